//
// Generated by NVIDIA NVVM Compiler
//
// Compiler Build ID: CL-36424714
// Cuda compilation tools, release 13.0, V13.0.88
// Based on NVVM 20.0.0
//

.version 9.0
.target sm_100
.address_size 64

	// .globl	_Z20kernel_points_outputiiiiPdiS_S_S_S_
.func  (.param .b64 func_retval0) __internal_accurate_pow
(
	.param .b64 __internal_accurate_pow_param_0
)
;

.visible .entry _Z20kernel_points_outputiiiiPdiS_S_S_S_(
	.param .u32 _Z20kernel_points_outputiiiiPdiS_S_S_S__param_0,
	.param .u32 _Z20kernel_points_outputiiiiPdiS_S_S_S__param_1,
	.param .u32 _Z20kernel_points_outputiiiiPdiS_S_S_S__param_2,
	.param .u32 _Z20kernel_points_outputiiiiPdiS_S_S_S__param_3,
	.param .u64 .ptr .align 1 _Z20kernel_points_outputiiiiPdiS_S_S_S__param_4,
	.param .u32 _Z20kernel_points_outputiiiiPdiS_S_S_S__param_5,
	.param .u64 .ptr .align 1 _Z20kernel_points_outputiiiiPdiS_S_S_S__param_6,
	.param .u64 .ptr .align 1 _Z20kernel_points_outputiiiiPdiS_S_S_S__param_7,
	.param .u64 .ptr .align 1 _Z20kernel_points_outputiiiiPdiS_S_S_S__param_8,
	.param .u64 .ptr .align 1 _Z20kernel_points_outputiiiiPdiS_S_S_S__param_9
)
{
	.reg .pred 	%p<2>;
	.reg .b32 	%r<14>;
	.reg .b64 	%rd<19>;
	.reg .b64 	%fd<7>;

	ld.param.u32 	%r2, [_Z20kernel_points_outputiiiiPdiS_S_S_S__param_0];
	ld.param.u32 	%r3, [_Z20kernel_points_outputiiiiPdiS_S_S_S__param_2];
	ld.param.u32 	%r4, [_Z20kernel_points_outputiiiiPdiS_S_S_S__param_3];
	ld.param.u64 	%rd1, [_Z20kernel_points_outputiiiiPdiS_S_S_S__param_4];
	ld.param.u32 	%r5, [_Z20kernel_points_outputiiiiPdiS_S_S_S__param_5];
	ld.param.u64 	%rd2, [_Z20kernel_points_outputiiiiPdiS_S_S_S__param_6];
	ld.param.u64 	%rd3, [_Z20kernel_points_outputiiiiPdiS_S_S_S__param_7];
	ld.param.u64 	%rd4, [_Z20kernel_points_outputiiiiPdiS_S_S_S__param_8];
	ld.param.u64 	%rd5, [_Z20kernel_points_outputiiiiPdiS_S_S_S__param_9];
	mov.u32 	%r1, %tid.x;
	setp.ge.s32 	%p1, %r1, %r5;
	@%p1 bra 	$L__BB0_2;
	cvta.to.global.u64 	%rd6, %rd2;
	cvta.to.global.u64 	%rd7, %rd3;
	cvta.to.global.u64 	%rd8, %rd1;
	cvta.to.global.u64 	%rd9, %rd4;
	cvta.to.global.u64 	%rd10, %rd5;
	mul.lo.s32 	%r6, %r1, 3;
	mul.wide.u32 	%rd11, %r6, 8;
	add.s64 	%rd12, %rd6, %rd11;
	ld.global.f64 	%fd1, [%rd12];
	cvt.rzi.s32.f64 	%r7, %fd1;
	ld.global.f64 	%fd2, [%rd12+8];
	cvt.rzi.s32.f64 	%r8, %fd2;
	ld.global.f64 	%fd3, [%rd12+16];
	cvt.rzi.s32.f64 	%r9, %fd3;
	mad.lo.s32 	%r10, %r7, %r3, %r8;
	mad.lo.s32 	%r11, %r10, %r4, %r9;
	mul.wide.s32 	%rd13, %r11, 8;
	add.s64 	%rd14, %rd7, %rd13;
	ld.global.f64 	%fd4, [%rd14];
	mul.lo.s32 	%r12, %r2, %r5;
	mad.lo.s32 	%r13, %r12, 3, %r6;
	mul.wide.s32 	%rd15, %r13, 8;
	add.s64 	%rd16, %rd8, %rd15;
	st.global.f64 	[%rd16], %fd4;
	add.s64 	%rd17, %rd9, %rd13;
	ld.global.f64 	%fd5, [%rd17];
	st.global.f64 	[%rd16+8], %fd5;
	add.s64 	%rd18, %rd10, %rd13;
	ld.global.f64 	%fd6, [%rd18];
	st.global.f64 	[%rd16+16], %fd6;
$L__BB0_2:
	ret;

}
	// .globl	_Z23kernel_avaraged_and_RMSiiiPdS_S_S_S_S_S_S_S_d
.visible .entry _Z23kernel_avaraged_and_RMSiiiPdS_S_S_S_S_S_S_S_d(
	.param .u32 _Z23kernel_avaraged_and_RMSiiiPdS_S_S_S_S_S_S_S_d_param_0,
	.param .u32 _Z23kernel_avaraged_and_RMSiiiPdS_S_S_S_S_S_S_S_d_param_1,
	.param .u32 _Z23kernel_avaraged_and_RMSiiiPdS_S_S_S_S_S_S_S_d_param_2,
	.param .u64 .ptr .align 1 _Z23kernel_avaraged_and_RMSiiiPdS_S_S_S_S_S_S_S_d_param_3,
	.param .u64 .ptr .align 1 _Z23kernel_avaraged_and_RMSiiiPdS_S_S_S_S_S_S_S_d_param_4,
	.param .u64 .ptr .align 1 _Z23kernel_avaraged_and_RMSiiiPdS_S_S_S_S_S_S_S_d_param_5,
	.param .u64 .ptr .align 1 _Z23kernel_avaraged_and_RMSiiiPdS_S_S_S_S_S_S_S_d_param_6,
	.param .u64 .ptr .align 1 _Z23kernel_avaraged_and_RMSiiiPdS_S_S_S_S_S_S_S_d_param_7,
	.param .u64 .ptr .align 1 _Z23kernel_avaraged_and_RMSiiiPdS_S_S_S_S_S_S_S_d_param_8,
	.param .u64 .ptr .align 1 _Z23kernel_avaraged_and_RMSiiiPdS_S_S_S_S_S_S_S_d_param_9,
	.param .u64 .ptr .align 1 _Z23kernel_avaraged_and_RMSiiiPdS_S_S_S_S_S_S_S_d_param_10,
	.param .u64 .ptr .align 1 _Z23kernel_avaraged_and_RMSiiiPdS_S_S_S_S_S_S_S_d_param_11,
	.param .f64 _Z23kernel_avaraged_and_RMSiiiPdS_S_S_S_S_S_S_S_d_param_12
)
{
	.reg .pred 	%p<2>;
	.reg .b32 	%r<16>;
	.reg .b64 	%rd<32>;
	.reg .b64 	%fd<32>;

	ld.param.u32 	%r2, [_Z23kernel_avaraged_and_RMSiiiPdS_S_S_S_S_S_S_S_d_param_0];
	ld.param.u32 	%r3, [_Z23kernel_avaraged_and_RMSiiiPdS_S_S_S_S_S_S_S_d_param_1];
	ld.param.u32 	%r4, [_Z23kernel_avaraged_and_RMSiiiPdS_S_S_S_S_S_S_S_d_param_2];
	ld.param.u64 	%rd2, [_Z23kernel_avaraged_and_RMSiiiPdS_S_S_S_S_S_S_S_d_param_4];
	ld.param.u64 	%rd4, [_Z23kernel_avaraged_and_RMSiiiPdS_S_S_S_S_S_S_S_d_param_6];
	ld.param.u64 	%rd5, [_Z23kernel_avaraged_and_RMSiiiPdS_S_S_S_S_S_S_S_d_param_7];
	ld.param.u64 	%rd6, [_Z23kernel_avaraged_and_RMSiiiPdS_S_S_S_S_S_S_S_d_param_8];
	ld.param.u64 	%rd8, [_Z23kernel_avaraged_and_RMSiiiPdS_S_S_S_S_S_S_S_d_param_10];
	ld.param.u64 	%rd9, [_Z23kernel_avaraged_and_RMSiiiPdS_S_S_S_S_S_S_S_d_param_11];
	ld.param.f64 	%fd1, [_Z23kernel_avaraged_and_RMSiiiPdS_S_S_S_S_S_S_S_d_param_12];
	mul.lo.s32 	%r5, %r3, %r2;
	mul.lo.s32 	%r6, %r5, %r4;
	mov.u32 	%r7, %ctaid.y;
	mov.u32 	%r8, %nctaid.x;
	mov.u32 	%r9, %ctaid.x;
	mad.lo.s32 	%r10, %r7, %r8, %r9;
	mov.u32 	%r11, %tid.y;
	shl.b32 	%r12, %r10, 8;
	shl.b32 	%r13, %r11, 4;
	mov.u32 	%r14, %tid.x;
	add.s32 	%r15, %r13, %r14;
	add.s32 	%r1, %r15, %r12;
	setp.ge.u32 	%p1, %r1, %r6;
	@%p1 bra 	$L__BB1_2;
	ld.param.u64 	%rd31, [_Z23kernel_avaraged_and_RMSiiiPdS_S_S_S_S_S_S_S_d_param_9];
	ld.param.u64 	%rd30, [_Z23kernel_avaraged_and_RMSiiiPdS_S_S_S_S_S_S_S_d_param_5];
	ld.param.u64 	%rd29, [_Z23kernel_avaraged_and_RMSiiiPdS_S_S_S_S_S_S_S_d_param_3];
	cvta.to.global.u64 	%rd10, %rd29;
	cvta.to.global.u64 	%rd11, %rd4;
	cvta.to.global.u64 	%rd12, %rd2;
	cvta.to.global.u64 	%rd13, %rd5;
	cvta.to.global.u64 	%rd14, %rd30;
	cvta.to.global.u64 	%rd15, %rd6;
	cvta.to.global.u64 	%rd16, %rd31;
	cvta.to.global.u64 	%rd17, %rd8;
	cvta.to.global.u64 	%rd18, %rd9;
	mul.wide.s32 	%rd19, %r1, 8;
	add.s64 	%rd20, %rd10, %rd19;
	ld.global.f64 	%fd2, [%rd20];
	div.rn.f64 	%fd3, %fd2, %fd1;
	add.s64 	%rd21, %rd11, %rd19;
	ld.global.f64 	%fd4, [%rd21];
	fma.rn.f64 	%fd5, %fd3, 0d4024000000000000, %fd4;
	st.global.f64 	[%rd21], %fd5;
	add.s64 	%rd22, %rd12, %rd19;
	ld.global.f64 	%fd6, [%rd22];
	div.rn.f64 	%fd7, %fd6, %fd1;
	add.s64 	%rd23, %rd13, %rd19;
	ld.global.f64 	%fd8, [%rd23];
	fma.rn.f64 	%fd9, %fd7, 0d4024000000000000, %fd8;
	st.global.f64 	[%rd23], %fd9;
	add.s64 	%rd24, %rd14, %rd19;
	ld.global.f64 	%fd10, [%rd24];
	div.rn.f64 	%fd11, %fd10, %fd1;
	add.s64 	%rd25, %rd15, %rd19;
	ld.global.f64 	%fd12, [%rd25];
	fma.rn.f64 	%fd13, %fd11, 0d4024000000000000, %fd12;
	st.global.f64 	[%rd25], %fd13;
	ld.global.f64 	%fd14, [%rd20];
	mul.f64 	%fd15, %fd14, %fd14;
	div.rn.f64 	%fd16, %fd15, %fd1;
	mul.f64 	%fd17, %fd16, 0d4024000000000000;
	add.s64 	%rd26, %rd16, %rd19;
	ld.global.f64 	%fd18, [%rd26];
	fma.rn.f64 	%fd19, %fd17, 0d4024000000000000, %fd18;
	st.global.f64 	[%rd26], %fd19;
	ld.global.f64 	%fd20, [%rd22];
	mul.f64 	%fd21, %fd20, %fd20;
	div.rn.f64 	%fd22, %fd21, %fd1;
	mul.f64 	%fd23, %fd22, 0d4024000000000000;
	add.s64 	%rd27, %rd17, %rd19;
	ld.global.f64 	%fd24, [%rd27];
	fma.rn.f64 	%fd25, %fd23, 0d4024000000000000, %fd24;
	st.global.f64 	[%rd27], %fd25;
	ld.global.f64 	%fd26, [%rd24];
	mul.f64 	%fd27, %fd26, %fd26;
	div.rn.f64 	%fd28, %fd27, %fd1;
	mul.f64 	%fd29, %fd28, 0d4024000000000000;
	add.s64 	%rd28, %rd18, %rd19;
	ld.global.f64 	%fd30, [%rd28];
	fma.rn.f64 	%fd31, %fd29, 0d4024000000000000, %fd30;
	st.global.f64 	[%rd28], %fd31;
$L__BB1_2:
	ret;

}
	// .globl	_Z35kernel_instant_and_turbulent_energyiiiPdS_S_S_S_S_S_S_S_S_S_S_d
.visible .entry _Z35kernel_instant_and_turbulent_energyiiiPdS_S_S_S_S_S_S_S_S_S_S_d(
	.param .u32 _Z35kernel_instant_and_turbulent_energyiiiPdS_S_S_S_S_S_S_S_S_S_S_d_param_0,
	.param .u32 _Z35kernel_instant_and_turbulent_energyiiiPdS_S_S_S_S_S_S_S_S_S_S_d_param_1,
	.param .u32 _Z35kernel_instant_and_turbulent_energyiiiPdS_S_S_S_S_S_S_S_S_S_S_d_param_2,
	.param .u64 .ptr .align 1 _Z35kernel_instant_and_turbulent_energyiiiPdS_S_S_S_S_S_S_S_S_S_S_d_param_3,
	.param .u64 .ptr .align 1 _Z35kernel_instant_and_turbulent_energyiiiPdS_S_S_S_S_S_S_S_S_S_S_d_param_4,
	.param .u64 .ptr .align 1 _Z35kernel_instant_and_turbulent_energyiiiPdS_S_S_S_S_S_S_S_S_S_S_d_param_5,
	.param .u64 .ptr .align 1 _Z35kernel_instant_and_turbulent_energyiiiPdS_S_S_S_S_S_S_S_S_S_S_d_param_6,
	.param .u64 .ptr .align 1 _Z35kernel_instant_and_turbulent_energyiiiPdS_S_S_S_S_S_S_S_S_S_S_d_param_7,
	.param .u64 .ptr .align 1 _Z35kernel_instant_and_turbulent_energyiiiPdS_S_S_S_S_S_S_S_S_S_S_d_param_8,
	.param .u64 .ptr .align 1 _Z35kernel_instant_and_turbulent_energyiiiPdS_S_S_S_S_S_S_S_S_S_S_d_param_9,
	.param .u64 .ptr .align 1 _Z35kernel_instant_and_turbulent_energyiiiPdS_S_S_S_S_S_S_S_S_S_S_d_param_10,
	.param .u64 .ptr .align 1 _Z35kernel_instant_and_turbulent_energyiiiPdS_S_S_S_S_S_S_S_S_S_S_d_param_11,
	.param .u64 .ptr .align 1 _Z35kernel_instant_and_turbulent_energyiiiPdS_S_S_S_S_S_S_S_S_S_S_d_param_12,
	.param .u64 .ptr .align 1 _Z35kernel_instant_and_turbulent_energyiiiPdS_S_S_S_S_S_S_S_S_S_S_d_param_13,
	.param .u64 .ptr .align 1 _Z35kernel_instant_and_turbulent_energyiiiPdS_S_S_S_S_S_S_S_S_S_S_d_param_14,
	.param .f64 _Z35kernel_instant_and_turbulent_energyiiiPdS_S_S_S_S_S_S_S_S_S_S_d_param_15
)
{
	.reg .pred 	%p<2>;
	.reg .b32 	%r<16>;
	.reg .b64 	%rd<41>;
	.reg .b64 	%fd<26>;

	ld.param.u32 	%r2, [_Z35kernel_instant_and_turbulent_energyiiiPdS_S_S_S_S_S_S_S_S_S_S_d_param_0];
	ld.param.u32 	%r3, [_Z35kernel_instant_and_turbulent_energyiiiPdS_S_S_S_S_S_S_S_S_S_S_d_param_1];
	ld.param.u32 	%r4, [_Z35kernel_instant_and_turbulent_energyiiiPdS_S_S_S_S_S_S_S_S_S_S_d_param_2];
	ld.param.u64 	%rd2, [_Z35kernel_instant_and_turbulent_energyiiiPdS_S_S_S_S_S_S_S_S_S_S_d_param_4];
	ld.param.u64 	%rd4, [_Z35kernel_instant_and_turbulent_energyiiiPdS_S_S_S_S_S_S_S_S_S_S_d_param_6];
	ld.param.u64 	%rd5, [_Z35kernel_instant_and_turbulent_energyiiiPdS_S_S_S_S_S_S_S_S_S_S_d_param_7];
	ld.param.u64 	%rd6, [_Z35kernel_instant_and_turbulent_energyiiiPdS_S_S_S_S_S_S_S_S_S_S_d_param_8];
	ld.param.u64 	%rd8, [_Z35kernel_instant_and_turbulent_energyiiiPdS_S_S_S_S_S_S_S_S_S_S_d_param_10];
	ld.param.u64 	%rd9, [_Z35kernel_instant_and_turbulent_energyiiiPdS_S_S_S_S_S_S_S_S_S_S_d_param_11];
	ld.param.u64 	%rd10, [_Z35kernel_instant_and_turbulent_energyiiiPdS_S_S_S_S_S_S_S_S_S_S_d_param_12];
	ld.param.u64 	%rd11, [_Z35kernel_instant_and_turbulent_energyiiiPdS_S_S_S_S_S_S_S_S_S_S_d_param_13];
	ld.param.u64 	%rd12, [_Z35kernel_instant_and_turbulent_energyiiiPdS_S_S_S_S_S_S_S_S_S_S_d_param_14];
	ld.param.f64 	%fd1, [_Z35kernel_instant_and_turbulent_energyiiiPdS_S_S_S_S_S_S_S_S_S_S_d_param_15];
	mul.lo.s32 	%r5, %r3, %r2;
	mul.lo.s32 	%r6, %r5, %r4;
	mov.u32 	%r7, %ctaid.y;
	mov.u32 	%r8, %nctaid.x;
	mov.u32 	%r9, %ctaid.x;
	mad.lo.s32 	%r10, %r7, %r8, %r9;
	mov.u32 	%r11, %tid.y;
	shl.b32 	%r12, %r10, 8;
	shl.b32 	%r13, %r11, 4;
	mov.u32 	%r14, %tid.x;
	add.s32 	%r15, %r13, %r14;
	add.s32 	%r1, %r15, %r12;
	setp.ge.u32 	%p1, %r1, %r6;
	@%p1 bra 	$L__BB2_2;
	ld.param.u64 	%rd40, [_Z35kernel_instant_and_turbulent_energyiiiPdS_S_S_S_S_S_S_S_S_S_S_d_param_9];
	ld.param.u64 	%rd39, [_Z35kernel_instant_and_turbulent_energyiiiPdS_S_S_S_S_S_S_S_S_S_S_d_param_5];
	ld.param.u64 	%rd38, [_Z35kernel_instant_and_turbulent_energyiiiPdS_S_S_S_S_S_S_S_S_S_S_d_param_3];
	cvta.to.global.u64 	%rd13, %rd38;
	cvta.to.global.u64 	%rd14, %rd4;
	cvta.to.global.u64 	%rd15, %rd2;
	cvta.to.global.u64 	%rd16, %rd5;
	cvta.to.global.u64 	%rd17, %rd39;
	cvta.to.global.u64 	%rd18, %rd6;
	cvta.to.global.u64 	%rd19, %rd10;
	cvta.to.global.u64 	%rd20, %rd11;
	cvta.to.global.u64 	%rd21, %rd12;
	cvta.to.global.u64 	%rd22, %rd40;
	cvta.to.global.u64 	%rd23, %rd8;
	cvta.to.global.u64 	%rd24, %rd9;
	mul.wide.s32 	%rd25, %r1, 8;
	add.s64 	%rd26, %rd13, %rd25;
	ld.global.f64 	%fd2, [%rd26];
	mul.f64 	%fd3, %fd2, 0d4024000000000000;
	add.s64 	%rd27, %rd14, %rd25;
	ld.global.f64 	%fd4, [%rd27];
	sub.f64 	%fd5, %fd3, %fd4;
	add.s64 	%rd28, %rd15, %rd25;
	ld.global.f64 	%fd6, [%rd28];
	mul.f64 	%fd7, %fd6, 0d4024000000000000;
	add.s64 	%rd29, %rd16, %rd25;
	ld.global.f64 	%fd8, [%rd29];
	sub.f64 	%fd9, %fd7, %fd8;
	add.s64 	%rd30, %rd17, %rd25;
	ld.global.f64 	%fd10, [%rd30];
	mul.f64 	%fd11, %fd10, 0d4024000000000000;
	add.s64 	%rd31, %rd18, %rd25;
	ld.global.f64 	%fd12, [%rd31];
	sub.f64 	%fd13, %fd11, %fd12;
	mul.f64 	%fd14, %fd5, %fd5;
	div.rn.f64 	%fd15, %fd14, %fd1;
	add.s64 	%rd32, %rd19, %rd25;
	ld.global.f64 	%fd16, [%rd32];
	add.f64 	%fd17, %fd15, %fd16;
	st.global.f64 	[%rd32], %fd17;
	mul.f64 	%fd18, %fd9, %fd9;
	div.rn.f64 	%fd19, %fd18, %fd1;
	add.s64 	%rd33, %rd20, %rd25;
	ld.global.f64 	%fd20, [%rd33];
	add.f64 	%fd21, %fd19, %fd20;
	st.global.f64 	[%rd33], %fd21;
	mul.f64 	%fd22, %fd13, %fd13;
	div.rn.f64 	%fd23, %fd22, %fd1;
	add.s64 	%rd34, %rd21, %rd25;
	ld.global.f64 	%fd24, [%rd34];
	add.f64 	%fd25, %fd23, %fd24;
	st.global.f64 	[%rd34], %fd25;
	add.s64 	%rd35, %rd22, %rd25;
	st.global.f64 	[%rd35], %fd5;
	add.s64 	%rd36, %rd23, %rd25;
	st.global.f64 	[%rd36], %fd9;
	add.s64 	%rd37, %rd24, %rd25;
	st.global.f64 	[%rd37], %fd13;
$L__BB2_2:
	ret;

}
	// .globl	_Z19kernel_stat_to_zeroiiiPdS_S_S_S_S_S_S_S_S_S_S_S_S_S_S_S_S_S_S_S_d
.visible .entry _Z19kernel_stat_to_zeroiiiPdS_S_S_S_S_S_S_S_S_S_S_S_S_S_S_S_S_S_S_S_d(
	.param .u32 _Z19kernel_stat_to_zeroiiiPdS_S_S_S_S_S_S_S_S_S_S_S_S_S_S_S_S_S_S_S_d_param_0,
	.param .u32 _Z19kernel_stat_to_zeroiiiPdS_S_S_S_S_S_S_S_S_S_S_S_S_S_S_S_S_S_S_S_d_param_1,
	.param .u32 _Z19kernel_stat_to_zeroiiiPdS_S_S_S_S_S_S_S_S_S_S_S_S_S_S_S_S_S_S_S_d_param_2,
	.param .u64 .ptr .align 1 _Z19kernel_stat_to_zeroiiiPdS_S_S_S_S_S_S_S_S_S_S_S_S_S_S_S_S_S_S_S_d_param_3,
	.param .u64 .ptr .align 1 _Z19kernel_stat_to_zeroiiiPdS_S_S_S_S_S_S_S_S_S_S_S_S_S_S_S_S_S_S_S_d_param_4,
	.param .u64 .ptr .align 1 _Z19kernel_stat_to_zeroiiiPdS_S_S_S_S_S_S_S_S_S_S_S_S_S_S_S_S_S_S_S_d_param_5,
	.param .u64 .ptr .align 1 _Z19kernel_stat_to_zeroiiiPdS_S_S_S_S_S_S_S_S_S_S_S_S_S_S_S_S_S_S_S_d_param_6,
	.param .u64 .ptr .align 1 _Z19kernel_stat_to_zeroiiiPdS_S_S_S_S_S_S_S_S_S_S_S_S_S_S_S_S_S_S_S_d_param_7,
	.param .u64 .ptr .align 1 _Z19kernel_stat_to_zeroiiiPdS_S_S_S_S_S_S_S_S_S_S_S_S_S_S_S_S_S_S_S_d_param_8,
	.param .u64 .ptr .align 1 _Z19kernel_stat_to_zeroiiiPdS_S_S_S_S_S_S_S_S_S_S_S_S_S_S_S_S_S_S_S_d_param_9,
	.param .u64 .ptr .align 1 _Z19kernel_stat_to_zeroiiiPdS_S_S_S_S_S_S_S_S_S_S_S_S_S_S_S_S_S_S_S_d_param_10,
	.param .u64 .ptr .align 1 _Z19kernel_stat_to_zeroiiiPdS_S_S_S_S_S_S_S_S_S_S_S_S_S_S_S_S_S_S_S_d_param_11,
	.param .u64 .ptr .align 1 _Z19kernel_stat_to_zeroiiiPdS_S_S_S_S_S_S_S_S_S_S_S_S_S_S_S_S_S_S_S_d_param_12,
	.param .u64 .ptr .align 1 _Z19kernel_stat_to_zeroiiiPdS_S_S_S_S_S_S_S_S_S_S_S_S_S_S_S_S_S_S_S_d_param_13,
	.param .u64 .ptr .align 1 _Z19kernel_stat_to_zeroiiiPdS_S_S_S_S_S_S_S_S_S_S_S_S_S_S_S_S_S_S_S_d_param_14,
	.param .u64 .ptr .align 1 _Z19kernel_stat_to_zeroiiiPdS_S_S_S_S_S_S_S_S_S_S_S_S_S_S_S_S_S_S_S_d_param_15,
	.param .u64 .ptr .align 1 _Z19kernel_stat_to_zeroiiiPdS_S_S_S_S_S_S_S_S_S_S_S_S_S_S_S_S_S_S_S_d_param_16,
	.param .u64 .ptr .align 1 _Z19kernel_stat_to_zeroiiiPdS_S_S_S_S_S_S_S_S_S_S_S_S_S_S_S_S_S_S_S_d_param_17,
	.param .u64 .ptr .align 1 _Z19kernel_stat_to_zeroiiiPdS_S_S_S_S_S_S_S_S_S_S_S_S_S_S_S_S_S_S_S_d_param_18,
	.param .u64 .ptr .align 1 _Z19kernel_stat_to_zeroiiiPdS_S_S_S_S_S_S_S_S_S_S_S_S_S_S_S_S_S_S_S_d_param_19,
	.param .u64 .ptr .align 1 _Z19kernel_stat_to_zeroiiiPdS_S_S_S_S_S_S_S_S_S_S_S_S_S_S_S_S_S_S_S_d_param_20,
	.param .u64 .ptr .align 1 _Z19kernel_stat_to_zeroiiiPdS_S_S_S_S_S_S_S_S_S_S_S_S_S_S_S_S_S_S_S_d_param_21,
	.param .u64 .ptr .align 1 _Z19kernel_stat_to_zeroiiiPdS_S_S_S_S_S_S_S_S_S_S_S_S_S_S_S_S_S_S_S_d_param_22,
	.param .u64 .ptr .align 1 _Z19kernel_stat_to_zeroiiiPdS_S_S_S_S_S_S_S_S_S_S_S_S_S_S_S_S_S_S_S_d_param_23,
	.param .f64 _Z19kernel_stat_to_zeroiiiPdS_S_S_S_S_S_S_S_S_S_S_S_S_S_S_S_S_S_S_S_d_param_24
)
{
	.reg .pred 	%p<2>;
	.reg .b32 	%r<16>;
	.reg .b64 	%rd<70>;

	ld.param.u32 	%r2, [_Z19kernel_stat_to_zeroiiiPdS_S_S_S_S_S_S_S_S_S_S_S_S_S_S_S_S_S_S_S_d_param_0];
	ld.param.u32 	%r3, [_Z19kernel_stat_to_zeroiiiPdS_S_S_S_S_S_S_S_S_S_S_S_S_S_S_S_S_S_S_S_d_param_1];
	ld.param.u32 	%r4, [_Z19kernel_stat_to_zeroiiiPdS_S_S_S_S_S_S_S_S_S_S_S_S_S_S_S_S_S_S_S_d_param_2];
	ld.param.u64 	%rd2, [_Z19kernel_stat_to_zeroiiiPdS_S_S_S_S_S_S_S_S_S_S_S_S_S_S_S_S_S_S_S_d_param_4];
	ld.param.u64 	%rd4, [_Z19kernel_stat_to_zeroiiiPdS_S_S_S_S_S_S_S_S_S_S_S_S_S_S_S_S_S_S_S_d_param_6];
	ld.param.u64 	%rd5, [_Z19kernel_stat_to_zeroiiiPdS_S_S_S_S_S_S_S_S_S_S_S_S_S_S_S_S_S_S_S_d_param_7];
	ld.param.u64 	%rd6, [_Z19kernel_stat_to_zeroiiiPdS_S_S_S_S_S_S_S_S_S_S_S_S_S_S_S_S_S_S_S_d_param_8];
	ld.param.u64 	%rd8, [_Z19kernel_stat_to_zeroiiiPdS_S_S_S_S_S_S_S_S_S_S_S_S_S_S_S_S_S_S_S_d_param_10];
	ld.param.u64 	%rd9, [_Z19kernel_stat_to_zeroiiiPdS_S_S_S_S_S_S_S_S_S_S_S_S_S_S_S_S_S_S_S_d_param_11];
	ld.param.u64 	%rd10, [_Z19kernel_stat_to_zeroiiiPdS_S_S_S_S_S_S_S_S_S_S_S_S_S_S_S_S_S_S_S_d_param_12];
	ld.param.u64 	%rd11, [_Z19kernel_stat_to_zeroiiiPdS_S_S_S_S_S_S_S_S_S_S_S_S_S_S_S_S_S_S_S_d_param_13];
	ld.param.u64 	%rd12, [_Z19kernel_stat_to_zeroiiiPdS_S_S_S_S_S_S_S_S_S_S_S_S_S_S_S_S_S_S_S_d_param_14];
	ld.param.u64 	%rd13, [_Z19kernel_stat_to_zeroiiiPdS_S_S_S_S_S_S_S_S_S_S_S_S_S_S_S_S_S_S_S_d_param_15];
	ld.param.u64 	%rd14, [_Z19kernel_stat_to_zeroiiiPdS_S_S_S_S_S_S_S_S_S_S_S_S_S_S_S_S_S_S_S_d_param_16];
	ld.param.u64 	%rd16, [_Z19kernel_stat_to_zeroiiiPdS_S_S_S_S_S_S_S_S_S_S_S_S_S_S_S_S_S_S_S_d_param_18];
	ld.param.u64 	%rd17, [_Z19kernel_stat_to_zeroiiiPdS_S_S_S_S_S_S_S_S_S_S_S_S_S_S_S_S_S_S_S_d_param_19];
	ld.param.u64 	%rd18, [_Z19kernel_stat_to_zeroiiiPdS_S_S_S_S_S_S_S_S_S_S_S_S_S_S_S_S_S_S_S_d_param_20];
	ld.param.u64 	%rd19, [_Z19kernel_stat_to_zeroiiiPdS_S_S_S_S_S_S_S_S_S_S_S_S_S_S_S_S_S_S_S_d_param_21];
	ld.param.u64 	%rd20, [_Z19kernel_stat_to_zeroiiiPdS_S_S_S_S_S_S_S_S_S_S_S_S_S_S_S_S_S_S_S_d_param_22];
	ld.param.u64 	%rd21, [_Z19kernel_stat_to_zeroiiiPdS_S_S_S_S_S_S_S_S_S_S_S_S_S_S_S_S_S_S_S_d_param_23];
	mul.lo.s32 	%r5, %r3, %r2;
	mul.lo.s32 	%r6, %r5, %r4;
	mov.u32 	%r7, %ctaid.y;
	mov.u32 	%r8, %nctaid.x;
	mov.u32 	%r9, %ctaid.x;
	mad.lo.s32 	%r10, %r7, %r8, %r9;
	mov.u32 	%r11, %tid.y;
	shl.b32 	%r12, %r10, 8;
	shl.b32 	%r13, %r11, 4;
	mov.u32 	%r14, %tid.x;
	add.s32 	%r15, %r13, %r14;
	add.s32 	%r1, %r15, %r12;
	setp.ge.u32 	%p1, %r1, %r6;
	@%p1 bra 	$L__BB3_2;
	ld.param.u64 	%rd69, [_Z19kernel_stat_to_zeroiiiPdS_S_S_S_S_S_S_S_S_S_S_S_S_S_S_S_S_S_S_S_d_param_17];
	ld.param.u64 	%rd68, [_Z19kernel_stat_to_zeroiiiPdS_S_S_S_S_S_S_S_S_S_S_S_S_S_S_S_S_S_S_S_d_param_9];
	ld.param.u64 	%rd67, [_Z19kernel_stat_to_zeroiiiPdS_S_S_S_S_S_S_S_S_S_S_S_S_S_S_S_S_S_S_S_d_param_5];
	ld.param.u64 	%rd66, [_Z19kernel_stat_to_zeroiiiPdS_S_S_S_S_S_S_S_S_S_S_S_S_S_S_S_S_S_S_S_d_param_3];
	cvta.to.global.u64 	%rd22, %rd66;
	cvta.to.global.u64 	%rd23, %rd2;
	cvta.to.global.u64 	%rd24, %rd67;
	cvta.to.global.u64 	%rd25, %rd4;
	cvta.to.global.u64 	%rd26, %rd5;
	cvta.to.global.u64 	%rd27, %rd6;
	cvta.to.global.u64 	%rd28, %rd68;
	cvta.to.global.u64 	%rd29, %rd8;
	cvta.to.global.u64 	%rd30, %rd9;
	cvta.to.global.u64 	%rd31, %rd10;
	cvta.to.global.u64 	%rd32, %rd11;
	cvta.to.global.u64 	%rd33, %rd12;
	cvta.to.global.u64 	%rd34, %rd13;
	cvta.to.global.u64 	%rd35, %rd14;
	cvta.to.global.u64 	%rd36, %rd69;
	cvta.to.global.u64 	%rd37, %rd17;
	cvta.to.global.u64 	%rd38, %rd18;
	cvta.to.global.u64 	%rd39, %rd16;
	cvta.to.global.u64 	%rd40, %rd20;
	cvta.to.global.u64 	%rd41, %rd21;
	cvta.to.global.u64 	%rd42, %rd19;
	mul.wide.s32 	%rd43, %r1, 8;
	add.s64 	%rd44, %rd22, %rd43;
	mov.b64 	%rd45, 0;
	st.global.u64 	[%rd44], %rd45;
	add.s64 	%rd46, %rd23, %rd43;
	st.global.u64 	[%rd46], %rd45;
	add.s64 	%rd47, %rd24, %rd43;
	st.global.u64 	[%rd47], %rd45;
	add.s64 	%rd48, %rd25, %rd43;
	st.global.u64 	[%rd48], %rd45;
	add.s64 	%rd49, %rd26, %rd43;
	st.global.u64 	[%rd49], %rd45;
	add.s64 	%rd50, %rd27, %rd43;
	st.global.u64 	[%rd50], %rd45;
	add.s64 	%rd51, %rd28, %rd43;
	st.global.u64 	[%rd51], %rd45;
	add.s64 	%rd52, %rd29, %rd43;
	st.global.u64 	[%rd52], %rd45;
	add.s64 	%rd53, %rd30, %rd43;
	st.global.u64 	[%rd53], %rd45;
	add.s64 	%rd54, %rd31, %rd43;
	st.global.u64 	[%rd54], %rd45;
	add.s64 	%rd55, %rd32, %rd43;
	st.global.u64 	[%rd55], %rd45;
	add.s64 	%rd56, %rd33, %rd43;
	st.global.u64 	[%rd56], %rd45;
	add.s64 	%rd57, %rd34, %rd43;
	st.global.u64 	[%rd57], %rd45;
	add.s64 	%rd58, %rd35, %rd43;
	st.global.u64 	[%rd58], %rd45;
	add.s64 	%rd59, %rd36, %rd43;
	st.global.u64 	[%rd59], %rd45;
	add.s64 	%rd60, %rd37, %rd43;
	st.global.u64 	[%rd60], %rd45;
	add.s64 	%rd61, %rd38, %rd43;
	st.global.u64 	[%rd61], %rd45;
	add.s64 	%rd62, %rd39, %rd43;
	st.global.u64 	[%rd62], %rd45;
	add.s64 	%rd63, %rd40, %rd43;
	st.global.u64 	[%rd63], %rd45;
	add.s64 	%rd64, %rd41, %rd43;
	st.global.u64 	[%rd64], %rd45;
	add.s64 	%rd65, %rd42, %rd43;
	st.global.u64 	[%rd65], %rd45;
$L__BB3_2:
	ret;

}
	// .globl	_Z9kernel_lkiiiPdS_S_S_S_S_S_S_S_S_S_S_d
.visible .entry _Z9kernel_lkiiiPdS_S_S_S_S_S_S_S_S_S_S_d(
	.param .u32 _Z9kernel_lkiiiPdS_S_S_S_S_S_S_S_S_S_S_d_param_0,
	.param .u32 _Z9kernel_lkiiiPdS_S_S_S_S_S_S_S_S_S_S_d_param_1,
	.param .u32 _Z9kernel_lkiiiPdS_S_S_S_S_S_S_S_S_S_S_d_param_2,
	.param .u64 .ptr .align 1 _Z9kernel_lkiiiPdS_S_S_S_S_S_S_S_S_S_S_d_param_3,
	.param .u64 .ptr .align 1 _Z9kernel_lkiiiPdS_S_S_S_S_S_S_S_S_S_S_d_param_4,
	.param .u64 .ptr .align 1 _Z9kernel_lkiiiPdS_S_S_S_S_S_S_S_S_S_S_d_param_5,
	.param .u64 .ptr .align 1 _Z9kernel_lkiiiPdS_S_S_S_S_S_S_S_S_S_S_d_param_6,
	.param .u64 .ptr .align 1 _Z9kernel_lkiiiPdS_S_S_S_S_S_S_S_S_S_S_d_param_7,
	.param .u64 .ptr .align 1 _Z9kernel_lkiiiPdS_S_S_S_S_S_S_S_S_S_S_d_param_8,
	.param .u64 .ptr .align 1 _Z9kernel_lkiiiPdS_S_S_S_S_S_S_S_S_S_S_d_param_9,
	.param .u64 .ptr .align 1 _Z9kernel_lkiiiPdS_S_S_S_S_S_S_S_S_S_S_d_param_10,
	.param .u64 .ptr .align 1 _Z9kernel_lkiiiPdS_S_S_S_S_S_S_S_S_S_S_d_param_11,
	.param .u64 .ptr .align 1 _Z9kernel_lkiiiPdS_S_S_S_S_S_S_S_S_S_S_d_param_12,
	.param .u64 .ptr .align 1 _Z9kernel_lkiiiPdS_S_S_S_S_S_S_S_S_S_S_d_param_13,
	.param .u64 .ptr .align 1 _Z9kernel_lkiiiPdS_S_S_S_S_S_S_S_S_S_S_d_param_14,
	.param .f64 _Z9kernel_lkiiiPdS_S_S_S_S_S_S_S_S_S_S_d_param_15
)
{
	.reg .pred 	%p<11>;
	.reg .b32 	%r<39>;
	.reg .b64 	%rd<60>;
	.reg .b64 	%fd<89>;

	ld.param.u32 	%r6, [_Z9kernel_lkiiiPdS_S_S_S_S_S_S_S_S_S_S_d_param_0];
	ld.param.u32 	%r7, [_Z9kernel_lkiiiPdS_S_S_S_S_S_S_S_S_S_S_d_param_1];
	ld.param.u32 	%r8, [_Z9kernel_lkiiiPdS_S_S_S_S_S_S_S_S_S_S_d_param_2];
	ld.param.u64 	%rd2, [_Z9kernel_lkiiiPdS_S_S_S_S_S_S_S_S_S_S_d_param_4];
	ld.param.u64 	%rd3, [_Z9kernel_lkiiiPdS_S_S_S_S_S_S_S_S_S_S_d_param_5];
	ld.param.u64 	%rd4, [_Z9kernel_lkiiiPdS_S_S_S_S_S_S_S_S_S_S_d_param_6];
	ld.param.u64 	%rd5, [_Z9kernel_lkiiiPdS_S_S_S_S_S_S_S_S_S_S_d_param_7];
	ld.param.u64 	%rd6, [_Z9kernel_lkiiiPdS_S_S_S_S_S_S_S_S_S_S_d_param_8];
	ld.param.u64 	%rd7, [_Z9kernel_lkiiiPdS_S_S_S_S_S_S_S_S_S_S_d_param_9];
	ld.param.u64 	%rd8, [_Z9kernel_lkiiiPdS_S_S_S_S_S_S_S_S_S_S_d_param_10];
	ld.param.u64 	%rd9, [_Z9kernel_lkiiiPdS_S_S_S_S_S_S_S_S_S_S_d_param_11];
	ld.param.u64 	%rd10, [_Z9kernel_lkiiiPdS_S_S_S_S_S_S_S_S_S_S_d_param_12];
	ld.param.u64 	%rd11, [_Z9kernel_lkiiiPdS_S_S_S_S_S_S_S_S_S_S_d_param_13];
	ld.param.u64 	%rd12, [_Z9kernel_lkiiiPdS_S_S_S_S_S_S_S_S_S_S_d_param_14];
	ld.param.f64 	%fd1, [_Z9kernel_lkiiiPdS_S_S_S_S_S_S_S_S_S_S_d_param_15];
	mul.lo.s32 	%r9, %r7, %r6;
	mul.lo.s32 	%r10, %r9, %r8;
	mov.u32 	%r11, %ctaid.y;
	mov.u32 	%r12, %nctaid.x;
	mov.u32 	%r13, %ctaid.x;
	mad.lo.s32 	%r14, %r11, %r12, %r13;
	mov.u32 	%r15, %tid.y;
	shl.b32 	%r16, %r14, 8;
	shl.b32 	%r17, %r15, 4;
	mov.u32 	%r18, %tid.x;
	add.s32 	%r19, %r17, %r18;
	add.s32 	%r1, %r19, %r16;
	setp.ge.u32 	%p1, %r1, %r10;
	@%p1 bra 	$L__BB4_5;
	div.u32 	%r20, %r1, %r8;
	mul.lo.s32 	%r21, %r20, %r8;
	sub.s32 	%r2, %r1, %r21;
	div.u32 	%r3, %r20, %r7;
	mul.lo.s32 	%r4, %r3, %r7;
	sub.s32 	%r5, %r20, %r4;
	add.s32 	%r22, %r6, -1;
	setp.ge.u32 	%p2, %r3, %r22;
	setp.gt.u32 	%p3, %r7, %r20;
	or.pred  	%p4, %p3, %p2;
	@%p4 bra 	$L__BB4_5;
	add.s32 	%r23, %r7, -1;
	setp.ge.u32 	%p5, %r5, %r23;
	setp.eq.s32 	%p6, %r5, 0;
	or.pred  	%p7, %p5, %p6;
	@%p7 bra 	$L__BB4_5;
	add.s32 	%r24, %r8, -1;
	setp.ge.u32 	%p8, %r2, %r24;
	setp.eq.s32 	%p9, %r2, 0;
	or.pred  	%p10, %p8, %p9;
	@%p10 bra 	$L__BB4_5;
	ld.param.u64 	%rd59, [_Z9kernel_lkiiiPdS_S_S_S_S_S_S_S_S_S_S_d_param_3];
	mul.lo.s32 	%r25, %r5, %r8;
	mad.lo.s32 	%r26, %r4, %r8, %r2;
	add.s32 	%r27, %r26, %r25;
	cvta.to.global.u64 	%rd13, %rd3;
	cvta.to.global.u64 	%rd14, %rd2;
	cvta.to.global.u64 	%rd15, %rd59;
	cvt.rn.f64.s32 	%fd2, %r6;
	rcp.rn.f64 	%fd3, %fd2;
	cvt.rn.f64.s32 	%fd4, %r7;
	rcp.rn.f64 	%fd5, %fd4;
	cvt.rn.f64.s32 	%fd6, %r8;
	rcp.rn.f64 	%fd7, %fd6;
	mul.lo.s32 	%r28, %r8, %r7;
	add.s32 	%r29, %r25, %r2;
	add.s32 	%r30, %r27, %r28;
	mul.wide.u32 	%rd16, %r30, 8;
	add.s64 	%rd17, %rd15, %rd16;
	ld.global.f64 	%fd8, [%rd17];
	add.s32 	%r31, %r3, -1;
	mad.lo.s32 	%r32, %r28, %r31, %r29;
	mul.wide.u32 	%rd18, %r32, 8;
	add.s64 	%rd19, %rd15, %rd18;
	ld.global.f64 	%fd9, [%rd19];
	sub.f64 	%fd10, %fd8, %fd9;
	mul.f64 	%fd11, %fd10, 0d3FE0000000000000;
	div.rn.f64 	%fd12, %fd11, %fd3;
	add.s32 	%r33, %r25, %r8;
	add.s32 	%r34, %r27, %r8;
	mul.wide.u32 	%rd20, %r34, 8;
	add.s64 	%rd21, %rd14, %rd20;
	ld.global.f64 	%fd13, [%rd21];
	shl.b32 	%r35, %r8, 1;
	sub.s32 	%r36, %r33, %r35;
	add.s32 	%r37, %r26, %r36;
	mul.wide.u32 	%rd22, %r37, 8;
	add.s64 	%rd23, %rd14, %rd22;
	ld.global.f64 	%fd14, [%rd23];
	sub.f64 	%fd15, %fd13, %fd14;
	mul.f64 	%fd16, %fd15, 0d3FE0000000000000;
	div.rn.f64 	%fd17, %fd16, %fd5;
	mul.wide.u32 	%rd24, %r1, 8;
	add.s64 	%rd25, %rd13, %rd24;
	ld.global.f64 	%fd18, [%rd25+8];
	add.s32 	%r38, %r1, -1;
	mul.wide.u32 	%rd26, %r38, 8;
	add.s64 	%rd27, %rd13, %rd26;
	ld.global.f64 	%fd19, [%rd27];
	sub.f64 	%fd20, %fd18, %fd19;
	mul.f64 	%fd21, %fd20, 0d3FE0000000000000;
	div.rn.f64 	%fd22, %fd21, %fd7;
	add.s64 	%rd28, %rd15, %rd20;
	ld.global.f64 	%fd23, [%rd28];
	add.s64 	%rd29, %rd15, %rd22;
	ld.global.f64 	%fd24, [%rd29];
	sub.f64 	%fd25, %fd23, %fd24;
	mul.f64 	%fd26, %fd25, 0d3FE0000000000000;
	div.rn.f64 	%fd27, %fd26, %fd5;
	add.s64 	%rd30, %rd15, %rd24;
	ld.global.f64 	%fd28, [%rd30+8];
	add.s64 	%rd31, %rd15, %rd26;
	ld.global.f64 	%fd29, [%rd31];
	sub.f64 	%fd30, %fd28, %fd29;
	mul.f64 	%fd31, %fd30, 0d3FE0000000000000;
	div.rn.f64 	%fd32, %fd31, %fd7;
	add.s64 	%rd32, %rd14, %rd24;
	ld.global.f64 	%fd33, [%rd32+8];
	add.s64 	%rd33, %rd14, %rd26;
	ld.global.f64 	%fd34, [%rd33];
	sub.f64 	%fd35, %fd33, %fd34;
	mul.f64 	%fd36, %fd35, 0d3FE0000000000000;
	div.rn.f64 	%fd37, %fd36, %fd7;
	add.s64 	%rd34, %rd14, %rd16;
	ld.global.f64 	%fd38, [%rd34];
	add.s64 	%rd35, %rd14, %rd18;
	ld.global.f64 	%fd39, [%rd35];
	sub.f64 	%fd40, %fd38, %fd39;
	mul.f64 	%fd41, %fd40, 0d3FE0000000000000;
	div.rn.f64 	%fd42, %fd41, %fd3;
	add.s64 	%rd36, %rd13, %rd16;
	ld.global.f64 	%fd43, [%rd36];
	add.s64 	%rd37, %rd13, %rd18;
	ld.global.f64 	%fd44, [%rd37];
	sub.f64 	%fd45, %fd43, %fd44;
	mul.f64 	%fd46, %fd45, 0d3FE0000000000000;
	div.rn.f64 	%fd47, %fd46, %fd3;
	add.s64 	%rd38, %rd13, %rd20;
	ld.global.f64 	%fd48, [%rd38];
	add.s64 	%rd39, %rd13, %rd22;
	ld.global.f64 	%fd49, [%rd39];
	sub.f64 	%fd50, %fd48, %fd49;
	mul.f64 	%fd51, %fd50, 0d3FE0000000000000;
	div.rn.f64 	%fd52, %fd51, %fd5;
	mul.f64 	%fd53, %fd12, %fd12;
	div.rn.f64 	%fd54, %fd53, %fd1;
	cvta.to.global.u64 	%rd40, %rd4;
	mul.wide.s32 	%rd41, %r27, 8;
	add.s64 	%rd42, %rd40, %rd41;
	ld.global.f64 	%fd55, [%rd42];
	add.f64 	%fd56, %fd54, %fd55;
	st.global.f64 	[%rd42], %fd56;
	mul.f64 	%fd57, %fd17, %fd17;
	div.rn.f64 	%fd58, %fd57, %fd1;
	cvta.to.global.u64 	%rd43, %rd5;
	add.s64 	%rd44, %rd43, %rd41;
	ld.global.f64 	%fd59, [%rd44];
	add.f64 	%fd60, %fd58, %fd59;
	st.global.f64 	[%rd44], %fd60;
	mul.f64 	%fd61, %fd22, %fd22;
	div.rn.f64 	%fd62, %fd61, %fd1;
	cvta.to.global.u64 	%rd45, %rd6;
	add.s64 	%rd46, %rd45, %rd41;
	ld.global.f64 	%fd63, [%rd46];
	add.f64 	%fd64, %fd62, %fd63;
	st.global.f64 	[%rd46], %fd64;
	mul.f64 	%fd65, %fd27, %fd27;
	div.rn.f64 	%fd66, %fd65, %fd1;
	cvta.to.global.u64 	%rd47, %rd7;
	add.s64 	%rd48, %rd47, %rd41;
	ld.global.f64 	%fd67, [%rd48];
	add.f64 	%fd68, %fd66, %fd67;
	st.global.f64 	[%rd48], %fd68;
	mul.f64 	%fd69, %fd32, %fd32;
	div.rn.f64 	%fd70, %fd69, %fd1;
	cvta.to.global.u64 	%rd49, %rd8;
	add.s64 	%rd50, %rd49, %rd41;
	ld.global.f64 	%fd71, [%rd50];
	add.f64 	%fd72, %fd70, %fd71;
	st.global.f64 	[%rd50], %fd72;
	mul.f64 	%fd73, %fd37, %fd37;
	div.rn.f64 	%fd74, %fd73, %fd1;
	cvta.to.global.u64 	%rd51, %rd9;
	add.s64 	%rd52, %rd51, %rd41;
	ld.global.f64 	%fd75, [%rd52];
	add.f64 	%fd76, %fd74, %fd75;
	st.global.f64 	[%rd52], %fd76;
	mul.f64 	%fd77, %fd42, %fd42;
	div.rn.f64 	%fd78, %fd77, %fd1;
	cvta.to.global.u64 	%rd53, %rd10;
	add.s64 	%rd54, %rd53, %rd41;
	ld.global.f64 	%fd79, [%rd54];
	add.f64 	%fd80, %fd78, %fd79;
	st.global.f64 	[%rd54], %fd80;
	mul.f64 	%fd81, %fd47, %fd47;
	div.rn.f64 	%fd82, %fd81, %fd1;
	cvta.to.global.u64 	%rd55, %rd11;
	add.s64 	%rd56, %rd55, %rd41;
	ld.global.f64 	%fd83, [%rd56];
	add.f64 	%fd84, %fd82, %fd83;
	st.global.f64 	[%rd56], %fd84;
	mul.f64 	%fd85, %fd52, %fd52;
	div.rn.f64 	%fd86, %fd85, %fd1;
	cvta.to.global.u64 	%rd57, %rd12;
	add.s64 	%rd58, %rd57, %rd41;
	ld.global.f64 	%fd87, [%rd58];
	add.f64 	%fd88, %fd86, %fd87;
	st.global.f64 	[%rd58], %fd88;
$L__BB4_5:
	ret;

}
	// .globl	_Z14kernel_lk_calcidiiiPdS_S_S_
.visible .entry _Z14kernel_lk_calcidiiiPdS_S_S_(
	.param .u32 _Z14kernel_lk_calcidiiiPdS_S_S__param_0,
	.param .f64 _Z14kernel_lk_calcidiiiPdS_S_S__param_1,
	.param .u32 _Z14kernel_lk_calcidiiiPdS_S_S__param_2,
	.param .u32 _Z14kernel_lk_calcidiiiPdS_S_S__param_3,
	.param .u32 _Z14kernel_lk_calcidiiiPdS_S_S__param_4,
	.param .u64 .ptr .align 1 _Z14kernel_lk_calcidiiiPdS_S_S__param_5,
	.param .u64 .ptr .align 1 _Z14kernel_lk_calcidiiiPdS_S_S__param_6,
	.param .u64 .ptr .align 1 _Z14kernel_lk_calcidiiiPdS_S_S__param_7,
	.param .u64 .ptr .align 1 _Z14kernel_lk_calcidiiiPdS_S_S__param_8
)
{
	.reg .pred 	%p<15>;
	.reg .b32 	%r<33>;
	.reg .b64 	%rd<18>;
	.reg .b64 	%fd<26>;

	ld.param.f64 	%fd9, [_Z14kernel_lk_calcidiiiPdS_S_S__param_1];
	ld.param.u32 	%r5, [_Z14kernel_lk_calcidiiiPdS_S_S__param_2];
	ld.param.u32 	%r6, [_Z14kernel_lk_calcidiiiPdS_S_S__param_3];
	ld.param.u32 	%r7, [_Z14kernel_lk_calcidiiiPdS_S_S__param_4];
	ld.param.u64 	%rd2, [_Z14kernel_lk_calcidiiiPdS_S_S__param_5];
	ld.param.u64 	%rd3, [_Z14kernel_lk_calcidiiiPdS_S_S__param_6];
	ld.param.u64 	%rd4, [_Z14kernel_lk_calcidiiiPdS_S_S__param_7];
	ld.param.u64 	%rd5, [_Z14kernel_lk_calcidiiiPdS_S_S__param_8];
	cvta.to.global.u64 	%rd1, %rd5;
	mul.lo.s32 	%r8, %r6, %r5;
	mul.lo.s32 	%r9, %r8, %r7;
	mov.u32 	%r10, %ctaid.y;
	mov.u32 	%r11, %nctaid.x;
	mov.u32 	%r12, %ctaid.x;
	mad.lo.s32 	%r13, %r10, %r11, %r12;
	mov.u32 	%r14, %tid.y;
	shl.b32 	%r15, %r13, 8;
	shl.b32 	%r16, %r14, 4;
	mov.u32 	%r17, %tid.x;
	add.s32 	%r18, %r16, %r17;
	add.s32 	%r1, %r18, %r15;
	setp.ge.u32 	%p1, %r1, %r9;
	@%p1 bra 	$L__BB5_12;
	cvta.to.global.u64 	%rd6, %rd2;
	cvta.to.global.u64 	%rd7, %rd3;
	cvta.to.global.u64 	%rd8, %rd4;
	mul.wide.s32 	%rd9, %r1, 8;
	add.s64 	%rd10, %rd6, %rd9;
	ld.global.f64 	%fd10, [%rd10];
	add.s64 	%rd11, %rd7, %rd9;
	ld.global.f64 	%fd11, [%rd11];
	add.f64 	%fd12, %fd10, %fd11;
	add.s64 	%rd12, %rd8, %rd9;
	ld.global.f64 	%fd13, [%rd12];
	add.f64 	%fd1, %fd12, %fd13;
	setp.neu.f64 	%p2, %fd1, 0d0000000000000000;
	@%p2 bra 	$L__BB5_3;
	add.s64 	%rd16, %rd1, %rd9;
	mov.b64 	%rd17, 4607182418800017408;
	st.global.u64 	[%rd16], %rd17;
	bra.uni 	$L__BB5_12;
$L__BB5_3:
	mul.f64 	%fd14, %fd9, 0d3FE0000000000000;
	mul.f64 	%fd15, %fd9, %fd14;
	mul.f64 	%fd2, %fd15, %fd1;
	{
	.reg .b32 %temp; 
	mov.b64 	{%temp, %r2}, %fd2;
	}
	mov.f64 	%fd16, 0dBFD0000000000000;
	{
	.reg .b32 %temp; 
	mov.b64 	{%temp, %r3}, %fd16;
	}
	and.b32  	%r4, %r3, 2146435072;
	setp.neu.f64 	%p3, %fd2, 0d0000000000000000;
	@%p3 bra 	$L__BB5_5;
	setp.eq.s32 	%p5, %r4, 1072693248;
	selp.b32 	%r19, %r2, 0, %p5;
	setp.lt.s32 	%p6, %r3, 0;
	or.b32  	%r20, %r19, 2146435072;
	selp.b32 	%r21, %r20, %r19, %p6;
	mov.b32 	%r22, 0;
	mov.b64 	%fd25, {%r22, %r21};
	bra.uni 	$L__BB5_6;
$L__BB5_5:
	abs.f64 	%fd17, %fd2;
	{ // callseq 0, 0
	.param .b64 param0;
	st.param.f64 	[param0], %fd17;
	.param .b64 retval0;
	call.uni (retval0), 
	__internal_accurate_pow, 
	(
	param0
	);
	ld.param.f64 	%fd18, [retval0];
	} // callseq 0
	setp.lt.s32 	%p4, %r2, 0;
	selp.f64 	%fd25, 0dFFF8000000000000, %fd18, %p4;
$L__BB5_6:
	add.f64 	%fd20, %fd2, 0dBFD0000000000000;
	{
	.reg .b32 %temp; 
	mov.b64 	{%temp, %r23}, %fd20;
	}
	and.b32  	%r24, %r23, 2146435072;
	setp.ne.s32 	%p7, %r24, 2146435072;
	@%p7 bra 	$L__BB5_11;
	setp.num.f64 	%p8, %fd2, %fd2;
	@%p8 bra 	$L__BB5_9;
	mov.f64 	%fd22, 0dBFD0000000000000;
	add.rn.f64 	%fd25, %fd2, %fd22;
	bra.uni 	$L__BB5_11;
$L__BB5_9:
	abs.f64 	%fd21, %fd2;
	setp.neu.f64 	%p9, %fd21, 0d7FF0000000000000;
	@%p9 bra 	$L__BB5_11;
	setp.eq.s32 	%p10, %r4, 1072693248;
	setp.lt.s32 	%p11, %r3, 0;
	selp.b32 	%r26, 0, 2146435072, %p11;
	setp.lt.s32 	%p12, %r2, 0;
	and.b32  	%r27, %r3, 2147483647;
	setp.ne.s32 	%p13, %r27, 1071644672;
	or.b32  	%r28, %r26, -2147483648;
	selp.b32 	%r29, %r28, %r26, %p13;
	selp.b32 	%r30, %r29, %r26, %p10;
	selp.b32 	%r31, %r30, %r26, %p12;
	mov.b32 	%r32, 0;
	mov.b64 	%fd25, {%r32, %r31};
$L__BB5_11:
	setp.eq.f64 	%p14, %fd2, 0d3FF0000000000000;
	selp.f64 	%fd23, 0d3FF0000000000000, %fd25, %p14;
	add.s64 	%rd14, %rd1, %rd9;
	st.global.f64 	[%rd14], %fd23;
$L__BB5_12:
	ret;

}
	// .globl	_Z16kernel_copy_0_18iiiPdS_S_S_S_S_S_S_S_S_S_S_S_S_S_S_S_S_S_S_S_S_S_S_S_S_S_S_S_S_S_S_S_S_S_S_S_S_
.visible .entry _Z16kernel_copy_0_18iiiPdS_S_S_S_S_S_S_S_S_S_S_S_S_S_S_S_S_S_S_S_S_S_S_S_S_S_S_S_S_S_S_S_S_S_S_S_S_(
	.param .u32 _Z16kernel_copy_0_18iiiPdS_S_S_S_S_S_S_S_S_S_S_S_S_S_S_S_S_S_S_S_S_S_S_S_S_S_S_S_S_S_S_S_S_S_S_S_S__param_0,
	.param .u32 _Z16kernel_copy_0_18iiiPdS_S_S_S_S_S_S_S_S_S_S_S_S_S_S_S_S_S_S_S_S_S_S_S_S_S_S_S_S_S_S_S_S_S_S_S_S__param_1,
	.param .u32 _Z16kernel_copy_0_18iiiPdS_S_S_S_S_S_S_S_S_S_S_S_S_S_S_S_S_S_S_S_S_S_S_S_S_S_S_S_S_S_S_S_S_S_S_S_S__param_2,
	.param .u64 .ptr .align 1 _Z16kernel_copy_0_18iiiPdS_S_S_S_S_S_S_S_S_S_S_S_S_S_S_S_S_S_S_S_S_S_S_S_S_S_S_S_S_S_S_S_S_S_S_S_S__param_3,
	.param .u64 .ptr .align 1 _Z16kernel_copy_0_18iiiPdS_S_S_S_S_S_S_S_S_S_S_S_S_S_S_S_S_S_S_S_S_S_S_S_S_S_S_S_S_S_S_S_S_S_S_S_S__param_4,
	.param .u64 .ptr .align 1 _Z16kernel_copy_0_18iiiPdS_S_S_S_S_S_S_S_S_S_S_S_S_S_S_S_S_S_S_S_S_S_S_S_S_S_S_S_S_S_S_S_S_S_S_S_S__param_5,
	.param .u64 .ptr .align 1 _Z16kernel_copy_0_18iiiPdS_S_S_S_S_S_S_S_S_S_S_S_S_S_S_S_S_S_S_S_S_S_S_S_S_S_S_S_S_S_S_S_S_S_S_S_S__param_6,
	.param .u64 .ptr .align 1 _Z16kernel_copy_0_18iiiPdS_S_S_S_S_S_S_S_S_S_S_S_S_S_S_S_S_S_S_S_S_S_S_S_S_S_S_S_S_S_S_S_S_S_S_S_S__param_7,
	.param .u64 .ptr .align 1 _Z16kernel_copy_0_18iiiPdS_S_S_S_S_S_S_S_S_S_S_S_S_S_S_S_S_S_S_S_S_S_S_S_S_S_S_S_S_S_S_S_S_S_S_S_S__param_8,
	.param .u64 .ptr .align 1 _Z16kernel_copy_0_18iiiPdS_S_S_S_S_S_S_S_S_S_S_S_S_S_S_S_S_S_S_S_S_S_S_S_S_S_S_S_S_S_S_S_S_S_S_S_S__param_9,
	.param .u64 .ptr .align 1 _Z16kernel_copy_0_18iiiPdS_S_S_S_S_S_S_S_S_S_S_S_S_S_S_S_S_S_S_S_S_S_S_S_S_S_S_S_S_S_S_S_S_S_S_S_S__param_10,
	.param .u64 .ptr .align 1 _Z16kernel_copy_0_18iiiPdS_S_S_S_S_S_S_S_S_S_S_S_S_S_S_S_S_S_S_S_S_S_S_S_S_S_S_S_S_S_S_S_S_S_S_S_S__param_11,
	.param .u64 .ptr .align 1 _Z16kernel_copy_0_18iiiPdS_S_S_S_S_S_S_S_S_S_S_S_S_S_S_S_S_S_S_S_S_S_S_S_S_S_S_S_S_S_S_S_S_S_S_S_S__param_12,
	.param .u64 .ptr .align 1 _Z16kernel_copy_0_18iiiPdS_S_S_S_S_S_S_S_S_S_S_S_S_S_S_S_S_S_S_S_S_S_S_S_S_S_S_S_S_S_S_S_S_S_S_S_S__param_13,
	.param .u64 .ptr .align 1 _Z16kernel_copy_0_18iiiPdS_S_S_S_S_S_S_S_S_S_S_S_S_S_S_S_S_S_S_S_S_S_S_S_S_S_S_S_S_S_S_S_S_S_S_S_S__param_14,
	.param .u64 .ptr .align 1 _Z16kernel_copy_0_18iiiPdS_S_S_S_S_S_S_S_S_S_S_S_S_S_S_S_S_S_S_S_S_S_S_S_S_S_S_S_S_S_S_S_S_S_S_S_S__param_15,
	.param .u64 .ptr .align 1 _Z16kernel_copy_0_18iiiPdS_S_S_S_S_S_S_S_S_S_S_S_S_S_S_S_S_S_S_S_S_S_S_S_S_S_S_S_S_S_S_S_S_S_S_S_S__param_16,
	.param .u64 .ptr .align 1 _Z16kernel_copy_0_18iiiPdS_S_S_S_S_S_S_S_S_S_S_S_S_S_S_S_S_S_S_S_S_S_S_S_S_S_S_S_S_S_S_S_S_S_S_S_S__param_17,
	.param .u64 .ptr .align 1 _Z16kernel_copy_0_18iiiPdS_S_S_S_S_S_S_S_S_S_S_S_S_S_S_S_S_S_S_S_S_S_S_S_S_S_S_S_S_S_S_S_S_S_S_S_S__param_18,
	.param .u64 .ptr .align 1 _Z16kernel_copy_0_18iiiPdS_S_S_S_S_S_S_S_S_S_S_S_S_S_S_S_S_S_S_S_S_S_S_S_S_S_S_S_S_S_S_S_S_S_S_S_S__param_19,
	.param .u64 .ptr .align 1 _Z16kernel_copy_0_18iiiPdS_S_S_S_S_S_S_S_S_S_S_S_S_S_S_S_S_S_S_S_S_S_S_S_S_S_S_S_S_S_S_S_S_S_S_S_S__param_20,
	.param .u64 .ptr .align 1 _Z16kernel_copy_0_18iiiPdS_S_S_S_S_S_S_S_S_S_S_S_S_S_S_S_S_S_S_S_S_S_S_S_S_S_S_S_S_S_S_S_S_S_S_S_S__param_21,
	.param .u64 .ptr .align 1 _Z16kernel_copy_0_18iiiPdS_S_S_S_S_S_S_S_S_S_S_S_S_S_S_S_S_S_S_S_S_S_S_S_S_S_S_S_S_S_S_S_S_S_S_S_S__param_22,
	.param .u64 .ptr .align 1 _Z16kernel_copy_0_18iiiPdS_S_S_S_S_S_S_S_S_S_S_S_S_S_S_S_S_S_S_S_S_S_S_S_S_S_S_S_S_S_S_S_S_S_S_S_S__param_23,
	.param .u64 .ptr .align 1 _Z16kernel_copy_0_18iiiPdS_S_S_S_S_S_S_S_S_S_S_S_S_S_S_S_S_S_S_S_S_S_S_S_S_S_S_S_S_S_S_S_S_S_S_S_S__param_24,
	.param .u64 .ptr .align 1 _Z16kernel_copy_0_18iiiPdS_S_S_S_S_S_S_S_S_S_S_S_S_S_S_S_S_S_S_S_S_S_S_S_S_S_S_S_S_S_S_S_S_S_S_S_S__param_25,
	.param .u64 .ptr .align 1 _Z16kernel_copy_0_18iiiPdS_S_S_S_S_S_S_S_S_S_S_S_S_S_S_S_S_S_S_S_S_S_S_S_S_S_S_S_S_S_S_S_S_S_S_S_S__param_26,
	.param .u64 .ptr .align 1 _Z16kernel_copy_0_18iiiPdS_S_S_S_S_S_S_S_S_S_S_S_S_S_S_S_S_S_S_S_S_S_S_S_S_S_S_S_S_S_S_S_S_S_S_S_S__param_27,
	.param .u64 .ptr .align 1 _Z16kernel_copy_0_18iiiPdS_S_S_S_S_S_S_S_S_S_S_S_S_S_S_S_S_S_S_S_S_S_S_S_S_S_S_S_S_S_S_S_S_S_S_S_S__param_28,
	.param .u64 .ptr .align 1 _Z16kernel_copy_0_18iiiPdS_S_S_S_S_S_S_S_S_S_S_S_S_S_S_S_S_S_S_S_S_S_S_S_S_S_S_S_S_S_S_S_S_S_S_S_S__param_29,
	.param .u64 .ptr .align 1 _Z16kernel_copy_0_18iiiPdS_S_S_S_S_S_S_S_S_S_S_S_S_S_S_S_S_S_S_S_S_S_S_S_S_S_S_S_S_S_S_S_S_S_S_S_S__param_30,
	.param .u64 .ptr .align 1 _Z16kernel_copy_0_18iiiPdS_S_S_S_S_S_S_S_S_S_S_S_S_S_S_S_S_S_S_S_S_S_S_S_S_S_S_S_S_S_S_S_S_S_S_S_S__param_31,
	.param .u64 .ptr .align 1 _Z16kernel_copy_0_18iiiPdS_S_S_S_S_S_S_S_S_S_S_S_S_S_S_S_S_S_S_S_S_S_S_S_S_S_S_S_S_S_S_S_S_S_S_S_S__param_32,
	.param .u64 .ptr .align 1 _Z16kernel_copy_0_18iiiPdS_S_S_S_S_S_S_S_S_S_S_S_S_S_S_S_S_S_S_S_S_S_S_S_S_S_S_S_S_S_S_S_S_S_S_S_S__param_33,
	.param .u64 .ptr .align 1 _Z16kernel_copy_0_18iiiPdS_S_S_S_S_S_S_S_S_S_S_S_S_S_S_S_S_S_S_S_S_S_S_S_S_S_S_S_S_S_S_S_S_S_S_S_S__param_34,
	.param .u64 .ptr .align 1 _Z16kernel_copy_0_18iiiPdS_S_S_S_S_S_S_S_S_S_S_S_S_S_S_S_S_S_S_S_S_S_S_S_S_S_S_S_S_S_S_S_S_S_S_S_S__param_35,
	.param .u64 .ptr .align 1 _Z16kernel_copy_0_18iiiPdS_S_S_S_S_S_S_S_S_S_S_S_S_S_S_S_S_S_S_S_S_S_S_S_S_S_S_S_S_S_S_S_S_S_S_S_S__param_36,
	.param .u64 .ptr .align 1 _Z16kernel_copy_0_18iiiPdS_S_S_S_S_S_S_S_S_S_S_S_S_S_S_S_S_S_S_S_S_S_S_S_S_S_S_S_S_S_S_S_S_S_S_S_S__param_37,
	.param .u64 .ptr .align 1 _Z16kernel_copy_0_18iiiPdS_S_S_S_S_S_S_S_S_S_S_S_S_S_S_S_S_S_S_S_S_S_S_S_S_S_S_S_S_S_S_S_S_S_S_S_S__param_38,
	.param .u64 .ptr .align 1 _Z16kernel_copy_0_18iiiPdS_S_S_S_S_S_S_S_S_S_S_S_S_S_S_S_S_S_S_S_S_S_S_S_S_S_S_S_S_S_S_S_S_S_S_S_S__param_39,
	.param .u64 .ptr .align 1 _Z16kernel_copy_0_18iiiPdS_S_S_S_S_S_S_S_S_S_S_S_S_S_S_S_S_S_S_S_S_S_S_S_S_S_S_S_S_S_S_S_S_S_S_S_S__param_40
)
{
	.reg .pred 	%p<2>;
	.reg .b32 	%r<16>;
	.reg .b64 	%rd<134>;
	.reg .b64 	%fd<20>;

	ld.param.u32 	%r2, [_Z16kernel_copy_0_18iiiPdS_S_S_S_S_S_S_S_S_S_S_S_S_S_S_S_S_S_S_S_S_S_S_S_S_S_S_S_S_S_S_S_S_S_S_S_S__param_0];
	ld.param.u32 	%r3, [_Z16kernel_copy_0_18iiiPdS_S_S_S_S_S_S_S_S_S_S_S_S_S_S_S_S_S_S_S_S_S_S_S_S_S_S_S_S_S_S_S_S_S_S_S_S__param_1];
	ld.param.u32 	%r4, [_Z16kernel_copy_0_18iiiPdS_S_S_S_S_S_S_S_S_S_S_S_S_S_S_S_S_S_S_S_S_S_S_S_S_S_S_S_S_S_S_S_S_S_S_S_S__param_2];
	ld.param.u64 	%rd8, [_Z16kernel_copy_0_18iiiPdS_S_S_S_S_S_S_S_S_S_S_S_S_S_S_S_S_S_S_S_S_S_S_S_S_S_S_S_S_S_S_S_S_S_S_S_S__param_10];
	ld.param.u64 	%rd9, [_Z16kernel_copy_0_18iiiPdS_S_S_S_S_S_S_S_S_S_S_S_S_S_S_S_S_S_S_S_S_S_S_S_S_S_S_S_S_S_S_S_S_S_S_S_S__param_11];
	ld.param.u64 	%rd10, [_Z16kernel_copy_0_18iiiPdS_S_S_S_S_S_S_S_S_S_S_S_S_S_S_S_S_S_S_S_S_S_S_S_S_S_S_S_S_S_S_S_S_S_S_S_S__param_12];
	ld.param.u64 	%rd11, [_Z16kernel_copy_0_18iiiPdS_S_S_S_S_S_S_S_S_S_S_S_S_S_S_S_S_S_S_S_S_S_S_S_S_S_S_S_S_S_S_S_S_S_S_S_S__param_13];
	ld.param.u64 	%rd12, [_Z16kernel_copy_0_18iiiPdS_S_S_S_S_S_S_S_S_S_S_S_S_S_S_S_S_S_S_S_S_S_S_S_S_S_S_S_S_S_S_S_S_S_S_S_S__param_14];
	ld.param.u64 	%rd13, [_Z16kernel_copy_0_18iiiPdS_S_S_S_S_S_S_S_S_S_S_S_S_S_S_S_S_S_S_S_S_S_S_S_S_S_S_S_S_S_S_S_S_S_S_S_S__param_15];
	ld.param.u64 	%rd16, [_Z16kernel_copy_0_18iiiPdS_S_S_S_S_S_S_S_S_S_S_S_S_S_S_S_S_S_S_S_S_S_S_S_S_S_S_S_S_S_S_S_S_S_S_S_S__param_18];
	ld.param.u64 	%rd17, [_Z16kernel_copy_0_18iiiPdS_S_S_S_S_S_S_S_S_S_S_S_S_S_S_S_S_S_S_S_S_S_S_S_S_S_S_S_S_S_S_S_S_S_S_S_S__param_19];
	ld.param.u64 	%rd18, [_Z16kernel_copy_0_18iiiPdS_S_S_S_S_S_S_S_S_S_S_S_S_S_S_S_S_S_S_S_S_S_S_S_S_S_S_S_S_S_S_S_S_S_S_S_S__param_20];
	ld.param.u64 	%rd19, [_Z16kernel_copy_0_18iiiPdS_S_S_S_S_S_S_S_S_S_S_S_S_S_S_S_S_S_S_S_S_S_S_S_S_S_S_S_S_S_S_S_S_S_S_S_S__param_21];
	ld.param.u64 	%rd20, [_Z16kernel_copy_0_18iiiPdS_S_S_S_S_S_S_S_S_S_S_S_S_S_S_S_S_S_S_S_S_S_S_S_S_S_S_S_S_S_S_S_S_S_S_S_S__param_22];
	ld.param.u64 	%rd21, [_Z16kernel_copy_0_18iiiPdS_S_S_S_S_S_S_S_S_S_S_S_S_S_S_S_S_S_S_S_S_S_S_S_S_S_S_S_S_S_S_S_S_S_S_S_S__param_23];
	ld.param.u64 	%rd22, [_Z16kernel_copy_0_18iiiPdS_S_S_S_S_S_S_S_S_S_S_S_S_S_S_S_S_S_S_S_S_S_S_S_S_S_S_S_S_S_S_S_S_S_S_S_S__param_24];
	ld.param.u64 	%rd23, [_Z16kernel_copy_0_18iiiPdS_S_S_S_S_S_S_S_S_S_S_S_S_S_S_S_S_S_S_S_S_S_S_S_S_S_S_S_S_S_S_S_S_S_S_S_S__param_25];
	ld.param.u64 	%rd24, [_Z16kernel_copy_0_18iiiPdS_S_S_S_S_S_S_S_S_S_S_S_S_S_S_S_S_S_S_S_S_S_S_S_S_S_S_S_S_S_S_S_S_S_S_S_S__param_26];
	ld.param.u64 	%rd25, [_Z16kernel_copy_0_18iiiPdS_S_S_S_S_S_S_S_S_S_S_S_S_S_S_S_S_S_S_S_S_S_S_S_S_S_S_S_S_S_S_S_S_S_S_S_S__param_27];
	ld.param.u64 	%rd26, [_Z16kernel_copy_0_18iiiPdS_S_S_S_S_S_S_S_S_S_S_S_S_S_S_S_S_S_S_S_S_S_S_S_S_S_S_S_S_S_S_S_S_S_S_S_S__param_28];
	ld.param.u64 	%rd27, [_Z16kernel_copy_0_18iiiPdS_S_S_S_S_S_S_S_S_S_S_S_S_S_S_S_S_S_S_S_S_S_S_S_S_S_S_S_S_S_S_S_S_S_S_S_S__param_29];
	ld.param.u64 	%rd28, [_Z16kernel_copy_0_18iiiPdS_S_S_S_S_S_S_S_S_S_S_S_S_S_S_S_S_S_S_S_S_S_S_S_S_S_S_S_S_S_S_S_S_S_S_S_S__param_30];
	ld.param.u64 	%rd29, [_Z16kernel_copy_0_18iiiPdS_S_S_S_S_S_S_S_S_S_S_S_S_S_S_S_S_S_S_S_S_S_S_S_S_S_S_S_S_S_S_S_S_S_S_S_S__param_31];
	mul.lo.s32 	%r5, %r3, %r2;
	mul.lo.s32 	%r6, %r5, %r4;
	mov.u32 	%r7, %ctaid.y;
	mov.u32 	%r8, %nctaid.x;
	mov.u32 	%r9, %ctaid.x;
	mad.lo.s32 	%r10, %r7, %r8, %r9;
	mov.u32 	%r11, %tid.y;
	shl.b32 	%r12, %r10, 8;
	shl.b32 	%r13, %r11, 4;
	mov.u32 	%r14, %tid.x;
	add.s32 	%r15, %r13, %r14;
	add.s32 	%r1, %r15, %r12;
	setp.ge.u32 	%p1, %r1, %r6;
	@%p1 bra 	$L__BB6_2;
	ld.param.u64 	%rd133, [_Z16kernel_copy_0_18iiiPdS_S_S_S_S_S_S_S_S_S_S_S_S_S_S_S_S_S_S_S_S_S_S_S_S_S_S_S_S_S_S_S_S_S_S_S_S__param_40];
	ld.param.u64 	%rd132, [_Z16kernel_copy_0_18iiiPdS_S_S_S_S_S_S_S_S_S_S_S_S_S_S_S_S_S_S_S_S_S_S_S_S_S_S_S_S_S_S_S_S_S_S_S_S__param_39];
	ld.param.u64 	%rd131, [_Z16kernel_copy_0_18iiiPdS_S_S_S_S_S_S_S_S_S_S_S_S_S_S_S_S_S_S_S_S_S_S_S_S_S_S_S_S_S_S_S_S_S_S_S_S__param_38];
	ld.param.u64 	%rd130, [_Z16kernel_copy_0_18iiiPdS_S_S_S_S_S_S_S_S_S_S_S_S_S_S_S_S_S_S_S_S_S_S_S_S_S_S_S_S_S_S_S_S_S_S_S_S__param_37];
	ld.param.u64 	%rd129, [_Z16kernel_copy_0_18iiiPdS_S_S_S_S_S_S_S_S_S_S_S_S_S_S_S_S_S_S_S_S_S_S_S_S_S_S_S_S_S_S_S_S_S_S_S_S__param_36];
	ld.param.u64 	%rd128, [_Z16kernel_copy_0_18iiiPdS_S_S_S_S_S_S_S_S_S_S_S_S_S_S_S_S_S_S_S_S_S_S_S_S_S_S_S_S_S_S_S_S_S_S_S_S__param_35];
	ld.param.u64 	%rd127, [_Z16kernel_copy_0_18iiiPdS_S_S_S_S_S_S_S_S_S_S_S_S_S_S_S_S_S_S_S_S_S_S_S_S_S_S_S_S_S_S_S_S_S_S_S_S__param_34];
	ld.param.u64 	%rd126, [_Z16kernel_copy_0_18iiiPdS_S_S_S_S_S_S_S_S_S_S_S_S_S_S_S_S_S_S_S_S_S_S_S_S_S_S_S_S_S_S_S_S_S_S_S_S__param_33];
	ld.param.u64 	%rd125, [_Z16kernel_copy_0_18iiiPdS_S_S_S_S_S_S_S_S_S_S_S_S_S_S_S_S_S_S_S_S_S_S_S_S_S_S_S_S_S_S_S_S_S_S_S_S__param_32];
	ld.param.u64 	%rd124, [_Z16kernel_copy_0_18iiiPdS_S_S_S_S_S_S_S_S_S_S_S_S_S_S_S_S_S_S_S_S_S_S_S_S_S_S_S_S_S_S_S_S_S_S_S_S__param_17];
	ld.param.u64 	%rd123, [_Z16kernel_copy_0_18iiiPdS_S_S_S_S_S_S_S_S_S_S_S_S_S_S_S_S_S_S_S_S_S_S_S_S_S_S_S_S_S_S_S_S_S_S_S_S__param_16];
	ld.param.u64 	%rd122, [_Z16kernel_copy_0_18iiiPdS_S_S_S_S_S_S_S_S_S_S_S_S_S_S_S_S_S_S_S_S_S_S_S_S_S_S_S_S_S_S_S_S_S_S_S_S__param_9];
	ld.param.u64 	%rd121, [_Z16kernel_copy_0_18iiiPdS_S_S_S_S_S_S_S_S_S_S_S_S_S_S_S_S_S_S_S_S_S_S_S_S_S_S_S_S_S_S_S_S_S_S_S_S__param_8];
	ld.param.u64 	%rd120, [_Z16kernel_copy_0_18iiiPdS_S_S_S_S_S_S_S_S_S_S_S_S_S_S_S_S_S_S_S_S_S_S_S_S_S_S_S_S_S_S_S_S_S_S_S_S__param_7];
	ld.param.u64 	%rd119, [_Z16kernel_copy_0_18iiiPdS_S_S_S_S_S_S_S_S_S_S_S_S_S_S_S_S_S_S_S_S_S_S_S_S_S_S_S_S_S_S_S_S_S_S_S_S__param_6];
	ld.param.u64 	%rd118, [_Z16kernel_copy_0_18iiiPdS_S_S_S_S_S_S_S_S_S_S_S_S_S_S_S_S_S_S_S_S_S_S_S_S_S_S_S_S_S_S_S_S_S_S_S_S__param_5];
	ld.param.u64 	%rd117, [_Z16kernel_copy_0_18iiiPdS_S_S_S_S_S_S_S_S_S_S_S_S_S_S_S_S_S_S_S_S_S_S_S_S_S_S_S_S_S_S_S_S_S_S_S_S__param_4];
	ld.param.u64 	%rd116, [_Z16kernel_copy_0_18iiiPdS_S_S_S_S_S_S_S_S_S_S_S_S_S_S_S_S_S_S_S_S_S_S_S_S_S_S_S_S_S_S_S_S_S_S_S_S__param_3];
	cvta.to.global.u64 	%rd39, %rd116;
	cvta.to.global.u64 	%rd40, %rd20;
	cvta.to.global.u64 	%rd41, %rd117;
	cvta.to.global.u64 	%rd42, %rd21;
	cvta.to.global.u64 	%rd43, %rd118;
	cvta.to.global.u64 	%rd44, %rd22;
	cvta.to.global.u64 	%rd45, %rd119;
	cvta.to.global.u64 	%rd46, %rd23;
	cvta.to.global.u64 	%rd47, %rd120;
	cvta.to.global.u64 	%rd48, %rd24;
	cvta.to.global.u64 	%rd49, %rd121;
	cvta.to.global.u64 	%rd50, %rd25;
	cvta.to.global.u64 	%rd51, %rd122;
	cvta.to.global.u64 	%rd52, %rd26;
	cvta.to.global.u64 	%rd53, %rd8;
	cvta.to.global.u64 	%rd54, %rd27;
	cvta.to.global.u64 	%rd55, %rd9;
	cvta.to.global.u64 	%rd56, %rd28;
	cvta.to.global.u64 	%rd57, %rd10;
	cvta.to.global.u64 	%rd58, %rd29;
	cvta.to.global.u64 	%rd59, %rd11;
	cvta.to.global.u64 	%rd60, %rd125;
	cvta.to.global.u64 	%rd61, %rd12;
	cvta.to.global.u64 	%rd62, %rd126;
	cvta.to.global.u64 	%rd63, %rd13;
	cvta.to.global.u64 	%rd64, %rd127;
	cvta.to.global.u64 	%rd65, %rd123;
	cvta.to.global.u64 	%rd66, %rd128;
	cvta.to.global.u64 	%rd67, %rd124;
	cvta.to.global.u64 	%rd68, %rd129;
	cvta.to.global.u64 	%rd69, %rd16;
	cvta.to.global.u64 	%rd70, %rd130;
	cvta.to.global.u64 	%rd71, %rd17;
	cvta.to.global.u64 	%rd72, %rd131;
	cvta.to.global.u64 	%rd73, %rd18;
	cvta.to.global.u64 	%rd74, %rd132;
	cvta.to.global.u64 	%rd75, %rd19;
	cvta.to.global.u64 	%rd76, %rd133;
	mul.wide.s32 	%rd77, %r1, 8;
	add.s64 	%rd78, %rd39, %rd77;
	ld.global.f64 	%fd1, [%rd78];
	add.s64 	%rd79, %rd40, %rd77;
	st.global.f64 	[%rd79], %fd1;
	add.s64 	%rd80, %rd41, %rd77;
	ld.global.f64 	%fd2, [%rd80];
	add.s64 	%rd81, %rd42, %rd77;
	st.global.f64 	[%rd81], %fd2;
	add.s64 	%rd82, %rd43, %rd77;
	ld.global.f64 	%fd3, [%rd82];
	add.s64 	%rd83, %rd44, %rd77;
	st.global.f64 	[%rd83], %fd3;
	add.s64 	%rd84, %rd45, %rd77;
	ld.global.f64 	%fd4, [%rd84];
	add.s64 	%rd85, %rd46, %rd77;
	st.global.f64 	[%rd85], %fd4;
	add.s64 	%rd86, %rd47, %rd77;
	ld.global.f64 	%fd5, [%rd86];
	add.s64 	%rd87, %rd48, %rd77;
	st.global.f64 	[%rd87], %fd5;
	add.s64 	%rd88, %rd49, %rd77;
	ld.global.f64 	%fd6, [%rd88];
	add.s64 	%rd89, %rd50, %rd77;
	st.global.f64 	[%rd89], %fd6;
	add.s64 	%rd90, %rd51, %rd77;
	ld.global.f64 	%fd7, [%rd90];
	add.s64 	%rd91, %rd52, %rd77;
	st.global.f64 	[%rd91], %fd7;
	add.s64 	%rd92, %rd53, %rd77;
	ld.global.f64 	%fd8, [%rd92];
	add.s64 	%rd93, %rd54, %rd77;
	st.global.f64 	[%rd93], %fd8;
	add.s64 	%rd94, %rd55, %rd77;
	ld.global.f64 	%fd9, [%rd94];
	add.s64 	%rd95, %rd56, %rd77;
	st.global.f64 	[%rd95], %fd9;
	add.s64 	%rd96, %rd57, %rd77;
	ld.global.f64 	%fd10, [%rd96];
	add.s64 	%rd97, %rd58, %rd77;
	st.global.f64 	[%rd97], %fd10;
	add.s64 	%rd98, %rd59, %rd77;
	ld.global.f64 	%fd11, [%rd98];
	add.s64 	%rd99, %rd60, %rd77;
	st.global.f64 	[%rd99], %fd11;
	add.s64 	%rd100, %rd61, %rd77;
	ld.global.f64 	%fd12, [%rd100];
	add.s64 	%rd101, %rd62, %rd77;
	st.global.f64 	[%rd101], %fd12;
	add.s64 	%rd102, %rd63, %rd77;
	ld.global.f64 	%fd13, [%rd102];
	add.s64 	%rd103, %rd64, %rd77;
	st.global.f64 	[%rd103], %fd13;
	add.s64 	%rd104, %rd65, %rd77;
	ld.global.f64 	%fd14, [%rd104];
	add.s64 	%rd105, %rd66, %rd77;
	st.global.f64 	[%rd105], %fd14;
	add.s64 	%rd106, %rd67, %rd77;
	ld.global.f64 	%fd15, [%rd106];
	add.s64 	%rd107, %rd68, %rd77;
	st.global.f64 	[%rd107], %fd15;
	add.s64 	%rd108, %rd69, %rd77;
	ld.global.f64 	%fd16, [%rd108];
	add.s64 	%rd109, %rd70, %rd77;
	st.global.f64 	[%rd109], %fd16;
	add.s64 	%rd110, %rd71, %rd77;
	ld.global.f64 	%fd17, [%rd110];
	add.s64 	%rd111, %rd72, %rd77;
	st.global.f64 	[%rd111], %fd17;
	add.s64 	%rd112, %rd73, %rd77;
	ld.global.f64 	%fd18, [%rd112];
	add.s64 	%rd113, %rd74, %rd77;
	st.global.f64 	[%rd113], %fd18;
	add.s64 	%rd114, %rd75, %rd77;
	ld.global.f64 	%fd19, [%rd114];
	add.s64 	%rd115, %rd76, %rd77;
	st.global.f64 	[%rd115], %fd19;
$L__BB6_2:
	ret;

}
	// .globl	_Z28kernel_stream3D_0_18_forwardiiiPiPdS0_S0_S0_S0_S0_S0_S0_S0_S0_S0_S0_S0_S0_S0_S0_S0_S0_S0_S0_S0_S0_S0_S0_S0_S0_S0_S0_S0_S0_S0_S0_S0_S0_S0_S0_S0_S0_
.visible .entry _Z28kernel_stream3D_0_18_forwardiiiPiPdS0_S0_S0_S0_S0_S0_S0_S0_S0_S0_S0_S0_S0_S0_S0_S0_S0_S0_S0_S0_S0_S0_S0_S0_S0_S0_S0_S0_S0_S0_S0_S0_S0_S0_S0_S0_S0_(
	.param .u32 _Z28kernel_stream3D_0_18_forwardiiiPiPdS0_S0_S0_S0_S0_S0_S0_S0_S0_S0_S0_S0_S0_S0_S0_S0_S0_S0_S0_S0_S0_S0_S0_S0_S0_S0_S0_S0_S0_S0_S0_S0_S0_S0_S0_S0_S0__param_0,
	.param .u32 _Z28kernel_stream3D_0_18_forwardiiiPiPdS0_S0_S0_S0_S0_S0_S0_S0_S0_S0_S0_S0_S0_S0_S0_S0_S0_S0_S0_S0_S0_S0_S0_S0_S0_S0_S0_S0_S0_S0_S0_S0_S0_S0_S0_S0_S0__param_1,
	.param .u32 _Z28kernel_stream3D_0_18_forwardiiiPiPdS0_S0_S0_S0_S0_S0_S0_S0_S0_S0_S0_S0_S0_S0_S0_S0_S0_S0_S0_S0_S0_S0_S0_S0_S0_S0_S0_S0_S0_S0_S0_S0_S0_S0_S0_S0_S0__param_2,
	.param .u64 .ptr .align 1 _Z28kernel_stream3D_0_18_forwardiiiPiPdS0_S0_S0_S0_S0_S0_S0_S0_S0_S0_S0_S0_S0_S0_S0_S0_S0_S0_S0_S0_S0_S0_S0_S0_S0_S0_S0_S0_S0_S0_S0_S0_S0_S0_S0_S0_S0__param_3,
	.param .u64 .ptr .align 1 _Z28kernel_stream3D_0_18_forwardiiiPiPdS0_S0_S0_S0_S0_S0_S0_S0_S0_S0_S0_S0_S0_S0_S0_S0_S0_S0_S0_S0_S0_S0_S0_S0_S0_S0_S0_S0_S0_S0_S0_S0_S0_S0_S0_S0_S0__param_4,
	.param .u64 .ptr .align 1 _Z28kernel_stream3D_0_18_forwardiiiPiPdS0_S0_S0_S0_S0_S0_S0_S0_S0_S0_S0_S0_S0_S0_S0_S0_S0_S0_S0_S0_S0_S0_S0_S0_S0_S0_S0_S0_S0_S0_S0_S0_S0_S0_S0_S0_S0__param_5,
	.param .u64 .ptr .align 1 _Z28kernel_stream3D_0_18_forwardiiiPiPdS0_S0_S0_S0_S0_S0_S0_S0_S0_S0_S0_S0_S0_S0_S0_S0_S0_S0_S0_S0_S0_S0_S0_S0_S0_S0_S0_S0_S0_S0_S0_S0_S0_S0_S0_S0_S0__param_6,
	.param .u64 .ptr .align 1 _Z28kernel_stream3D_0_18_forwardiiiPiPdS0_S0_S0_S0_S0_S0_S0_S0_S0_S0_S0_S0_S0_S0_S0_S0_S0_S0_S0_S0_S0_S0_S0_S0_S0_S0_S0_S0_S0_S0_S0_S0_S0_S0_S0_S0_S0__param_7,
	.param .u64 .ptr .align 1 _Z28kernel_stream3D_0_18_forwardiiiPiPdS0_S0_S0_S0_S0_S0_S0_S0_S0_S0_S0_S0_S0_S0_S0_S0_S0_S0_S0_S0_S0_S0_S0_S0_S0_S0_S0_S0_S0_S0_S0_S0_S0_S0_S0_S0_S0__param_8,
	.param .u64 .ptr .align 1 _Z28kernel_stream3D_0_18_forwardiiiPiPdS0_S0_S0_S0_S0_S0_S0_S0_S0_S0_S0_S0_S0_S0_S0_S0_S0_S0_S0_S0_S0_S0_S0_S0_S0_S0_S0_S0_S0_S0_S0_S0_S0_S0_S0_S0_S0__param_9,
	.param .u64 .ptr .align 1 _Z28kernel_stream3D_0_18_forwardiiiPiPdS0_S0_S0_S0_S0_S0_S0_S0_S0_S0_S0_S0_S0_S0_S0_S0_S0_S0_S0_S0_S0_S0_S0_S0_S0_S0_S0_S0_S0_S0_S0_S0_S0_S0_S0_S0_S0__param_10,
	.param .u64 .ptr .align 1 _Z28kernel_stream3D_0_18_forwardiiiPiPdS0_S0_S0_S0_S0_S0_S0_S0_S0_S0_S0_S0_S0_S0_S0_S0_S0_S0_S0_S0_S0_S0_S0_S0_S0_S0_S0_S0_S0_S0_S0_S0_S0_S0_S0_S0_S0__param_11,
	.param .u64 .ptr .align 1 _Z28kernel_stream3D_0_18_forwardiiiPiPdS0_S0_S0_S0_S0_S0_S0_S0_S0_S0_S0_S0_S0_S0_S0_S0_S0_S0_S0_S0_S0_S0_S0_S0_S0_S0_S0_S0_S0_S0_S0_S0_S0_S0_S0_S0_S0__param_12,
	.param .u64 .ptr .align 1 _Z28kernel_stream3D_0_18_forwardiiiPiPdS0_S0_S0_S0_S0_S0_S0_S0_S0_S0_S0_S0_S0_S0_S0_S0_S0_S0_S0_S0_S0_S0_S0_S0_S0_S0_S0_S0_S0_S0_S0_S0_S0_S0_S0_S0_S0__param_13,
	.param .u64 .ptr .align 1 _Z28kernel_stream3D_0_18_forwardiiiPiPdS0_S0_S0_S0_S0_S0_S0_S0_S0_S0_S0_S0_S0_S0_S0_S0_S0_S0_S0_S0_S0_S0_S0_S0_S0_S0_S0_S0_S0_S0_S0_S0_S0_S0_S0_S0_S0__param_14,
	.param .u64 .ptr .align 1 _Z28kernel_stream3D_0_18_forwardiiiPiPdS0_S0_S0_S0_S0_S0_S0_S0_S0_S0_S0_S0_S0_S0_S0_S0_S0_S0_S0_S0_S0_S0_S0_S0_S0_S0_S0_S0_S0_S0_S0_S0_S0_S0_S0_S0_S0__param_15,
	.param .u64 .ptr .align 1 _Z28kernel_stream3D_0_18_forwardiiiPiPdS0_S0_S0_S0_S0_S0_S0_S0_S0_S0_S0_S0_S0_S0_S0_S0_S0_S0_S0_S0_S0_S0_S0_S0_S0_S0_S0_S0_S0_S0_S0_S0_S0_S0_S0_S0_S0__param_16,
	.param .u64 .ptr .align 1 _Z28kernel_stream3D_0_18_forwardiiiPiPdS0_S0_S0_S0_S0_S0_S0_S0_S0_S0_S0_S0_S0_S0_S0_S0_S0_S0_S0_S0_S0_S0_S0_S0_S0_S0_S0_S0_S0_S0_S0_S0_S0_S0_S0_S0_S0__param_17,
	.param .u64 .ptr .align 1 _Z28kernel_stream3D_0_18_forwardiiiPiPdS0_S0_S0_S0_S0_S0_S0_S0_S0_S0_S0_S0_S0_S0_S0_S0_S0_S0_S0_S0_S0_S0_S0_S0_S0_S0_S0_S0_S0_S0_S0_S0_S0_S0_S0_S0_S0__param_18,
	.param .u64 .ptr .align 1 _Z28kernel_stream3D_0_18_forwardiiiPiPdS0_S0_S0_S0_S0_S0_S0_S0_S0_S0_S0_S0_S0_S0_S0_S0_S0_S0_S0_S0_S0_S0_S0_S0_S0_S0_S0_S0_S0_S0_S0_S0_S0_S0_S0_S0_S0__param_19,
	.param .u64 .ptr .align 1 _Z28kernel_stream3D_0_18_forwardiiiPiPdS0_S0_S0_S0_S0_S0_S0_S0_S0_S0_S0_S0_S0_S0_S0_S0_S0_S0_S0_S0_S0_S0_S0_S0_S0_S0_S0_S0_S0_S0_S0_S0_S0_S0_S0_S0_S0__param_20,
	.param .u64 .ptr .align 1 _Z28kernel_stream3D_0_18_forwardiiiPiPdS0_S0_S0_S0_S0_S0_S0_S0_S0_S0_S0_S0_S0_S0_S0_S0_S0_S0_S0_S0_S0_S0_S0_S0_S0_S0_S0_S0_S0_S0_S0_S0_S0_S0_S0_S0_S0__param_21,
	.param .u64 .ptr .align 1 _Z28kernel_stream3D_0_18_forwardiiiPiPdS0_S0_S0_S0_S0_S0_S0_S0_S0_S0_S0_S0_S0_S0_S0_S0_S0_S0_S0_S0_S0_S0_S0_S0_S0_S0_S0_S0_S0_S0_S0_S0_S0_S0_S0_S0_S0__param_22,
	.param .u64 .ptr .align 1 _Z28kernel_stream3D_0_18_forwardiiiPiPdS0_S0_S0_S0_S0_S0_S0_S0_S0_S0_S0_S0_S0_S0_S0_S0_S0_S0_S0_S0_S0_S0_S0_S0_S0_S0_S0_S0_S0_S0_S0_S0_S0_S0_S0_S0_S0__param_23,
	.param .u64 .ptr .align 1 _Z28kernel_stream3D_0_18_forwardiiiPiPdS0_S0_S0_S0_S0_S0_S0_S0_S0_S0_S0_S0_S0_S0_S0_S0_S0_S0_S0_S0_S0_S0_S0_S0_S0_S0_S0_S0_S0_S0_S0_S0_S0_S0_S0_S0_S0__param_24,
	.param .u64 .ptr .align 1 _Z28kernel_stream3D_0_18_forwardiiiPiPdS0_S0_S0_S0_S0_S0_S0_S0_S0_S0_S0_S0_S0_S0_S0_S0_S0_S0_S0_S0_S0_S0_S0_S0_S0_S0_S0_S0_S0_S0_S0_S0_S0_S0_S0_S0_S0__param_25,
	.param .u64 .ptr .align 1 _Z28kernel_stream3D_0_18_forwardiiiPiPdS0_S0_S0_S0_S0_S0_S0_S0_S0_S0_S0_S0_S0_S0_S0_S0_S0_S0_S0_S0_S0_S0_S0_S0_S0_S0_S0_S0_S0_S0_S0_S0_S0_S0_S0_S0_S0__param_26,
	.param .u64 .ptr .align 1 _Z28kernel_stream3D_0_18_forwardiiiPiPdS0_S0_S0_S0_S0_S0_S0_S0_S0_S0_S0_S0_S0_S0_S0_S0_S0_S0_S0_S0_S0_S0_S0_S0_S0_S0_S0_S0_S0_S0_S0_S0_S0_S0_S0_S0_S0__param_27,
	.param .u64 .ptr .align 1 _Z28kernel_stream3D_0_18_forwardiiiPiPdS0_S0_S0_S0_S0_S0_S0_S0_S0_S0_S0_S0_S0_S0_S0_S0_S0_S0_S0_S0_S0_S0_S0_S0_S0_S0_S0_S0_S0_S0_S0_S0_S0_S0_S0_S0_S0__param_28,
	.param .u64 .ptr .align 1 _Z28kernel_stream3D_0_18_forwardiiiPiPdS0_S0_S0_S0_S0_S0_S0_S0_S0_S0_S0_S0_S0_S0_S0_S0_S0_S0_S0_S0_S0_S0_S0_S0_S0_S0_S0_S0_S0_S0_S0_S0_S0_S0_S0_S0_S0__param_29,
	.param .u64 .ptr .align 1 _Z28kernel_stream3D_0_18_forwardiiiPiPdS0_S0_S0_S0_S0_S0_S0_S0_S0_S0_S0_S0_S0_S0_S0_S0_S0_S0_S0_S0_S0_S0_S0_S0_S0_S0_S0_S0_S0_S0_S0_S0_S0_S0_S0_S0_S0__param_30,
	.param .u64 .ptr .align 1 _Z28kernel_stream3D_0_18_forwardiiiPiPdS0_S0_S0_S0_S0_S0_S0_S0_S0_S0_S0_S0_S0_S0_S0_S0_S0_S0_S0_S0_S0_S0_S0_S0_S0_S0_S0_S0_S0_S0_S0_S0_S0_S0_S0_S0_S0__param_31,
	.param .u64 .ptr .align 1 _Z28kernel_stream3D_0_18_forwardiiiPiPdS0_S0_S0_S0_S0_S0_S0_S0_S0_S0_S0_S0_S0_S0_S0_S0_S0_S0_S0_S0_S0_S0_S0_S0_S0_S0_S0_S0_S0_S0_S0_S0_S0_S0_S0_S0_S0__param_32,
	.param .u64 .ptr .align 1 _Z28kernel_stream3D_0_18_forwardiiiPiPdS0_S0_S0_S0_S0_S0_S0_S0_S0_S0_S0_S0_S0_S0_S0_S0_S0_S0_S0_S0_S0_S0_S0_S0_S0_S0_S0_S0_S0_S0_S0_S0_S0_S0_S0_S0_S0__param_33,
	.param .u64 .ptr .align 1 _Z28kernel_stream3D_0_18_forwardiiiPiPdS0_S0_S0_S0_S0_S0_S0_S0_S0_S0_S0_S0_S0_S0_S0_S0_S0_S0_S0_S0_S0_S0_S0_S0_S0_S0_S0_S0_S0_S0_S0_S0_S0_S0_S0_S0_S0__param_34,
	.param .u64 .ptr .align 1 _Z28kernel_stream3D_0_18_forwardiiiPiPdS0_S0_S0_S0_S0_S0_S0_S0_S0_S0_S0_S0_S0_S0_S0_S0_S0_S0_S0_S0_S0_S0_S0_S0_S0_S0_S0_S0_S0_S0_S0_S0_S0_S0_S0_S0_S0__param_35,
	.param .u64 .ptr .align 1 _Z28kernel_stream3D_0_18_forwardiiiPiPdS0_S0_S0_S0_S0_S0_S0_S0_S0_S0_S0_S0_S0_S0_S0_S0_S0_S0_S0_S0_S0_S0_S0_S0_S0_S0_S0_S0_S0_S0_S0_S0_S0_S0_S0_S0_S0__param_36,
	.param .u64 .ptr .align 1 _Z28kernel_stream3D_0_18_forwardiiiPiPdS0_S0_S0_S0_S0_S0_S0_S0_S0_S0_S0_S0_S0_S0_S0_S0_S0_S0_S0_S0_S0_S0_S0_S0_S0_S0_S0_S0_S0_S0_S0_S0_S0_S0_S0_S0_S0__param_37,
	.param .u64 .ptr .align 1 _Z28kernel_stream3D_0_18_forwardiiiPiPdS0_S0_S0_S0_S0_S0_S0_S0_S0_S0_S0_S0_S0_S0_S0_S0_S0_S0_S0_S0_S0_S0_S0_S0_S0_S0_S0_S0_S0_S0_S0_S0_S0_S0_S0_S0_S0__param_38,
	.param .u64 .ptr .align 1 _Z28kernel_stream3D_0_18_forwardiiiPiPdS0_S0_S0_S0_S0_S0_S0_S0_S0_S0_S0_S0_S0_S0_S0_S0_S0_S0_S0_S0_S0_S0_S0_S0_S0_S0_S0_S0_S0_S0_S0_S0_S0_S0_S0_S0_S0__param_39,
	.param .u64 .ptr .align 1 _Z28kernel_stream3D_0_18_forwardiiiPiPdS0_S0_S0_S0_S0_S0_S0_S0_S0_S0_S0_S0_S0_S0_S0_S0_S0_S0_S0_S0_S0_S0_S0_S0_S0_S0_S0_S0_S0_S0_S0_S0_S0_S0_S0_S0_S0__param_40,
	.param .u64 .ptr .align 1 _Z28kernel_stream3D_0_18_forwardiiiPiPdS0_S0_S0_S0_S0_S0_S0_S0_S0_S0_S0_S0_S0_S0_S0_S0_S0_S0_S0_S0_S0_S0_S0_S0_S0_S0_S0_S0_S0_S0_S0_S0_S0_S0_S0_S0_S0__param_41
)
{
	.reg .pred 	%p<11>;
	.reg .b32 	%r<101>;
	.reg .b64 	%rd<156>;
	.reg .b64 	%fd<20>;

	ld.param.u32 	%r2, [_Z28kernel_stream3D_0_18_forwardiiiPiPdS0_S0_S0_S0_S0_S0_S0_S0_S0_S0_S0_S0_S0_S0_S0_S0_S0_S0_S0_S0_S0_S0_S0_S0_S0_S0_S0_S0_S0_S0_S0_S0_S0_S0_S0_S0_S0__param_0];
	ld.param.u32 	%r3, [_Z28kernel_stream3D_0_18_forwardiiiPiPdS0_S0_S0_S0_S0_S0_S0_S0_S0_S0_S0_S0_S0_S0_S0_S0_S0_S0_S0_S0_S0_S0_S0_S0_S0_S0_S0_S0_S0_S0_S0_S0_S0_S0_S0_S0_S0__param_1];
	ld.param.u32 	%r4, [_Z28kernel_stream3D_0_18_forwardiiiPiPdS0_S0_S0_S0_S0_S0_S0_S0_S0_S0_S0_S0_S0_S0_S0_S0_S0_S0_S0_S0_S0_S0_S0_S0_S0_S0_S0_S0_S0_S0_S0_S0_S0_S0_S0_S0_S0__param_2];
	ld.param.u64 	%rd5, [_Z28kernel_stream3D_0_18_forwardiiiPiPdS0_S0_S0_S0_S0_S0_S0_S0_S0_S0_S0_S0_S0_S0_S0_S0_S0_S0_S0_S0_S0_S0_S0_S0_S0_S0_S0_S0_S0_S0_S0_S0_S0_S0_S0_S0_S0__param_8];
	ld.param.u64 	%rd7, [_Z28kernel_stream3D_0_18_forwardiiiPiPdS0_S0_S0_S0_S0_S0_S0_S0_S0_S0_S0_S0_S0_S0_S0_S0_S0_S0_S0_S0_S0_S0_S0_S0_S0_S0_S0_S0_S0_S0_S0_S0_S0_S0_S0_S0_S0__param_10];
	ld.param.u64 	%rd8, [_Z28kernel_stream3D_0_18_forwardiiiPiPdS0_S0_S0_S0_S0_S0_S0_S0_S0_S0_S0_S0_S0_S0_S0_S0_S0_S0_S0_S0_S0_S0_S0_S0_S0_S0_S0_S0_S0_S0_S0_S0_S0_S0_S0_S0_S0__param_11];
	ld.param.u64 	%rd13, [_Z28kernel_stream3D_0_18_forwardiiiPiPdS0_S0_S0_S0_S0_S0_S0_S0_S0_S0_S0_S0_S0_S0_S0_S0_S0_S0_S0_S0_S0_S0_S0_S0_S0_S0_S0_S0_S0_S0_S0_S0_S0_S0_S0_S0_S0__param_16];
	ld.param.u64 	%rd14, [_Z28kernel_stream3D_0_18_forwardiiiPiPdS0_S0_S0_S0_S0_S0_S0_S0_S0_S0_S0_S0_S0_S0_S0_S0_S0_S0_S0_S0_S0_S0_S0_S0_S0_S0_S0_S0_S0_S0_S0_S0_S0_S0_S0_S0_S0__param_17];
	ld.param.u64 	%rd15, [_Z28kernel_stream3D_0_18_forwardiiiPiPdS0_S0_S0_S0_S0_S0_S0_S0_S0_S0_S0_S0_S0_S0_S0_S0_S0_S0_S0_S0_S0_S0_S0_S0_S0_S0_S0_S0_S0_S0_S0_S0_S0_S0_S0_S0_S0__param_18];
	ld.param.u64 	%rd16, [_Z28kernel_stream3D_0_18_forwardiiiPiPdS0_S0_S0_S0_S0_S0_S0_S0_S0_S0_S0_S0_S0_S0_S0_S0_S0_S0_S0_S0_S0_S0_S0_S0_S0_S0_S0_S0_S0_S0_S0_S0_S0_S0_S0_S0_S0__param_19];
	ld.param.u64 	%rd17, [_Z28kernel_stream3D_0_18_forwardiiiPiPdS0_S0_S0_S0_S0_S0_S0_S0_S0_S0_S0_S0_S0_S0_S0_S0_S0_S0_S0_S0_S0_S0_S0_S0_S0_S0_S0_S0_S0_S0_S0_S0_S0_S0_S0_S0_S0__param_20];
	ld.param.u64 	%rd18, [_Z28kernel_stream3D_0_18_forwardiiiPiPdS0_S0_S0_S0_S0_S0_S0_S0_S0_S0_S0_S0_S0_S0_S0_S0_S0_S0_S0_S0_S0_S0_S0_S0_S0_S0_S0_S0_S0_S0_S0_S0_S0_S0_S0_S0_S0__param_21];
	ld.param.u64 	%rd19, [_Z28kernel_stream3D_0_18_forwardiiiPiPdS0_S0_S0_S0_S0_S0_S0_S0_S0_S0_S0_S0_S0_S0_S0_S0_S0_S0_S0_S0_S0_S0_S0_S0_S0_S0_S0_S0_S0_S0_S0_S0_S0_S0_S0_S0_S0__param_22];
	ld.param.u64 	%rd20, [_Z28kernel_stream3D_0_18_forwardiiiPiPdS0_S0_S0_S0_S0_S0_S0_S0_S0_S0_S0_S0_S0_S0_S0_S0_S0_S0_S0_S0_S0_S0_S0_S0_S0_S0_S0_S0_S0_S0_S0_S0_S0_S0_S0_S0_S0__param_23];
	ld.param.u64 	%rd21, [_Z28kernel_stream3D_0_18_forwardiiiPiPdS0_S0_S0_S0_S0_S0_S0_S0_S0_S0_S0_S0_S0_S0_S0_S0_S0_S0_S0_S0_S0_S0_S0_S0_S0_S0_S0_S0_S0_S0_S0_S0_S0_S0_S0_S0_S0__param_24];
	ld.param.u64 	%rd22, [_Z28kernel_stream3D_0_18_forwardiiiPiPdS0_S0_S0_S0_S0_S0_S0_S0_S0_S0_S0_S0_S0_S0_S0_S0_S0_S0_S0_S0_S0_S0_S0_S0_S0_S0_S0_S0_S0_S0_S0_S0_S0_S0_S0_S0_S0__param_25];
	ld.param.u64 	%rd23, [_Z28kernel_stream3D_0_18_forwardiiiPiPdS0_S0_S0_S0_S0_S0_S0_S0_S0_S0_S0_S0_S0_S0_S0_S0_S0_S0_S0_S0_S0_S0_S0_S0_S0_S0_S0_S0_S0_S0_S0_S0_S0_S0_S0_S0_S0__param_26];
	ld.param.u64 	%rd24, [_Z28kernel_stream3D_0_18_forwardiiiPiPdS0_S0_S0_S0_S0_S0_S0_S0_S0_S0_S0_S0_S0_S0_S0_S0_S0_S0_S0_S0_S0_S0_S0_S0_S0_S0_S0_S0_S0_S0_S0_S0_S0_S0_S0_S0_S0__param_27];
	ld.param.u64 	%rd29, [_Z28kernel_stream3D_0_18_forwardiiiPiPdS0_S0_S0_S0_S0_S0_S0_S0_S0_S0_S0_S0_S0_S0_S0_S0_S0_S0_S0_S0_S0_S0_S0_S0_S0_S0_S0_S0_S0_S0_S0_S0_S0_S0_S0_S0_S0__param_32];
	ld.param.u64 	%rd37, [_Z28kernel_stream3D_0_18_forwardiiiPiPdS0_S0_S0_S0_S0_S0_S0_S0_S0_S0_S0_S0_S0_S0_S0_S0_S0_S0_S0_S0_S0_S0_S0_S0_S0_S0_S0_S0_S0_S0_S0_S0_S0_S0_S0_S0_S0__param_40];
	mul.lo.s32 	%r5, %r3, %r2;
	mul.lo.s32 	%r6, %r5, %r4;
	mov.u32 	%r7, %ctaid.y;
	mov.u32 	%r8, %nctaid.x;
	mov.u32 	%r9, %ctaid.x;
	mad.lo.s32 	%r10, %r7, %r8, %r9;
	mov.u32 	%r11, %tid.y;
	shl.b32 	%r12, %r10, 8;
	shl.b32 	%r13, %r11, 4;
	mov.u32 	%r14, %tid.x;
	add.s32 	%r15, %r13, %r14;
	add.s32 	%r1, %r15, %r12;
	setp.ge.u32 	%p1, %r1, %r6;
	@%p1 bra 	$L__BB7_2;
	ld.param.u64 	%rd155, [_Z28kernel_stream3D_0_18_forwardiiiPiPdS0_S0_S0_S0_S0_S0_S0_S0_S0_S0_S0_S0_S0_S0_S0_S0_S0_S0_S0_S0_S0_S0_S0_S0_S0_S0_S0_S0_S0_S0_S0_S0_S0_S0_S0_S0_S0__param_41];
	ld.param.u64 	%rd154, [_Z28kernel_stream3D_0_18_forwardiiiPiPdS0_S0_S0_S0_S0_S0_S0_S0_S0_S0_S0_S0_S0_S0_S0_S0_S0_S0_S0_S0_S0_S0_S0_S0_S0_S0_S0_S0_S0_S0_S0_S0_S0_S0_S0_S0_S0__param_39];
	ld.param.u64 	%rd153, [_Z28kernel_stream3D_0_18_forwardiiiPiPdS0_S0_S0_S0_S0_S0_S0_S0_S0_S0_S0_S0_S0_S0_S0_S0_S0_S0_S0_S0_S0_S0_S0_S0_S0_S0_S0_S0_S0_S0_S0_S0_S0_S0_S0_S0_S0__param_38];
	ld.param.u64 	%rd152, [_Z28kernel_stream3D_0_18_forwardiiiPiPdS0_S0_S0_S0_S0_S0_S0_S0_S0_S0_S0_S0_S0_S0_S0_S0_S0_S0_S0_S0_S0_S0_S0_S0_S0_S0_S0_S0_S0_S0_S0_S0_S0_S0_S0_S0_S0__param_37];
	ld.param.u64 	%rd151, [_Z28kernel_stream3D_0_18_forwardiiiPiPdS0_S0_S0_S0_S0_S0_S0_S0_S0_S0_S0_S0_S0_S0_S0_S0_S0_S0_S0_S0_S0_S0_S0_S0_S0_S0_S0_S0_S0_S0_S0_S0_S0_S0_S0_S0_S0__param_36];
	ld.param.u64 	%rd150, [_Z28kernel_stream3D_0_18_forwardiiiPiPdS0_S0_S0_S0_S0_S0_S0_S0_S0_S0_S0_S0_S0_S0_S0_S0_S0_S0_S0_S0_S0_S0_S0_S0_S0_S0_S0_S0_S0_S0_S0_S0_S0_S0_S0_S0_S0__param_35];
	ld.param.u64 	%rd149, [_Z28kernel_stream3D_0_18_forwardiiiPiPdS0_S0_S0_S0_S0_S0_S0_S0_S0_S0_S0_S0_S0_S0_S0_S0_S0_S0_S0_S0_S0_S0_S0_S0_S0_S0_S0_S0_S0_S0_S0_S0_S0_S0_S0_S0_S0__param_34];
	ld.param.u64 	%rd148, [_Z28kernel_stream3D_0_18_forwardiiiPiPdS0_S0_S0_S0_S0_S0_S0_S0_S0_S0_S0_S0_S0_S0_S0_S0_S0_S0_S0_S0_S0_S0_S0_S0_S0_S0_S0_S0_S0_S0_S0_S0_S0_S0_S0_S0_S0__param_33];
	ld.param.u64 	%rd147, [_Z28kernel_stream3D_0_18_forwardiiiPiPdS0_S0_S0_S0_S0_S0_S0_S0_S0_S0_S0_S0_S0_S0_S0_S0_S0_S0_S0_S0_S0_S0_S0_S0_S0_S0_S0_S0_S0_S0_S0_S0_S0_S0_S0_S0_S0__param_31];
	ld.param.u64 	%rd146, [_Z28kernel_stream3D_0_18_forwardiiiPiPdS0_S0_S0_S0_S0_S0_S0_S0_S0_S0_S0_S0_S0_S0_S0_S0_S0_S0_S0_S0_S0_S0_S0_S0_S0_S0_S0_S0_S0_S0_S0_S0_S0_S0_S0_S0_S0__param_30];
	ld.param.u64 	%rd145, [_Z28kernel_stream3D_0_18_forwardiiiPiPdS0_S0_S0_S0_S0_S0_S0_S0_S0_S0_S0_S0_S0_S0_S0_S0_S0_S0_S0_S0_S0_S0_S0_S0_S0_S0_S0_S0_S0_S0_S0_S0_S0_S0_S0_S0_S0__param_29];
	ld.param.u64 	%rd144, [_Z28kernel_stream3D_0_18_forwardiiiPiPdS0_S0_S0_S0_S0_S0_S0_S0_S0_S0_S0_S0_S0_S0_S0_S0_S0_S0_S0_S0_S0_S0_S0_S0_S0_S0_S0_S0_S0_S0_S0_S0_S0_S0_S0_S0_S0__param_28];
	ld.param.u64 	%rd143, [_Z28kernel_stream3D_0_18_forwardiiiPiPdS0_S0_S0_S0_S0_S0_S0_S0_S0_S0_S0_S0_S0_S0_S0_S0_S0_S0_S0_S0_S0_S0_S0_S0_S0_S0_S0_S0_S0_S0_S0_S0_S0_S0_S0_S0_S0__param_15];
	ld.param.u64 	%rd142, [_Z28kernel_stream3D_0_18_forwardiiiPiPdS0_S0_S0_S0_S0_S0_S0_S0_S0_S0_S0_S0_S0_S0_S0_S0_S0_S0_S0_S0_S0_S0_S0_S0_S0_S0_S0_S0_S0_S0_S0_S0_S0_S0_S0_S0_S0__param_14];
	ld.param.u64 	%rd141, [_Z28kernel_stream3D_0_18_forwardiiiPiPdS0_S0_S0_S0_S0_S0_S0_S0_S0_S0_S0_S0_S0_S0_S0_S0_S0_S0_S0_S0_S0_S0_S0_S0_S0_S0_S0_S0_S0_S0_S0_S0_S0_S0_S0_S0_S0__param_13];
	ld.param.u64 	%rd140, [_Z28kernel_stream3D_0_18_forwardiiiPiPdS0_S0_S0_S0_S0_S0_S0_S0_S0_S0_S0_S0_S0_S0_S0_S0_S0_S0_S0_S0_S0_S0_S0_S0_S0_S0_S0_S0_S0_S0_S0_S0_S0_S0_S0_S0_S0__param_12];
	ld.param.u64 	%rd139, [_Z28kernel_stream3D_0_18_forwardiiiPiPdS0_S0_S0_S0_S0_S0_S0_S0_S0_S0_S0_S0_S0_S0_S0_S0_S0_S0_S0_S0_S0_S0_S0_S0_S0_S0_S0_S0_S0_S0_S0_S0_S0_S0_S0_S0_S0__param_9];
	ld.param.u64 	%rd138, [_Z28kernel_stream3D_0_18_forwardiiiPiPdS0_S0_S0_S0_S0_S0_S0_S0_S0_S0_S0_S0_S0_S0_S0_S0_S0_S0_S0_S0_S0_S0_S0_S0_S0_S0_S0_S0_S0_S0_S0_S0_S0_S0_S0_S0_S0__param_7];
	ld.param.u64 	%rd137, [_Z28kernel_stream3D_0_18_forwardiiiPiPdS0_S0_S0_S0_S0_S0_S0_S0_S0_S0_S0_S0_S0_S0_S0_S0_S0_S0_S0_S0_S0_S0_S0_S0_S0_S0_S0_S0_S0_S0_S0_S0_S0_S0_S0_S0_S0__param_6];
	ld.param.u64 	%rd136, [_Z28kernel_stream3D_0_18_forwardiiiPiPdS0_S0_S0_S0_S0_S0_S0_S0_S0_S0_S0_S0_S0_S0_S0_S0_S0_S0_S0_S0_S0_S0_S0_S0_S0_S0_S0_S0_S0_S0_S0_S0_S0_S0_S0_S0_S0__param_5];
	ld.param.u64 	%rd135, [_Z28kernel_stream3D_0_18_forwardiiiPiPdS0_S0_S0_S0_S0_S0_S0_S0_S0_S0_S0_S0_S0_S0_S0_S0_S0_S0_S0_S0_S0_S0_S0_S0_S0_S0_S0_S0_S0_S0_S0_S0_S0_S0_S0_S0_S0__param_4];
	ld.param.u32 	%r100, [_Z28kernel_stream3D_0_18_forwardiiiPiPdS0_S0_S0_S0_S0_S0_S0_S0_S0_S0_S0_S0_S0_S0_S0_S0_S0_S0_S0_S0_S0_S0_S0_S0_S0_S0_S0_S0_S0_S0_S0_S0_S0_S0_S0_S0_S0__param_2];
	ld.param.u32 	%r99, [_Z28kernel_stream3D_0_18_forwardiiiPiPdS0_S0_S0_S0_S0_S0_S0_S0_S0_S0_S0_S0_S0_S0_S0_S0_S0_S0_S0_S0_S0_S0_S0_S0_S0_S0_S0_S0_S0_S0_S0_S0_S0_S0_S0_S0_S0__param_1];
	cvta.to.global.u64 	%rd39, %rd135;
	cvta.to.global.u64 	%rd40, %rd136;
	cvta.to.global.u64 	%rd41, %rd137;
	cvta.to.global.u64 	%rd42, %rd138;
	cvta.to.global.u64 	%rd43, %rd5;
	cvta.to.global.u64 	%rd44, %rd139;
	cvta.to.global.u64 	%rd45, %rd7;
	cvta.to.global.u64 	%rd46, %rd8;
	cvta.to.global.u64 	%rd47, %rd140;
	cvta.to.global.u64 	%rd48, %rd141;
	cvta.to.global.u64 	%rd49, %rd142;
	cvta.to.global.u64 	%rd50, %rd143;
	cvta.to.global.u64 	%rd51, %rd13;
	cvta.to.global.u64 	%rd52, %rd14;
	cvta.to.global.u64 	%rd53, %rd15;
	cvta.to.global.u64 	%rd54, %rd16;
	cvta.to.global.u64 	%rd55, %rd17;
	cvta.to.global.u64 	%rd56, %rd18;
	cvta.to.global.u64 	%rd57, %rd19;
	cvta.to.global.u64 	%rd58, %rd20;
	cvta.to.global.u64 	%rd59, %rd21;
	cvta.to.global.u64 	%rd60, %rd22;
	cvta.to.global.u64 	%rd61, %rd23;
	cvta.to.global.u64 	%rd62, %rd24;
	cvta.to.global.u64 	%rd63, %rd144;
	cvta.to.global.u64 	%rd64, %rd145;
	cvta.to.global.u64 	%rd65, %rd146;
	cvta.to.global.u64 	%rd66, %rd147;
	cvta.to.global.u64 	%rd67, %rd29;
	cvta.to.global.u64 	%rd68, %rd148;
	cvta.to.global.u64 	%rd69, %rd149;
	cvta.to.global.u64 	%rd70, %rd150;
	cvta.to.global.u64 	%rd71, %rd151;
	cvta.to.global.u64 	%rd72, %rd152;
	cvta.to.global.u64 	%rd73, %rd153;
	cvta.to.global.u64 	%rd74, %rd154;
	cvta.to.global.u64 	%rd75, %rd37;
	cvta.to.global.u64 	%rd76, %rd155;
	div.u32 	%r16, %r1, %r100;
	mul.lo.s32 	%r17, %r16, %r100;
	sub.s32 	%r18, %r1, %r17;
	div.u32 	%r19, %r16, %r99;
	mul.lo.s32 	%r20, %r19, %r99;
	sub.s32 	%r21, %r16, %r20;
	mul.wide.u32 	%rd77, %r1, 8;
	add.s64 	%rd78, %rd39, %rd77;
	ld.global.f64 	%fd1, [%rd78];
	add.s64 	%rd79, %rd40, %rd77;
	ld.global.f64 	%fd2, [%rd79];
	add.s64 	%rd80, %rd41, %rd77;
	ld.global.f64 	%fd3, [%rd80];
	add.s64 	%rd81, %rd42, %rd77;
	ld.global.f64 	%fd4, [%rd81];
	add.s64 	%rd82, %rd43, %rd77;
	ld.global.f64 	%fd5, [%rd82];
	add.s64 	%rd83, %rd44, %rd77;
	ld.global.f64 	%fd6, [%rd83];
	add.s64 	%rd84, %rd45, %rd77;
	ld.global.f64 	%fd7, [%rd84];
	add.s64 	%rd85, %rd46, %rd77;
	ld.global.f64 	%fd8, [%rd85];
	add.s64 	%rd86, %rd47, %rd77;
	ld.global.f64 	%fd9, [%rd86];
	add.s64 	%rd87, %rd48, %rd77;
	ld.global.f64 	%fd10, [%rd87];
	add.s64 	%rd88, %rd49, %rd77;
	ld.global.f64 	%fd11, [%rd88];
	add.s64 	%rd89, %rd50, %rd77;
	ld.global.f64 	%fd12, [%rd89];
	add.s64 	%rd90, %rd51, %rd77;
	ld.global.f64 	%fd13, [%rd90];
	add.s64 	%rd91, %rd52, %rd77;
	ld.global.f64 	%fd14, [%rd91];
	add.s64 	%rd92, %rd53, %rd77;
	ld.global.f64 	%fd15, [%rd92];
	add.s64 	%rd93, %rd54, %rd77;
	ld.global.f64 	%fd16, [%rd93];
	add.s64 	%rd94, %rd55, %rd77;
	ld.global.f64 	%fd17, [%rd94];
	add.s64 	%rd95, %rd56, %rd77;
	ld.global.f64 	%fd18, [%rd95];
	add.s64 	%rd96, %rd57, %rd77;
	ld.global.f64 	%fd19, [%rd96];
	mul.wide.s32 	%rd97, %r1, 8;
	add.s64 	%rd98, %rd58, %rd97;
	st.global.f64 	[%rd98], %fd1;
	add.s32 	%r22, %r19, 1;
	mul.lo.s32 	%r23, %r100, %r99;
	setp.lt.s32 	%p2, %r22, %r2;
	shr.s32 	%r24, %r22, 31;
	and.b32  	%r25, %r24, %r2;
	neg.s32 	%r26, %r2;
	selp.b32 	%r27, %r25, %r26, %p2;
	add.s32 	%r28, %r27, %r22;
	mul.lo.s32 	%r29, %r28, %r23;
	setp.lt.s32 	%p3, %r21, %r99;
	shr.s32 	%r30, %r21, 31;
	and.b32  	%r31, %r30, %r99;
	neg.s32 	%r32, %r99;
	selp.b32 	%r33, %r31, %r32, %p3;
	add.s32 	%r34, %r33, %r21;
	mul.lo.s32 	%r35, %r34, %r100;
	add.s32 	%r36, %r35, %r29;
	setp.lt.s32 	%p4, %r18, %r100;
	shr.s32 	%r37, %r18, 31;
	and.b32  	%r38, %r37, %r100;
	neg.s32 	%r39, %r100;
	selp.b32 	%r40, %r38, %r39, %p4;
	add.s32 	%r41, %r40, %r18;
	add.s32 	%r42, %r36, %r41;
	mul.wide.s32 	%rd99, %r42, 8;
	add.s64 	%rd100, %rd59, %rd99;
	st.global.f64 	[%rd100], %fd2;
	add.s32 	%r43, %r19, -1;
	setp.lt.s32 	%p5, %r43, %r2;
	shr.s32 	%r44, %r43, 31;
	and.b32  	%r45, %r44, %r2;
	selp.b32 	%r46, %r45, %r26, %p5;
	add.s32 	%r47, %r46, %r43;
	mul.lo.s32 	%r48, %r47, %r23;
	add.s32 	%r49, %r35, %r48;
	add.s32 	%r50, %r49, %r41;
	mul.wide.s32 	%rd101, %r50, 8;
	add.s64 	%rd102, %rd60, %rd101;
	st.global.f64 	[%rd102], %fd3;
	add.s32 	%r51, %r21, 1;
	setp.lt.s32 	%p6, %r19, %r2;
	shr.s32 	%r52, %r19, 31;
	and.b32  	%r53, %r52, %r2;
	selp.b32 	%r54, %r53, %r26, %p6;
	add.s32 	%r55, %r54, %r19;
	mul.lo.s32 	%r56, %r55, %r23;
	setp.lt.s32 	%p7, %r51, %r99;
	shr.s32 	%r57, %r51, 31;
	and.b32  	%r58, %r57, %r99;
	selp.b32 	%r59, %r58, %r32, %p7;
	add.s32 	%r60, %r59, %r51;
	mul.lo.s32 	%r61, %r60, %r100;
	add.s32 	%r62, %r61, %r56;
	add.s32 	%r63, %r62, %r41;
	mul.wide.s32 	%rd103, %r63, 8;
	add.s64 	%rd104, %rd61, %rd103;
	st.global.f64 	[%rd104], %fd4;
	add.s32 	%r64, %r21, -1;
	setp.lt.s32 	%p8, %r64, %r99;
	shr.s32 	%r65, %r64, 31;
	and.b32  	%r66, %r65, %r99;
	selp.b32 	%r67, %r66, %r32, %p8;
	add.s32 	%r68, %r67, %r64;
	mul.lo.s32 	%r69, %r68, %r100;
	add.s32 	%r70, %r69, %r56;
	add.s32 	%r71, %r70, %r41;
	mul.wide.s32 	%rd105, %r71, 8;
	add.s64 	%rd106, %rd62, %rd105;
	st.global.f64 	[%rd106], %fd5;
	add.s32 	%r72, %r18, 1;
	add.s32 	%r73, %r35, %r56;
	setp.lt.s32 	%p9, %r72, %r100;
	shr.s32 	%r74, %r72, 31;
	and.b32  	%r75, %r74, %r100;
	selp.b32 	%r76, %r75, %r39, %p9;
	add.s32 	%r77, %r76, %r72;
	add.s32 	%r78, %r73, %r77;
	mul.wide.s32 	%rd107, %r78, 8;
	add.s64 	%rd108, %rd63, %rd107;
	st.global.f64 	[%rd108], %fd6;
	add.s32 	%r79, %r18, -1;
	setp.lt.s32 	%p10, %r79, %r100;
	shr.s32 	%r80, %r79, 31;
	and.b32  	%r81, %r80, %r100;
	selp.b32 	%r82, %r81, %r39, %p10;
	add.s32 	%r83, %r82, %r79;
	add.s32 	%r84, %r73, %r83;
	mul.wide.s32 	%rd109, %r84, 8;
	add.s64 	%rd110, %rd64, %rd109;
	st.global.f64 	[%rd110], %fd7;
	add.s32 	%r85, %r29, %r41;
	add.s32 	%r86, %r85, %r61;
	mul.wide.s32 	%rd111, %r86, 8;
	add.s64 	%rd112, %rd65, %rd111;
	st.global.f64 	[%rd112], %fd8;
	add.s32 	%r87, %r48, %r41;
	add.s32 	%r88, %r87, %r69;
	mul.wide.s32 	%rd113, %r88, 8;
	add.s64 	%rd114, %rd66, %rd113;
	st.global.f64 	[%rd114], %fd9;
	add.s32 	%r89, %r85, %r69;
	mul.wide.s32 	%rd115, %r89, 8;
	add.s64 	%rd116, %rd67, %rd115;
	st.global.f64 	[%rd116], %fd10;
	add.s32 	%r90, %r87, %r61;
	mul.wide.s32 	%rd117, %r90, 8;
	add.s64 	%rd118, %rd68, %rd117;
	st.global.f64 	[%rd118], %fd11;
	add.s32 	%r91, %r36, %r77;
	mul.wide.s32 	%rd119, %r91, 8;
	add.s64 	%rd120, %rd69, %rd119;
	st.global.f64 	[%rd120], %fd12;
	add.s32 	%r92, %r49, %r83;
	mul.wide.s32 	%rd121, %r92, 8;
	add.s64 	%rd122, %rd70, %rd121;
	st.global.f64 	[%rd122], %fd13;
	add.s32 	%r93, %r36, %r83;
	mul.wide.s32 	%rd123, %r93, 8;
	add.s64 	%rd124, %rd71, %rd123;
	st.global.f64 	[%rd124], %fd14;
	add.s32 	%r94, %r49, %r77;
	mul.wide.s32 	%rd125, %r94, 8;
	add.s64 	%rd126, %rd72, %rd125;
	st.global.f64 	[%rd126], %fd15;
	add.s32 	%r95, %r62, %r77;
	mul.wide.s32 	%rd127, %r95, 8;
	add.s64 	%rd128, %rd73, %rd127;
	st.global.f64 	[%rd128], %fd16;
	add.s32 	%r96, %r70, %r83;
	mul.wide.s32 	%rd129, %r96, 8;
	add.s64 	%rd130, %rd74, %rd129;
	st.global.f64 	[%rd130], %fd17;
	add.s32 	%r97, %r62, %r83;
	mul.wide.s32 	%rd131, %r97, 8;
	add.s64 	%rd132, %rd75, %rd131;
	st.global.f64 	[%rd132], %fd18;
	add.s32 	%r98, %r70, %r77;
	mul.wide.s32 	%rd133, %r98, 8;
	add.s64 	%rd134, %rd76, %rd133;
	st.global.f64 	[%rd134], %fd19;
$L__BB7_2:
	ret;

}
	// .globl	_Z18kernel_wall3D_0_18iiiPiPdS0_S0_S0_S0_S0_S0_S0_S0_S0_S0_S0_S0_S0_S0_S0_S0_S0_S0_S0_S0_S0_S0_S0_S0_S0_S0_S0_S0_S0_S0_S0_S0_S0_S0_S0_S0_S0_
.visible .entry _Z18kernel_wall3D_0_18iiiPiPdS0_S0_S0_S0_S0_S0_S0_S0_S0_S0_S0_S0_S0_S0_S0_S0_S0_S0_S0_S0_S0_S0_S0_S0_S0_S0_S0_S0_S0_S0_S0_S0_S0_S0_S0_S0_S0_(
	.param .u32 _Z18kernel_wall3D_0_18iiiPiPdS0_S0_S0_S0_S0_S0_S0_S0_S0_S0_S0_S0_S0_S0_S0_S0_S0_S0_S0_S0_S0_S0_S0_S0_S0_S0_S0_S0_S0_S0_S0_S0_S0_S0_S0_S0_S0__param_0,
	.param .u32 _Z18kernel_wall3D_0_18iiiPiPdS0_S0_S0_S0_S0_S0_S0_S0_S0_S0_S0_S0_S0_S0_S0_S0_S0_S0_S0_S0_S0_S0_S0_S0_S0_S0_S0_S0_S0_S0_S0_S0_S0_S0_S0_S0_S0__param_1,
	.param .u32 _Z18kernel_wall3D_0_18iiiPiPdS0_S0_S0_S0_S0_S0_S0_S0_S0_S0_S0_S0_S0_S0_S0_S0_S0_S0_S0_S0_S0_S0_S0_S0_S0_S0_S0_S0_S0_S0_S0_S0_S0_S0_S0_S0_S0__param_2,
	.param .u64 .ptr .align 1 _Z18kernel_wall3D_0_18iiiPiPdS0_S0_S0_S0_S0_S0_S0_S0_S0_S0_S0_S0_S0_S0_S0_S0_S0_S0_S0_S0_S0_S0_S0_S0_S0_S0_S0_S0_S0_S0_S0_S0_S0_S0_S0_S0_S0__param_3,
	.param .u64 .ptr .align 1 _Z18kernel_wall3D_0_18iiiPiPdS0_S0_S0_S0_S0_S0_S0_S0_S0_S0_S0_S0_S0_S0_S0_S0_S0_S0_S0_S0_S0_S0_S0_S0_S0_S0_S0_S0_S0_S0_S0_S0_S0_S0_S0_S0_S0__param_4,
	.param .u64 .ptr .align 1 _Z18kernel_wall3D_0_18iiiPiPdS0_S0_S0_S0_S0_S0_S0_S0_S0_S0_S0_S0_S0_S0_S0_S0_S0_S0_S0_S0_S0_S0_S0_S0_S0_S0_S0_S0_S0_S0_S0_S0_S0_S0_S0_S0_S0__param_5,
	.param .u64 .ptr .align 1 _Z18kernel_wall3D_0_18iiiPiPdS0_S0_S0_S0_S0_S0_S0_S0_S0_S0_S0_S0_S0_S0_S0_S0_S0_S0_S0_S0_S0_S0_S0_S0_S0_S0_S0_S0_S0_S0_S0_S0_S0_S0_S0_S0_S0__param_6,
	.param .u64 .ptr .align 1 _Z18kernel_wall3D_0_18iiiPiPdS0_S0_S0_S0_S0_S0_S0_S0_S0_S0_S0_S0_S0_S0_S0_S0_S0_S0_S0_S0_S0_S0_S0_S0_S0_S0_S0_S0_S0_S0_S0_S0_S0_S0_S0_S0_S0__param_7,
	.param .u64 .ptr .align 1 _Z18kernel_wall3D_0_18iiiPiPdS0_S0_S0_S0_S0_S0_S0_S0_S0_S0_S0_S0_S0_S0_S0_S0_S0_S0_S0_S0_S0_S0_S0_S0_S0_S0_S0_S0_S0_S0_S0_S0_S0_S0_S0_S0_S0__param_8,
	.param .u64 .ptr .align 1 _Z18kernel_wall3D_0_18iiiPiPdS0_S0_S0_S0_S0_S0_S0_S0_S0_S0_S0_S0_S0_S0_S0_S0_S0_S0_S0_S0_S0_S0_S0_S0_S0_S0_S0_S0_S0_S0_S0_S0_S0_S0_S0_S0_S0__param_9,
	.param .u64 .ptr .align 1 _Z18kernel_wall3D_0_18iiiPiPdS0_S0_S0_S0_S0_S0_S0_S0_S0_S0_S0_S0_S0_S0_S0_S0_S0_S0_S0_S0_S0_S0_S0_S0_S0_S0_S0_S0_S0_S0_S0_S0_S0_S0_S0_S0_S0__param_10,
	.param .u64 .ptr .align 1 _Z18kernel_wall3D_0_18iiiPiPdS0_S0_S0_S0_S0_S0_S0_S0_S0_S0_S0_S0_S0_S0_S0_S0_S0_S0_S0_S0_S0_S0_S0_S0_S0_S0_S0_S0_S0_S0_S0_S0_S0_S0_S0_S0_S0__param_11,
	.param .u64 .ptr .align 1 _Z18kernel_wall3D_0_18iiiPiPdS0_S0_S0_S0_S0_S0_S0_S0_S0_S0_S0_S0_S0_S0_S0_S0_S0_S0_S0_S0_S0_S0_S0_S0_S0_S0_S0_S0_S0_S0_S0_S0_S0_S0_S0_S0_S0__param_12,
	.param .u64 .ptr .align 1 _Z18kernel_wall3D_0_18iiiPiPdS0_S0_S0_S0_S0_S0_S0_S0_S0_S0_S0_S0_S0_S0_S0_S0_S0_S0_S0_S0_S0_S0_S0_S0_S0_S0_S0_S0_S0_S0_S0_S0_S0_S0_S0_S0_S0__param_13,
	.param .u64 .ptr .align 1 _Z18kernel_wall3D_0_18iiiPiPdS0_S0_S0_S0_S0_S0_S0_S0_S0_S0_S0_S0_S0_S0_S0_S0_S0_S0_S0_S0_S0_S0_S0_S0_S0_S0_S0_S0_S0_S0_S0_S0_S0_S0_S0_S0_S0__param_14,
	.param .u64 .ptr .align 1 _Z18kernel_wall3D_0_18iiiPiPdS0_S0_S0_S0_S0_S0_S0_S0_S0_S0_S0_S0_S0_S0_S0_S0_S0_S0_S0_S0_S0_S0_S0_S0_S0_S0_S0_S0_S0_S0_S0_S0_S0_S0_S0_S0_S0__param_15,
	.param .u64 .ptr .align 1 _Z18kernel_wall3D_0_18iiiPiPdS0_S0_S0_S0_S0_S0_S0_S0_S0_S0_S0_S0_S0_S0_S0_S0_S0_S0_S0_S0_S0_S0_S0_S0_S0_S0_S0_S0_S0_S0_S0_S0_S0_S0_S0_S0_S0__param_16,
	.param .u64 .ptr .align 1 _Z18kernel_wall3D_0_18iiiPiPdS0_S0_S0_S0_S0_S0_S0_S0_S0_S0_S0_S0_S0_S0_S0_S0_S0_S0_S0_S0_S0_S0_S0_S0_S0_S0_S0_S0_S0_S0_S0_S0_S0_S0_S0_S0_S0__param_17,
	.param .u64 .ptr .align 1 _Z18kernel_wall3D_0_18iiiPiPdS0_S0_S0_S0_S0_S0_S0_S0_S0_S0_S0_S0_S0_S0_S0_S0_S0_S0_S0_S0_S0_S0_S0_S0_S0_S0_S0_S0_S0_S0_S0_S0_S0_S0_S0_S0_S0__param_18,
	.param .u64 .ptr .align 1 _Z18kernel_wall3D_0_18iiiPiPdS0_S0_S0_S0_S0_S0_S0_S0_S0_S0_S0_S0_S0_S0_S0_S0_S0_S0_S0_S0_S0_S0_S0_S0_S0_S0_S0_S0_S0_S0_S0_S0_S0_S0_S0_S0_S0__param_19,
	.param .u64 .ptr .align 1 _Z18kernel_wall3D_0_18iiiPiPdS0_S0_S0_S0_S0_S0_S0_S0_S0_S0_S0_S0_S0_S0_S0_S0_S0_S0_S0_S0_S0_S0_S0_S0_S0_S0_S0_S0_S0_S0_S0_S0_S0_S0_S0_S0_S0__param_20,
	.param .u64 .ptr .align 1 _Z18kernel_wall3D_0_18iiiPiPdS0_S0_S0_S0_S0_S0_S0_S0_S0_S0_S0_S0_S0_S0_S0_S0_S0_S0_S0_S0_S0_S0_S0_S0_S0_S0_S0_S0_S0_S0_S0_S0_S0_S0_S0_S0_S0__param_21,
	.param .u64 .ptr .align 1 _Z18kernel_wall3D_0_18iiiPiPdS0_S0_S0_S0_S0_S0_S0_S0_S0_S0_S0_S0_S0_S0_S0_S0_S0_S0_S0_S0_S0_S0_S0_S0_S0_S0_S0_S0_S0_S0_S0_S0_S0_S0_S0_S0_S0__param_22,
	.param .u64 .ptr .align 1 _Z18kernel_wall3D_0_18iiiPiPdS0_S0_S0_S0_S0_S0_S0_S0_S0_S0_S0_S0_S0_S0_S0_S0_S0_S0_S0_S0_S0_S0_S0_S0_S0_S0_S0_S0_S0_S0_S0_S0_S0_S0_S0_S0_S0__param_23,
	.param .u64 .ptr .align 1 _Z18kernel_wall3D_0_18iiiPiPdS0_S0_S0_S0_S0_S0_S0_S0_S0_S0_S0_S0_S0_S0_S0_S0_S0_S0_S0_S0_S0_S0_S0_S0_S0_S0_S0_S0_S0_S0_S0_S0_S0_S0_S0_S0_S0__param_24,
	.param .u64 .ptr .align 1 _Z18kernel_wall3D_0_18iiiPiPdS0_S0_S0_S0_S0_S0_S0_S0_S0_S0_S0_S0_S0_S0_S0_S0_S0_S0_S0_S0_S0_S0_S0_S0_S0_S0_S0_S0_S0_S0_S0_S0_S0_S0_S0_S0_S0__param_25,
	.param .u64 .ptr .align 1 _Z18kernel_wall3D_0_18iiiPiPdS0_S0_S0_S0_S0_S0_S0_S0_S0_S0_S0_S0_S0_S0_S0_S0_S0_S0_S0_S0_S0_S0_S0_S0_S0_S0_S0_S0_S0_S0_S0_S0_S0_S0_S0_S0_S0__param_26,
	.param .u64 .ptr .align 1 _Z18kernel_wall3D_0_18iiiPiPdS0_S0_S0_S0_S0_S0_S0_S0_S0_S0_S0_S0_S0_S0_S0_S0_S0_S0_S0_S0_S0_S0_S0_S0_S0_S0_S0_S0_S0_S0_S0_S0_S0_S0_S0_S0_S0__param_27,
	.param .u64 .ptr .align 1 _Z18kernel_wall3D_0_18iiiPiPdS0_S0_S0_S0_S0_S0_S0_S0_S0_S0_S0_S0_S0_S0_S0_S0_S0_S0_S0_S0_S0_S0_S0_S0_S0_S0_S0_S0_S0_S0_S0_S0_S0_S0_S0_S0_S0__param_28,
	.param .u64 .ptr .align 1 _Z18kernel_wall3D_0_18iiiPiPdS0_S0_S0_S0_S0_S0_S0_S0_S0_S0_S0_S0_S0_S0_S0_S0_S0_S0_S0_S0_S0_S0_S0_S0_S0_S0_S0_S0_S0_S0_S0_S0_S0_S0_S0_S0_S0__param_29,
	.param .u64 .ptr .align 1 _Z18kernel_wall3D_0_18iiiPiPdS0_S0_S0_S0_S0_S0_S0_S0_S0_S0_S0_S0_S0_S0_S0_S0_S0_S0_S0_S0_S0_S0_S0_S0_S0_S0_S0_S0_S0_S0_S0_S0_S0_S0_S0_S0_S0__param_30,
	.param .u64 .ptr .align 1 _Z18kernel_wall3D_0_18iiiPiPdS0_S0_S0_S0_S0_S0_S0_S0_S0_S0_S0_S0_S0_S0_S0_S0_S0_S0_S0_S0_S0_S0_S0_S0_S0_S0_S0_S0_S0_S0_S0_S0_S0_S0_S0_S0_S0__param_31,
	.param .u64 .ptr .align 1 _Z18kernel_wall3D_0_18iiiPiPdS0_S0_S0_S0_S0_S0_S0_S0_S0_S0_S0_S0_S0_S0_S0_S0_S0_S0_S0_S0_S0_S0_S0_S0_S0_S0_S0_S0_S0_S0_S0_S0_S0_S0_S0_S0_S0__param_32,
	.param .u64 .ptr .align 1 _Z18kernel_wall3D_0_18iiiPiPdS0_S0_S0_S0_S0_S0_S0_S0_S0_S0_S0_S0_S0_S0_S0_S0_S0_S0_S0_S0_S0_S0_S0_S0_S0_S0_S0_S0_S0_S0_S0_S0_S0_S0_S0_S0_S0__param_33,
	.param .u64 .ptr .align 1 _Z18kernel_wall3D_0_18iiiPiPdS0_S0_S0_S0_S0_S0_S0_S0_S0_S0_S0_S0_S0_S0_S0_S0_S0_S0_S0_S0_S0_S0_S0_S0_S0_S0_S0_S0_S0_S0_S0_S0_S0_S0_S0_S0_S0__param_34,
	.param .u64 .ptr .align 1 _Z18kernel_wall3D_0_18iiiPiPdS0_S0_S0_S0_S0_S0_S0_S0_S0_S0_S0_S0_S0_S0_S0_S0_S0_S0_S0_S0_S0_S0_S0_S0_S0_S0_S0_S0_S0_S0_S0_S0_S0_S0_S0_S0_S0__param_35,
	.param .u64 .ptr .align 1 _Z18kernel_wall3D_0_18iiiPiPdS0_S0_S0_S0_S0_S0_S0_S0_S0_S0_S0_S0_S0_S0_S0_S0_S0_S0_S0_S0_S0_S0_S0_S0_S0_S0_S0_S0_S0_S0_S0_S0_S0_S0_S0_S0_S0__param_36,
	.param .u64 .ptr .align 1 _Z18kernel_wall3D_0_18iiiPiPdS0_S0_S0_S0_S0_S0_S0_S0_S0_S0_S0_S0_S0_S0_S0_S0_S0_S0_S0_S0_S0_S0_S0_S0_S0_S0_S0_S0_S0_S0_S0_S0_S0_S0_S0_S0_S0__param_37,
	.param .u64 .ptr .align 1 _Z18kernel_wall3D_0_18iiiPiPdS0_S0_S0_S0_S0_S0_S0_S0_S0_S0_S0_S0_S0_S0_S0_S0_S0_S0_S0_S0_S0_S0_S0_S0_S0_S0_S0_S0_S0_S0_S0_S0_S0_S0_S0_S0_S0__param_38,
	.param .u64 .ptr .align 1 _Z18kernel_wall3D_0_18iiiPiPdS0_S0_S0_S0_S0_S0_S0_S0_S0_S0_S0_S0_S0_S0_S0_S0_S0_S0_S0_S0_S0_S0_S0_S0_S0_S0_S0_S0_S0_S0_S0_S0_S0_S0_S0_S0_S0__param_39,
	.param .u64 .ptr .align 1 _Z18kernel_wall3D_0_18iiiPiPdS0_S0_S0_S0_S0_S0_S0_S0_S0_S0_S0_S0_S0_S0_S0_S0_S0_S0_S0_S0_S0_S0_S0_S0_S0_S0_S0_S0_S0_S0_S0_S0_S0_S0_S0_S0_S0__param_40,
	.param .u64 .ptr .align 1 _Z18kernel_wall3D_0_18iiiPiPdS0_S0_S0_S0_S0_S0_S0_S0_S0_S0_S0_S0_S0_S0_S0_S0_S0_S0_S0_S0_S0_S0_S0_S0_S0_S0_S0_S0_S0_S0_S0_S0_S0_S0_S0_S0_S0__param_41
)
{
	.reg .pred 	%p<3>;
	.reg .b32 	%r<17>;
	.reg .b64 	%rd<127>;
	.reg .b64 	%fd<20>;

	ld.param.u32 	%r2, [_Z18kernel_wall3D_0_18iiiPiPdS0_S0_S0_S0_S0_S0_S0_S0_S0_S0_S0_S0_S0_S0_S0_S0_S0_S0_S0_S0_S0_S0_S0_S0_S0_S0_S0_S0_S0_S0_S0_S0_S0_S0_S0_S0_S0__param_0];
	ld.param.u32 	%r3, [_Z18kernel_wall3D_0_18iiiPiPdS0_S0_S0_S0_S0_S0_S0_S0_S0_S0_S0_S0_S0_S0_S0_S0_S0_S0_S0_S0_S0_S0_S0_S0_S0_S0_S0_S0_S0_S0_S0_S0_S0_S0_S0_S0_S0__param_1];
	ld.param.u32 	%r4, [_Z18kernel_wall3D_0_18iiiPiPdS0_S0_S0_S0_S0_S0_S0_S0_S0_S0_S0_S0_S0_S0_S0_S0_S0_S0_S0_S0_S0_S0_S0_S0_S0_S0_S0_S0_S0_S0_S0_S0_S0_S0_S0_S0_S0__param_2];
	ld.param.u64 	%rd2, [_Z18kernel_wall3D_0_18iiiPiPdS0_S0_S0_S0_S0_S0_S0_S0_S0_S0_S0_S0_S0_S0_S0_S0_S0_S0_S0_S0_S0_S0_S0_S0_S0_S0_S0_S0_S0_S0_S0_S0_S0_S0_S0_S0_S0__param_3];
	ld.param.u64 	%rd3, [_Z18kernel_wall3D_0_18iiiPiPdS0_S0_S0_S0_S0_S0_S0_S0_S0_S0_S0_S0_S0_S0_S0_S0_S0_S0_S0_S0_S0_S0_S0_S0_S0_S0_S0_S0_S0_S0_S0_S0_S0_S0_S0_S0_S0__param_4];
	ld.param.u64 	%rd6, [_Z18kernel_wall3D_0_18iiiPiPdS0_S0_S0_S0_S0_S0_S0_S0_S0_S0_S0_S0_S0_S0_S0_S0_S0_S0_S0_S0_S0_S0_S0_S0_S0_S0_S0_S0_S0_S0_S0_S0_S0_S0_S0_S0_S0__param_7];
	ld.param.u64 	%rd7, [_Z18kernel_wall3D_0_18iiiPiPdS0_S0_S0_S0_S0_S0_S0_S0_S0_S0_S0_S0_S0_S0_S0_S0_S0_S0_S0_S0_S0_S0_S0_S0_S0_S0_S0_S0_S0_S0_S0_S0_S0_S0_S0_S0_S0__param_8];
	ld.param.u64 	%rd8, [_Z18kernel_wall3D_0_18iiiPiPdS0_S0_S0_S0_S0_S0_S0_S0_S0_S0_S0_S0_S0_S0_S0_S0_S0_S0_S0_S0_S0_S0_S0_S0_S0_S0_S0_S0_S0_S0_S0_S0_S0_S0_S0_S0_S0__param_9];
	ld.param.u64 	%rd9, [_Z18kernel_wall3D_0_18iiiPiPdS0_S0_S0_S0_S0_S0_S0_S0_S0_S0_S0_S0_S0_S0_S0_S0_S0_S0_S0_S0_S0_S0_S0_S0_S0_S0_S0_S0_S0_S0_S0_S0_S0_S0_S0_S0_S0__param_10];
	ld.param.u64 	%rd10, [_Z18kernel_wall3D_0_18iiiPiPdS0_S0_S0_S0_S0_S0_S0_S0_S0_S0_S0_S0_S0_S0_S0_S0_S0_S0_S0_S0_S0_S0_S0_S0_S0_S0_S0_S0_S0_S0_S0_S0_S0_S0_S0_S0_S0__param_11];
	ld.param.u64 	%rd11, [_Z18kernel_wall3D_0_18iiiPiPdS0_S0_S0_S0_S0_S0_S0_S0_S0_S0_S0_S0_S0_S0_S0_S0_S0_S0_S0_S0_S0_S0_S0_S0_S0_S0_S0_S0_S0_S0_S0_S0_S0_S0_S0_S0_S0__param_12];
	ld.param.u64 	%rd14, [_Z18kernel_wall3D_0_18iiiPiPdS0_S0_S0_S0_S0_S0_S0_S0_S0_S0_S0_S0_S0_S0_S0_S0_S0_S0_S0_S0_S0_S0_S0_S0_S0_S0_S0_S0_S0_S0_S0_S0_S0_S0_S0_S0_S0__param_15];
	ld.param.u64 	%rd15, [_Z18kernel_wall3D_0_18iiiPiPdS0_S0_S0_S0_S0_S0_S0_S0_S0_S0_S0_S0_S0_S0_S0_S0_S0_S0_S0_S0_S0_S0_S0_S0_S0_S0_S0_S0_S0_S0_S0_S0_S0_S0_S0_S0_S0__param_16];
	ld.param.u64 	%rd16, [_Z18kernel_wall3D_0_18iiiPiPdS0_S0_S0_S0_S0_S0_S0_S0_S0_S0_S0_S0_S0_S0_S0_S0_S0_S0_S0_S0_S0_S0_S0_S0_S0_S0_S0_S0_S0_S0_S0_S0_S0_S0_S0_S0_S0__param_17];
	ld.param.u64 	%rd17, [_Z18kernel_wall3D_0_18iiiPiPdS0_S0_S0_S0_S0_S0_S0_S0_S0_S0_S0_S0_S0_S0_S0_S0_S0_S0_S0_S0_S0_S0_S0_S0_S0_S0_S0_S0_S0_S0_S0_S0_S0_S0_S0_S0_S0__param_18];
	ld.param.u64 	%rd18, [_Z18kernel_wall3D_0_18iiiPiPdS0_S0_S0_S0_S0_S0_S0_S0_S0_S0_S0_S0_S0_S0_S0_S0_S0_S0_S0_S0_S0_S0_S0_S0_S0_S0_S0_S0_S0_S0_S0_S0_S0_S0_S0_S0_S0__param_19];
	ld.param.u64 	%rd19, [_Z18kernel_wall3D_0_18iiiPiPdS0_S0_S0_S0_S0_S0_S0_S0_S0_S0_S0_S0_S0_S0_S0_S0_S0_S0_S0_S0_S0_S0_S0_S0_S0_S0_S0_S0_S0_S0_S0_S0_S0_S0_S0_S0_S0__param_20];
	ld.param.u64 	%rd20, [_Z18kernel_wall3D_0_18iiiPiPdS0_S0_S0_S0_S0_S0_S0_S0_S0_S0_S0_S0_S0_S0_S0_S0_S0_S0_S0_S0_S0_S0_S0_S0_S0_S0_S0_S0_S0_S0_S0_S0_S0_S0_S0_S0_S0__param_21];
	ld.param.u64 	%rd21, [_Z18kernel_wall3D_0_18iiiPiPdS0_S0_S0_S0_S0_S0_S0_S0_S0_S0_S0_S0_S0_S0_S0_S0_S0_S0_S0_S0_S0_S0_S0_S0_S0_S0_S0_S0_S0_S0_S0_S0_S0_S0_S0_S0_S0__param_22];
	ld.param.u64 	%rd22, [_Z18kernel_wall3D_0_18iiiPiPdS0_S0_S0_S0_S0_S0_S0_S0_S0_S0_S0_S0_S0_S0_S0_S0_S0_S0_S0_S0_S0_S0_S0_S0_S0_S0_S0_S0_S0_S0_S0_S0_S0_S0_S0_S0_S0__param_23];
	ld.param.u64 	%rd23, [_Z18kernel_wall3D_0_18iiiPiPdS0_S0_S0_S0_S0_S0_S0_S0_S0_S0_S0_S0_S0_S0_S0_S0_S0_S0_S0_S0_S0_S0_S0_S0_S0_S0_S0_S0_S0_S0_S0_S0_S0_S0_S0_S0_S0__param_24];
	ld.param.u64 	%rd24, [_Z18kernel_wall3D_0_18iiiPiPdS0_S0_S0_S0_S0_S0_S0_S0_S0_S0_S0_S0_S0_S0_S0_S0_S0_S0_S0_S0_S0_S0_S0_S0_S0_S0_S0_S0_S0_S0_S0_S0_S0_S0_S0_S0_S0__param_25];
	ld.param.u64 	%rd25, [_Z18kernel_wall3D_0_18iiiPiPdS0_S0_S0_S0_S0_S0_S0_S0_S0_S0_S0_S0_S0_S0_S0_S0_S0_S0_S0_S0_S0_S0_S0_S0_S0_S0_S0_S0_S0_S0_S0_S0_S0_S0_S0_S0_S0__param_26];
	ld.param.u64 	%rd26, [_Z18kernel_wall3D_0_18iiiPiPdS0_S0_S0_S0_S0_S0_S0_S0_S0_S0_S0_S0_S0_S0_S0_S0_S0_S0_S0_S0_S0_S0_S0_S0_S0_S0_S0_S0_S0_S0_S0_S0_S0_S0_S0_S0_S0__param_27];
	ld.param.u64 	%rd27, [_Z18kernel_wall3D_0_18iiiPiPdS0_S0_S0_S0_S0_S0_S0_S0_S0_S0_S0_S0_S0_S0_S0_S0_S0_S0_S0_S0_S0_S0_S0_S0_S0_S0_S0_S0_S0_S0_S0_S0_S0_S0_S0_S0_S0__param_28];
	ld.param.u64 	%rd28, [_Z18kernel_wall3D_0_18iiiPiPdS0_S0_S0_S0_S0_S0_S0_S0_S0_S0_S0_S0_S0_S0_S0_S0_S0_S0_S0_S0_S0_S0_S0_S0_S0_S0_S0_S0_S0_S0_S0_S0_S0_S0_S0_S0_S0__param_29];
	ld.param.u64 	%rd29, [_Z18kernel_wall3D_0_18iiiPiPdS0_S0_S0_S0_S0_S0_S0_S0_S0_S0_S0_S0_S0_S0_S0_S0_S0_S0_S0_S0_S0_S0_S0_S0_S0_S0_S0_S0_S0_S0_S0_S0_S0_S0_S0_S0_S0__param_30];
	ld.param.u64 	%rd30, [_Z18kernel_wall3D_0_18iiiPiPdS0_S0_S0_S0_S0_S0_S0_S0_S0_S0_S0_S0_S0_S0_S0_S0_S0_S0_S0_S0_S0_S0_S0_S0_S0_S0_S0_S0_S0_S0_S0_S0_S0_S0_S0_S0_S0__param_31];
	ld.param.u64 	%rd31, [_Z18kernel_wall3D_0_18iiiPiPdS0_S0_S0_S0_S0_S0_S0_S0_S0_S0_S0_S0_S0_S0_S0_S0_S0_S0_S0_S0_S0_S0_S0_S0_S0_S0_S0_S0_S0_S0_S0_S0_S0_S0_S0_S0_S0__param_32];
	ld.param.u64 	%rd32, [_Z18kernel_wall3D_0_18iiiPiPdS0_S0_S0_S0_S0_S0_S0_S0_S0_S0_S0_S0_S0_S0_S0_S0_S0_S0_S0_S0_S0_S0_S0_S0_S0_S0_S0_S0_S0_S0_S0_S0_S0_S0_S0_S0_S0__param_33];
	ld.param.u64 	%rd33, [_Z18kernel_wall3D_0_18iiiPiPdS0_S0_S0_S0_S0_S0_S0_S0_S0_S0_S0_S0_S0_S0_S0_S0_S0_S0_S0_S0_S0_S0_S0_S0_S0_S0_S0_S0_S0_S0_S0_S0_S0_S0_S0_S0_S0__param_34];
	ld.param.u64 	%rd34, [_Z18kernel_wall3D_0_18iiiPiPdS0_S0_S0_S0_S0_S0_S0_S0_S0_S0_S0_S0_S0_S0_S0_S0_S0_S0_S0_S0_S0_S0_S0_S0_S0_S0_S0_S0_S0_S0_S0_S0_S0_S0_S0_S0_S0__param_35];
	ld.param.u64 	%rd35, [_Z18kernel_wall3D_0_18iiiPiPdS0_S0_S0_S0_S0_S0_S0_S0_S0_S0_S0_S0_S0_S0_S0_S0_S0_S0_S0_S0_S0_S0_S0_S0_S0_S0_S0_S0_S0_S0_S0_S0_S0_S0_S0_S0_S0__param_36];
	ld.param.u64 	%rd38, [_Z18kernel_wall3D_0_18iiiPiPdS0_S0_S0_S0_S0_S0_S0_S0_S0_S0_S0_S0_S0_S0_S0_S0_S0_S0_S0_S0_S0_S0_S0_S0_S0_S0_S0_S0_S0_S0_S0_S0_S0_S0_S0_S0_S0__param_39];
	ld.param.u64 	%rd39, [_Z18kernel_wall3D_0_18iiiPiPdS0_S0_S0_S0_S0_S0_S0_S0_S0_S0_S0_S0_S0_S0_S0_S0_S0_S0_S0_S0_S0_S0_S0_S0_S0_S0_S0_S0_S0_S0_S0_S0_S0_S0_S0_S0_S0__param_40];
	ld.param.u64 	%rd40, [_Z18kernel_wall3D_0_18iiiPiPdS0_S0_S0_S0_S0_S0_S0_S0_S0_S0_S0_S0_S0_S0_S0_S0_S0_S0_S0_S0_S0_S0_S0_S0_S0_S0_S0_S0_S0_S0_S0_S0_S0_S0_S0_S0_S0__param_41];
	mul.lo.s32 	%r5, %r3, %r2;
	mul.lo.s32 	%r6, %r5, %r4;
	mov.u32 	%r7, %ctaid.y;
	mov.u32 	%r8, %nctaid.x;
	mov.u32 	%r9, %ctaid.x;
	mad.lo.s32 	%r10, %r7, %r8, %r9;
	mov.u32 	%r11, %tid.y;
	shl.b32 	%r12, %r10, 8;
	shl.b32 	%r13, %r11, 4;
	mov.u32 	%r14, %tid.x;
	add.s32 	%r15, %r13, %r14;
	add.s32 	%r1, %r15, %r12;
	setp.ge.u32 	%p1, %r1, %r6;
	@%p1 bra 	$L__BB8_3;
	cvta.to.global.u64 	%rd41, %rd2;
	cvta.to.global.u64 	%rd1, %rd3;
	mul.wide.s32 	%rd42, %r1, 4;
	add.s64 	%rd43, %rd41, %rd42;
	ld.global.u32 	%r16, [%rd43];
	setp.ne.s32 	%p2, %r16, 1;
	@%p2 bra 	$L__BB8_3;
	ld.param.u64 	%rd126, [_Z18kernel_wall3D_0_18iiiPiPdS0_S0_S0_S0_S0_S0_S0_S0_S0_S0_S0_S0_S0_S0_S0_S0_S0_S0_S0_S0_S0_S0_S0_S0_S0_S0_S0_S0_S0_S0_S0_S0_S0_S0_S0_S0_S0__param_38];
	ld.param.u64 	%rd125, [_Z18kernel_wall3D_0_18iiiPiPdS0_S0_S0_S0_S0_S0_S0_S0_S0_S0_S0_S0_S0_S0_S0_S0_S0_S0_S0_S0_S0_S0_S0_S0_S0_S0_S0_S0_S0_S0_S0_S0_S0_S0_S0_S0_S0__param_37];
	ld.param.u64 	%rd124, [_Z18kernel_wall3D_0_18iiiPiPdS0_S0_S0_S0_S0_S0_S0_S0_S0_S0_S0_S0_S0_S0_S0_S0_S0_S0_S0_S0_S0_S0_S0_S0_S0_S0_S0_S0_S0_S0_S0_S0_S0_S0_S0_S0_S0__param_14];
	ld.param.u64 	%rd123, [_Z18kernel_wall3D_0_18iiiPiPdS0_S0_S0_S0_S0_S0_S0_S0_S0_S0_S0_S0_S0_S0_S0_S0_S0_S0_S0_S0_S0_S0_S0_S0_S0_S0_S0_S0_S0_S0_S0_S0_S0_S0_S0_S0_S0__param_13];
	ld.param.u64 	%rd122, [_Z18kernel_wall3D_0_18iiiPiPdS0_S0_S0_S0_S0_S0_S0_S0_S0_S0_S0_S0_S0_S0_S0_S0_S0_S0_S0_S0_S0_S0_S0_S0_S0_S0_S0_S0_S0_S0_S0_S0_S0_S0_S0_S0_S0__param_6];
	ld.param.u64 	%rd121, [_Z18kernel_wall3D_0_18iiiPiPdS0_S0_S0_S0_S0_S0_S0_S0_S0_S0_S0_S0_S0_S0_S0_S0_S0_S0_S0_S0_S0_S0_S0_S0_S0_S0_S0_S0_S0_S0_S0_S0_S0_S0_S0_S0_S0__param_5];
	mul.wide.u32 	%rd44, %r1, 8;
	add.s64 	%rd45, %rd1, %rd44;
	ld.global.f64 	%fd1, [%rd45];
	cvta.to.global.u64 	%rd46, %rd22;
	mul.wide.s32 	%rd47, %r1, 8;
	add.s64 	%rd48, %rd46, %rd47;
	st.global.f64 	[%rd48], %fd1;
	cvta.to.global.u64 	%rd49, %rd122;
	add.s64 	%rd50, %rd49, %rd47;
	ld.global.f64 	%fd2, [%rd50];
	cvta.to.global.u64 	%rd51, %rd23;
	add.s64 	%rd52, %rd51, %rd47;
	st.global.f64 	[%rd52], %fd2;
	cvta.to.global.u64 	%rd53, %rd121;
	add.s64 	%rd54, %rd53, %rd47;
	ld.global.f64 	%fd3, [%rd54];
	cvta.to.global.u64 	%rd55, %rd24;
	add.s64 	%rd56, %rd55, %rd47;
	st.global.f64 	[%rd56], %fd3;
	cvta.to.global.u64 	%rd57, %rd7;
	add.s64 	%rd58, %rd57, %rd47;
	ld.global.f64 	%fd4, [%rd58];
	cvta.to.global.u64 	%rd59, %rd25;
	add.s64 	%rd60, %rd59, %rd47;
	st.global.f64 	[%rd60], %fd4;
	cvta.to.global.u64 	%rd61, %rd6;
	add.s64 	%rd62, %rd61, %rd47;
	ld.global.f64 	%fd5, [%rd62];
	cvta.to.global.u64 	%rd63, %rd26;
	add.s64 	%rd64, %rd63, %rd47;
	st.global.f64 	[%rd64], %fd5;
	cvta.to.global.u64 	%rd65, %rd9;
	add.s64 	%rd66, %rd65, %rd47;
	ld.global.f64 	%fd6, [%rd66];
	cvta.to.global.u64 	%rd67, %rd27;
	add.s64 	%rd68, %rd67, %rd47;
	st.global.f64 	[%rd68], %fd6;
	cvta.to.global.u64 	%rd69, %rd8;
	add.s64 	%rd70, %rd69, %rd47;
	ld.global.f64 	%fd7, [%rd70];
	cvta.to.global.u64 	%rd71, %rd28;
	add.s64 	%rd72, %rd71, %rd47;
	st.global.f64 	[%rd72], %fd7;
	cvta.to.global.u64 	%rd73, %rd11;
	add.s64 	%rd74, %rd73, %rd47;
	ld.global.f64 	%fd8, [%rd74];
	cvta.to.global.u64 	%rd75, %rd29;
	add.s64 	%rd76, %rd75, %rd47;
	st.global.f64 	[%rd76], %fd8;
	cvta.to.global.u64 	%rd77, %rd10;
	add.s64 	%rd78, %rd77, %rd47;
	ld.global.f64 	%fd9, [%rd78];
	cvta.to.global.u64 	%rd79, %rd30;
	add.s64 	%rd80, %rd79, %rd47;
	st.global.f64 	[%rd80], %fd9;
	cvta.to.global.u64 	%rd81, %rd124;
	add.s64 	%rd82, %rd81, %rd47;
	ld.global.f64 	%fd10, [%rd82];
	cvta.to.global.u64 	%rd83, %rd31;
	add.s64 	%rd84, %rd83, %rd47;
	st.global.f64 	[%rd84], %fd10;
	cvta.to.global.u64 	%rd85, %rd123;
	add.s64 	%rd86, %rd85, %rd47;
	ld.global.f64 	%fd11, [%rd86];
	cvta.to.global.u64 	%rd87, %rd32;
	add.s64 	%rd88, %rd87, %rd47;
	st.global.f64 	[%rd88], %fd11;
	cvta.to.global.u64 	%rd89, %rd15;
	add.s64 	%rd90, %rd89, %rd47;
	ld.global.f64 	%fd12, [%rd90];
	cvta.to.global.u64 	%rd91, %rd33;
	add.s64 	%rd92, %rd91, %rd47;
	st.global.f64 	[%rd92], %fd12;
	cvta.to.global.u64 	%rd93, %rd14;
	add.s64 	%rd94, %rd93, %rd47;
	ld.global.f64 	%fd13, [%rd94];
	cvta.to.global.u64 	%rd95, %rd34;
	add.s64 	%rd96, %rd95, %rd47;
	st.global.f64 	[%rd96], %fd13;
	cvta.to.global.u64 	%rd97, %rd17;
	add.s64 	%rd98, %rd97, %rd47;
	ld.global.f64 	%fd14, [%rd98];
	cvta.to.global.u64 	%rd99, %rd35;
	add.s64 	%rd100, %rd99, %rd47;
	st.global.f64 	[%rd100], %fd14;
	cvta.to.global.u64 	%rd101, %rd16;
	add.s64 	%rd102, %rd101, %rd47;
	ld.global.f64 	%fd15, [%rd102];
	cvta.to.global.u64 	%rd103, %rd125;
	add.s64 	%rd104, %rd103, %rd47;
	st.global.f64 	[%rd104], %fd15;
	cvta.to.global.u64 	%rd105, %rd19;
	add.s64 	%rd106, %rd105, %rd47;
	ld.global.f64 	%fd16, [%rd106];
	cvta.to.global.u64 	%rd107, %rd126;
	add.s64 	%rd108, %rd107, %rd47;
	st.global.f64 	[%rd108], %fd16;
	cvta.to.global.u64 	%rd109, %rd18;
	add.s64 	%rd110, %rd109, %rd47;
	ld.global.f64 	%fd17, [%rd110];
	cvta.to.global.u64 	%rd111, %rd38;
	add.s64 	%rd112, %rd111, %rd47;
	st.global.f64 	[%rd112], %fd17;
	cvta.to.global.u64 	%rd113, %rd21;
	add.s64 	%rd114, %rd113, %rd47;
	ld.global.f64 	%fd18, [%rd114];
	cvta.to.global.u64 	%rd115, %rd39;
	add.s64 	%rd116, %rd115, %rd47;
	st.global.f64 	[%rd116], %fd18;
	cvta.to.global.u64 	%rd117, %rd20;
	add.s64 	%rd118, %rd117, %rd47;
	ld.global.f64 	%fd19, [%rd118];
	cvta.to.global.u64 	%rd119, %rd40;
	add.s64 	%rd120, %rd119, %rd47;
	st.global.f64 	[%rd120], %fd19;
$L__BB8_3:
	ret;

}
	// .globl	_Z17kernel_macro_0_18PdiiiS_S_S_S_PiS_S_S_S_S_S_S_S_S_S_S_S_S_S_S_S_S_S_S_
.visible .entry _Z17kernel_macro_0_18PdiiiS_S_S_S_PiS_S_S_S_S_S_S_S_S_S_S_S_S_S_S_S_S_S_S_(
	.param .u64 .ptr .align 1 _Z17kernel_macro_0_18PdiiiS_S_S_S_PiS_S_S_S_S_S_S_S_S_S_S_S_S_S_S_S_S_S_S__param_0,
	.param .u32 _Z17kernel_macro_0_18PdiiiS_S_S_S_PiS_S_S_S_S_S_S_S_S_S_S_S_S_S_S_S_S_S_S__param_1,
	.param .u32 _Z17kernel_macro_0_18PdiiiS_S_S_S_PiS_S_S_S_S_S_S_S_S_S_S_S_S_S_S_S_S_S_S__param_2,
	.param .u32 _Z17kernel_macro_0_18PdiiiS_S_S_S_PiS_S_S_S_S_S_S_S_S_S_S_S_S_S_S_S_S_S_S__param_3,
	.param .u64 .ptr .align 1 _Z17kernel_macro_0_18PdiiiS_S_S_S_PiS_S_S_S_S_S_S_S_S_S_S_S_S_S_S_S_S_S_S__param_4,
	.param .u64 .ptr .align 1 _Z17kernel_macro_0_18PdiiiS_S_S_S_PiS_S_S_S_S_S_S_S_S_S_S_S_S_S_S_S_S_S_S__param_5,
	.param .u64 .ptr .align 1 _Z17kernel_macro_0_18PdiiiS_S_S_S_PiS_S_S_S_S_S_S_S_S_S_S_S_S_S_S_S_S_S_S__param_6,
	.param .u64 .ptr .align 1 _Z17kernel_macro_0_18PdiiiS_S_S_S_PiS_S_S_S_S_S_S_S_S_S_S_S_S_S_S_S_S_S_S__param_7,
	.param .u64 .ptr .align 1 _Z17kernel_macro_0_18PdiiiS_S_S_S_PiS_S_S_S_S_S_S_S_S_S_S_S_S_S_S_S_S_S_S__param_8,
	.param .u64 .ptr .align 1 _Z17kernel_macro_0_18PdiiiS_S_S_S_PiS_S_S_S_S_S_S_S_S_S_S_S_S_S_S_S_S_S_S__param_9,
	.param .u64 .ptr .align 1 _Z17kernel_macro_0_18PdiiiS_S_S_S_PiS_S_S_S_S_S_S_S_S_S_S_S_S_S_S_S_S_S_S__param_10,
	.param .u64 .ptr .align 1 _Z17kernel_macro_0_18PdiiiS_S_S_S_PiS_S_S_S_S_S_S_S_S_S_S_S_S_S_S_S_S_S_S__param_11,
	.param .u64 .ptr .align 1 _Z17kernel_macro_0_18PdiiiS_S_S_S_PiS_S_S_S_S_S_S_S_S_S_S_S_S_S_S_S_S_S_S__param_12,
	.param .u64 .ptr .align 1 _Z17kernel_macro_0_18PdiiiS_S_S_S_PiS_S_S_S_S_S_S_S_S_S_S_S_S_S_S_S_S_S_S__param_13,
	.param .u64 .ptr .align 1 _Z17kernel_macro_0_18PdiiiS_S_S_S_PiS_S_S_S_S_S_S_S_S_S_S_S_S_S_S_S_S_S_S__param_14,
	.param .u64 .ptr .align 1 _Z17kernel_macro_0_18PdiiiS_S_S_S_PiS_S_S_S_S_S_S_S_S_S_S_S_S_S_S_S_S_S_S__param_15,
	.param .u64 .ptr .align 1 _Z17kernel_macro_0_18PdiiiS_S_S_S_PiS_S_S_S_S_S_S_S_S_S_S_S_S_S_S_S_S_S_S__param_16,
	.param .u64 .ptr .align 1 _Z17kernel_macro_0_18PdiiiS_S_S_S_PiS_S_S_S_S_S_S_S_S_S_S_S_S_S_S_S_S_S_S__param_17,
	.param .u64 .ptr .align 1 _Z17kernel_macro_0_18PdiiiS_S_S_S_PiS_S_S_S_S_S_S_S_S_S_S_S_S_S_S_S_S_S_S__param_18,
	.param .u64 .ptr .align 1 _Z17kernel_macro_0_18PdiiiS_S_S_S_PiS_S_S_S_S_S_S_S_S_S_S_S_S_S_S_S_S_S_S__param_19,
	.param .u64 .ptr .align 1 _Z17kernel_macro_0_18PdiiiS_S_S_S_PiS_S_S_S_S_S_S_S_S_S_S_S_S_S_S_S_S_S_S__param_20,
	.param .u64 .ptr .align 1 _Z17kernel_macro_0_18PdiiiS_S_S_S_PiS_S_S_S_S_S_S_S_S_S_S_S_S_S_S_S_S_S_S__param_21,
	.param .u64 .ptr .align 1 _Z17kernel_macro_0_18PdiiiS_S_S_S_PiS_S_S_S_S_S_S_S_S_S_S_S_S_S_S_S_S_S_S__param_22,
	.param .u64 .ptr .align 1 _Z17kernel_macro_0_18PdiiiS_S_S_S_PiS_S_S_S_S_S_S_S_S_S_S_S_S_S_S_S_S_S_S__param_23,
	.param .u64 .ptr .align 1 _Z17kernel_macro_0_18PdiiiS_S_S_S_PiS_S_S_S_S_S_S_S_S_S_S_S_S_S_S_S_S_S_S__param_24,
	.param .u64 .ptr .align 1 _Z17kernel_macro_0_18PdiiiS_S_S_S_PiS_S_S_S_S_S_S_S_S_S_S_S_S_S_S_S_S_S_S__param_25,
	.param .u64 .ptr .align 1 _Z17kernel_macro_0_18PdiiiS_S_S_S_PiS_S_S_S_S_S_S_S_S_S_S_S_S_S_S_S_S_S_S__param_26,
	.param .u64 .ptr .align 1 _Z17kernel_macro_0_18PdiiiS_S_S_S_PiS_S_S_S_S_S_S_S_S_S_S_S_S_S_S_S_S_S_S__param_27
)
{
	.reg .pred 	%p<4>;
	.reg .b32 	%r<28>;
	.reg .b64 	%rd<97>;
	.reg .b64 	%fd<109>;

	ld.param.u32 	%r4, [_Z17kernel_macro_0_18PdiiiS_S_S_S_PiS_S_S_S_S_S_S_S_S_S_S_S_S_S_S_S_S_S_S__param_1];
	ld.param.u32 	%r2, [_Z17kernel_macro_0_18PdiiiS_S_S_S_PiS_S_S_S_S_S_S_S_S_S_S_S_S_S_S_S_S_S_S__param_2];
	ld.param.u32 	%r3, [_Z17kernel_macro_0_18PdiiiS_S_S_S_PiS_S_S_S_S_S_S_S_S_S_S_S_S_S_S_S_S_S_S__param_3];
	ld.param.u64 	%rd25, [_Z17kernel_macro_0_18PdiiiS_S_S_S_PiS_S_S_S_S_S_S_S_S_S_S_S_S_S_S_S_S_S_S__param_4];
	ld.param.u64 	%rd26, [_Z17kernel_macro_0_18PdiiiS_S_S_S_PiS_S_S_S_S_S_S_S_S_S_S_S_S_S_S_S_S_S_S__param_5];
	ld.param.u64 	%rd27, [_Z17kernel_macro_0_18PdiiiS_S_S_S_PiS_S_S_S_S_S_S_S_S_S_S_S_S_S_S_S_S_S_S__param_6];
	ld.param.u64 	%rd28, [_Z17kernel_macro_0_18PdiiiS_S_S_S_PiS_S_S_S_S_S_S_S_S_S_S_S_S_S_S_S_S_S_S__param_7];
	ld.param.u64 	%rd10, [_Z17kernel_macro_0_18PdiiiS_S_S_S_PiS_S_S_S_S_S_S_S_S_S_S_S_S_S_S_S_S_S_S__param_13];
	ld.param.u64 	%rd11, [_Z17kernel_macro_0_18PdiiiS_S_S_S_PiS_S_S_S_S_S_S_S_S_S_S_S_S_S_S_S_S_S_S__param_14];
	ld.param.u64 	%rd12, [_Z17kernel_macro_0_18PdiiiS_S_S_S_PiS_S_S_S_S_S_S_S_S_S_S_S_S_S_S_S_S_S_S__param_15];
	ld.param.u64 	%rd13, [_Z17kernel_macro_0_18PdiiiS_S_S_S_PiS_S_S_S_S_S_S_S_S_S_S_S_S_S_S_S_S_S_S__param_16];
	ld.param.u64 	%rd18, [_Z17kernel_macro_0_18PdiiiS_S_S_S_PiS_S_S_S_S_S_S_S_S_S_S_S_S_S_S_S_S_S_S__param_21];
	cvta.to.global.u64 	%rd1, %rd28;
	cvta.to.global.u64 	%rd2, %rd27;
	cvta.to.global.u64 	%rd3, %rd26;
	cvta.to.global.u64 	%rd4, %rd25;
	mul.lo.s32 	%r5, %r2, %r4;
	mul.lo.s32 	%r6, %r5, %r3;
	mov.u32 	%r7, %ctaid.y;
	mov.u32 	%r8, %nctaid.x;
	mov.u32 	%r9, %ctaid.x;
	mad.lo.s32 	%r10, %r7, %r8, %r9;
	mov.u32 	%r11, %tid.y;
	shl.b32 	%r12, %r10, 8;
	shl.b32 	%r13, %r11, 4;
	mov.u32 	%r14, %tid.x;
	add.s32 	%r15, %r13, %r14;
	add.s32 	%r1, %r15, %r12;
	setp.ge.u32 	%p1, %r1, %r6;
	@%p1 bra 	$L__BB9_6;
	ld.param.u64 	%rd96, [_Z17kernel_macro_0_18PdiiiS_S_S_S_PiS_S_S_S_S_S_S_S_S_S_S_S_S_S_S_S_S_S_S__param_27];
	ld.param.u64 	%rd95, [_Z17kernel_macro_0_18PdiiiS_S_S_S_PiS_S_S_S_S_S_S_S_S_S_S_S_S_S_S_S_S_S_S__param_26];
	ld.param.u64 	%rd94, [_Z17kernel_macro_0_18PdiiiS_S_S_S_PiS_S_S_S_S_S_S_S_S_S_S_S_S_S_S_S_S_S_S__param_25];
	ld.param.u64 	%rd93, [_Z17kernel_macro_0_18PdiiiS_S_S_S_PiS_S_S_S_S_S_S_S_S_S_S_S_S_S_S_S_S_S_S__param_24];
	ld.param.u64 	%rd92, [_Z17kernel_macro_0_18PdiiiS_S_S_S_PiS_S_S_S_S_S_S_S_S_S_S_S_S_S_S_S_S_S_S__param_23];
	ld.param.u64 	%rd91, [_Z17kernel_macro_0_18PdiiiS_S_S_S_PiS_S_S_S_S_S_S_S_S_S_S_S_S_S_S_S_S_S_S__param_22];
	ld.param.u64 	%rd90, [_Z17kernel_macro_0_18PdiiiS_S_S_S_PiS_S_S_S_S_S_S_S_S_S_S_S_S_S_S_S_S_S_S__param_20];
	ld.param.u64 	%rd89, [_Z17kernel_macro_0_18PdiiiS_S_S_S_PiS_S_S_S_S_S_S_S_S_S_S_S_S_S_S_S_S_S_S__param_19];
	ld.param.u64 	%rd88, [_Z17kernel_macro_0_18PdiiiS_S_S_S_PiS_S_S_S_S_S_S_S_S_S_S_S_S_S_S_S_S_S_S__param_18];
	ld.param.u64 	%rd87, [_Z17kernel_macro_0_18PdiiiS_S_S_S_PiS_S_S_S_S_S_S_S_S_S_S_S_S_S_S_S_S_S_S__param_17];
	ld.param.u64 	%rd86, [_Z17kernel_macro_0_18PdiiiS_S_S_S_PiS_S_S_S_S_S_S_S_S_S_S_S_S_S_S_S_S_S_S__param_12];
	ld.param.u64 	%rd85, [_Z17kernel_macro_0_18PdiiiS_S_S_S_PiS_S_S_S_S_S_S_S_S_S_S_S_S_S_S_S_S_S_S__param_11];
	ld.param.u64 	%rd84, [_Z17kernel_macro_0_18PdiiiS_S_S_S_PiS_S_S_S_S_S_S_S_S_S_S_S_S_S_S_S_S_S_S__param_10];
	ld.param.u64 	%rd83, [_Z17kernel_macro_0_18PdiiiS_S_S_S_PiS_S_S_S_S_S_S_S_S_S_S_S_S_S_S_S_S_S_S__param_9];
	ld.param.u64 	%rd82, [_Z17kernel_macro_0_18PdiiiS_S_S_S_PiS_S_S_S_S_S_S_S_S_S_S_S_S_S_S_S_S_S_S__param_8];
	cvta.to.global.u64 	%rd29, %rd82;
	cvta.to.global.u64 	%rd30, %rd83;
	cvta.to.global.u64 	%rd31, %rd84;
	cvta.to.global.u64 	%rd32, %rd85;
	cvta.to.global.u64 	%rd33, %rd86;
	cvta.to.global.u64 	%rd34, %rd10;
	cvta.to.global.u64 	%rd35, %rd11;
	cvta.to.global.u64 	%rd36, %rd12;
	cvta.to.global.u64 	%rd37, %rd13;
	cvta.to.global.u64 	%rd38, %rd87;
	cvta.to.global.u64 	%rd39, %rd88;
	cvta.to.global.u64 	%rd40, %rd89;
	cvta.to.global.u64 	%rd41, %rd90;
	cvta.to.global.u64 	%rd42, %rd18;
	cvta.to.global.u64 	%rd43, %rd91;
	cvta.to.global.u64 	%rd44, %rd92;
	cvta.to.global.u64 	%rd45, %rd93;
	cvta.to.global.u64 	%rd46, %rd94;
	cvta.to.global.u64 	%rd47, %rd95;
	cvta.to.global.u64 	%rd48, %rd96;
	mul.wide.u32 	%rd49, %r1, 8;
	add.s64 	%rd50, %rd30, %rd49;
	ld.global.f64 	%fd13, [%rd50];
	add.s64 	%rd51, %rd31, %rd49;
	ld.global.f64 	%fd14, [%rd51];
	add.s64 	%rd52, %rd32, %rd49;
	ld.global.f64 	%fd15, [%rd52];
	add.s64 	%rd53, %rd33, %rd49;
	ld.global.f64 	%fd16, [%rd53];
	add.s64 	%rd54, %rd34, %rd49;
	ld.global.f64 	%fd17, [%rd54];
	add.s64 	%rd55, %rd35, %rd49;
	ld.global.f64 	%fd18, [%rd55];
	add.s64 	%rd56, %rd36, %rd49;
	ld.global.f64 	%fd19, [%rd56];
	add.s64 	%rd57, %rd37, %rd49;
	ld.global.f64 	%fd20, [%rd57];
	add.s64 	%rd58, %rd38, %rd49;
	ld.global.f64 	%fd21, [%rd58];
	add.s64 	%rd59, %rd39, %rd49;
	ld.global.f64 	%fd22, [%rd59];
	add.s64 	%rd60, %rd40, %rd49;
	ld.global.f64 	%fd23, [%rd60];
	add.s64 	%rd61, %rd41, %rd49;
	ld.global.f64 	%fd24, [%rd61];
	add.s64 	%rd62, %rd42, %rd49;
	ld.global.f64 	%fd25, [%rd62];
	add.s64 	%rd63, %rd43, %rd49;
	ld.global.f64 	%fd26, [%rd63];
	add.s64 	%rd64, %rd44, %rd49;
	ld.global.f64 	%fd27, [%rd64];
	add.s64 	%rd65, %rd45, %rd49;
	ld.global.f64 	%fd28, [%rd65];
	add.s64 	%rd66, %rd46, %rd49;
	ld.global.f64 	%fd29, [%rd66];
	add.s64 	%rd67, %rd47, %rd49;
	ld.global.f64 	%fd30, [%rd67];
	add.s64 	%rd68, %rd48, %rd49;
	ld.global.f64 	%fd31, [%rd68];
	add.f64 	%fd32, %fd13, %fd14;
	add.f64 	%fd33, %fd32, %fd15;
	add.f64 	%fd34, %fd33, %fd16;
	add.f64 	%fd35, %fd34, %fd17;
	add.f64 	%fd36, %fd35, %fd18;
	add.f64 	%fd37, %fd36, %fd19;
	add.f64 	%fd38, %fd37, %fd20;
	add.f64 	%fd39, %fd38, %fd21;
	add.f64 	%fd40, %fd39, %fd22;
	add.f64 	%fd41, %fd40, %fd23;
	add.f64 	%fd42, %fd41, %fd24;
	add.f64 	%fd43, %fd42, %fd25;
	add.f64 	%fd44, %fd43, %fd26;
	add.f64 	%fd45, %fd44, %fd27;
	add.f64 	%fd46, %fd45, %fd28;
	add.f64 	%fd47, %fd46, %fd29;
	add.f64 	%fd48, %fd47, %fd30;
	add.f64 	%fd105, %fd48, %fd31;
	fma.rn.f64 	%fd49, %fd13, 0d0000000000000000, %fd14;
	sub.f64 	%fd50, %fd49, %fd15;
	fma.rn.f64 	%fd51, %fd16, 0d0000000000000000, %fd50;
	fma.rn.f64 	%fd52, %fd17, 0d0000000000000000, %fd51;
	fma.rn.f64 	%fd53, %fd18, 0d0000000000000000, %fd52;
	fma.rn.f64 	%fd54, %fd19, 0d0000000000000000, %fd53;
	add.f64 	%fd55, %fd20, %fd54;
	sub.f64 	%fd56, %fd55, %fd21;
	add.f64 	%fd57, %fd22, %fd56;
	sub.f64 	%fd58, %fd57, %fd23;
	add.f64 	%fd59, %fd24, %fd58;
	sub.f64 	%fd60, %fd59, %fd25;
	add.f64 	%fd61, %fd26, %fd60;
	sub.f64 	%fd62, %fd61, %fd27;
	fma.rn.f64 	%fd63, %fd28, 0d0000000000000000, %fd62;
	fma.rn.f64 	%fd64, %fd29, 0d0000000000000000, %fd63;
	fma.rn.f64 	%fd65, %fd30, 0d0000000000000000, %fd64;
	fma.rn.f64 	%fd66, %fd31, 0d0000000000000000, %fd65;
	div.rn.f64 	%fd106, %fd66, %fd105;
	mul.f64 	%fd67, %fd14, 0d0000000000000000;
	fma.rn.f64 	%fd68, %fd13, 0d0000000000000000, %fd67;
	fma.rn.f64 	%fd69, %fd15, 0d0000000000000000, %fd68;
	add.f64 	%fd70, %fd16, %fd69;
	sub.f64 	%fd71, %fd70, %fd17;
	fma.rn.f64 	%fd72, %fd18, 0d0000000000000000, %fd71;
	fma.rn.f64 	%fd73, %fd19, 0d0000000000000000, %fd72;
	add.f64 	%fd74, %fd20, %fd73;
	sub.f64 	%fd75, %fd74, %fd21;
	sub.f64 	%fd76, %fd75, %fd22;
	add.f64 	%fd77, %fd23, %fd76;
	fma.rn.f64 	%fd78, %fd24, 0d0000000000000000, %fd77;
	fma.rn.f64 	%fd79, %fd25, 0d0000000000000000, %fd78;
	fma.rn.f64 	%fd80, %fd26, 0d0000000000000000, %fd79;
	fma.rn.f64 	%fd81, %fd27, 0d0000000000000000, %fd80;
	add.f64 	%fd82, %fd28, %fd81;
	sub.f64 	%fd83, %fd82, %fd29;
	add.f64 	%fd84, %fd30, %fd83;
	sub.f64 	%fd85, %fd84, %fd31;
	div.rn.f64 	%fd107, %fd85, %fd105;
	fma.rn.f64 	%fd86, %fd16, 0d0000000000000000, %fd69;
	fma.rn.f64 	%fd87, %fd17, 0d0000000000000000, %fd86;
	add.f64 	%fd88, %fd18, %fd87;
	sub.f64 	%fd89, %fd88, %fd19;
	fma.rn.f64 	%fd90, %fd20, 0d0000000000000000, %fd89;
	fma.rn.f64 	%fd91, %fd21, 0d0000000000000000, %fd90;
	fma.rn.f64 	%fd92, %fd22, 0d0000000000000000, %fd91;
	fma.rn.f64 	%fd93, %fd23, 0d0000000000000000, %fd92;
	add.f64 	%fd94, %fd24, %fd93;
	sub.f64 	%fd95, %fd94, %fd25;
	sub.f64 	%fd96, %fd95, %fd26;
	add.f64 	%fd97, %fd27, %fd96;
	add.f64 	%fd98, %fd28, %fd97;
	sub.f64 	%fd99, %fd98, %fd29;
	sub.f64 	%fd100, %fd99, %fd30;
	add.f64 	%fd101, %fd31, %fd100;
	div.rn.f64 	%fd108, %fd101, %fd105;
	mul.wide.u32 	%rd69, %r1, 4;
	add.s64 	%rd70, %rd29, %rd69;
	ld.global.u32 	%r16, [%rd70];
	setp.eq.s32 	%p2, %r16, 3;
	@%p2 bra 	$L__BB9_4;
	setp.ne.s32 	%p3, %r16, 2;
	@%p3 bra 	$L__BB9_5;
	mad.lo.s32 	%r27, %r3, %r2, %r1;
	mul.wide.u32 	%rd75, %r27, 8;
	add.s64 	%rd76, %rd1, %rd75;
	ld.global.f64 	%fd105, [%rd76];
	mov.f64 	%fd107, 0d0000000000000000;
	mov.f64 	%fd106, 0d3FB999999999999A;
	mov.f64 	%fd108, %fd107;
	bra.uni 	$L__BB9_5;
$L__BB9_4:
	div.u32 	%r17, %r1, %r3;
	div.u32 	%r18, %r17, %r2;
	add.s32 	%r19, %r18, -1;
	mul.lo.s32 	%r20, %r3, %r2;
	mul.lo.s32 	%r21, %r18, %r2;
	sub.s32 	%r22, %r17, %r21;
	mul.lo.s32 	%r23, %r17, %r3;
	sub.s32 	%r24, %r1, %r23;
	mad.lo.s32 	%r25, %r22, %r3, %r24;
	mad.lo.s32 	%r26, %r20, %r19, %r25;
	mul.wide.u32 	%rd71, %r26, 8;
	add.s64 	%rd72, %rd4, %rd71;
	ld.global.f64 	%fd106, [%rd72];
	add.s64 	%rd73, %rd3, %rd71;
	ld.global.f64 	%fd107, [%rd73];
	add.s64 	%rd74, %rd2, %rd71;
	ld.global.f64 	%fd108, [%rd74];
	mov.f64 	%fd105, 0d3FF0000000000000;
$L__BB9_5:
	add.s64 	%rd78, %rd1, %rd49;
	st.global.f64 	[%rd78], %fd105;
	add.s64 	%rd79, %rd4, %rd49;
	st.global.f64 	[%rd79], %fd106;
	add.s64 	%rd80, %rd3, %rd49;
	st.global.f64 	[%rd80], %fd107;
	add.s64 	%rd81, %rd2, %rd49;
	st.global.f64 	[%rd81], %fd108;
$L__BB9_6:
	ret;

}
	// .globl	_Z19kernel_collide_0_18dPddddiiidS_S_S_S_PiS_S_S_S_S_S_S_S_S_S_S_S_S_S_S_S_S_S_S_S_S_S_S_S_S_S_S_S_S_S_S_S_S_S_S_S_S_S_
.visible .entry _Z19kernel_collide_0_18dPddddiiidS_S_S_S_PiS_S_S_S_S_S_S_S_S_S_S_S_S_S_S_S_S_S_S_S_S_S_S_S_S_S_S_S_S_S_S_S_S_S_S_S_S_S_(
	.param .f64 _Z19kernel_collide_0_18dPddddiiidS_S_S_S_PiS_S_S_S_S_S_S_S_S_S_S_S_S_S_S_S_S_S_S_S_S_S_S_S_S_S_S_S_S_S_S_S_S_S_S_S_S_S__param_0,
	.param .u64 .ptr .align 1 _Z19kernel_collide_0_18dPddddiiidS_S_S_S_PiS_S_S_S_S_S_S_S_S_S_S_S_S_S_S_S_S_S_S_S_S_S_S_S_S_S_S_S_S_S_S_S_S_S_S_S_S_S__param_1,
	.param .f64 _Z19kernel_collide_0_18dPddddiiidS_S_S_S_PiS_S_S_S_S_S_S_S_S_S_S_S_S_S_S_S_S_S_S_S_S_S_S_S_S_S_S_S_S_S_S_S_S_S_S_S_S_S__param_2,
	.param .f64 _Z19kernel_collide_0_18dPddddiiidS_S_S_S_PiS_S_S_S_S_S_S_S_S_S_S_S_S_S_S_S_S_S_S_S_S_S_S_S_S_S_S_S_S_S_S_S_S_S_S_S_S_S__param_3,
	.param .f64 _Z19kernel_collide_0_18dPddddiiidS_S_S_S_PiS_S_S_S_S_S_S_S_S_S_S_S_S_S_S_S_S_S_S_S_S_S_S_S_S_S_S_S_S_S_S_S_S_S_S_S_S_S__param_4,
	.param .u32 _Z19kernel_collide_0_18dPddddiiidS_S_S_S_PiS_S_S_S_S_S_S_S_S_S_S_S_S_S_S_S_S_S_S_S_S_S_S_S_S_S_S_S_S_S_S_S_S_S_S_S_S_S__param_5,
	.param .u32 _Z19kernel_collide_0_18dPddddiiidS_S_S_S_PiS_S_S_S_S_S_S_S_S_S_S_S_S_S_S_S_S_S_S_S_S_S_S_S_S_S_S_S_S_S_S_S_S_S_S_S_S_S__param_6,
	.param .u32 _Z19kernel_collide_0_18dPddddiiidS_S_S_S_PiS_S_S_S_S_S_S_S_S_S_S_S_S_S_S_S_S_S_S_S_S_S_S_S_S_S_S_S_S_S_S_S_S_S_S_S_S_S__param_7,
	.param .f64 _Z19kernel_collide_0_18dPddddiiidS_S_S_S_PiS_S_S_S_S_S_S_S_S_S_S_S_S_S_S_S_S_S_S_S_S_S_S_S_S_S_S_S_S_S_S_S_S_S_S_S_S_S__param_8,
	.param .u64 .ptr .align 1 _Z19kernel_collide_0_18dPddddiiidS_S_S_S_PiS_S_S_S_S_S_S_S_S_S_S_S_S_S_S_S_S_S_S_S_S_S_S_S_S_S_S_S_S_S_S_S_S_S_S_S_S_S__param_9,
	.param .u64 .ptr .align 1 _Z19kernel_collide_0_18dPddddiiidS_S_S_S_PiS_S_S_S_S_S_S_S_S_S_S_S_S_S_S_S_S_S_S_S_S_S_S_S_S_S_S_S_S_S_S_S_S_S_S_S_S_S__param_10,
	.param .u64 .ptr .align 1 _Z19kernel_collide_0_18dPddddiiidS_S_S_S_PiS_S_S_S_S_S_S_S_S_S_S_S_S_S_S_S_S_S_S_S_S_S_S_S_S_S_S_S_S_S_S_S_S_S_S_S_S_S__param_11,
	.param .u64 .ptr .align 1 _Z19kernel_collide_0_18dPddddiiidS_S_S_S_PiS_S_S_S_S_S_S_S_S_S_S_S_S_S_S_S_S_S_S_S_S_S_S_S_S_S_S_S_S_S_S_S_S_S_S_S_S_S__param_12,
	.param .u64 .ptr .align 1 _Z19kernel_collide_0_18dPddddiiidS_S_S_S_PiS_S_S_S_S_S_S_S_S_S_S_S_S_S_S_S_S_S_S_S_S_S_S_S_S_S_S_S_S_S_S_S_S_S_S_S_S_S__param_13,
	.param .u64 .ptr .align 1 _Z19kernel_collide_0_18dPddddiiidS_S_S_S_PiS_S_S_S_S_S_S_S_S_S_S_S_S_S_S_S_S_S_S_S_S_S_S_S_S_S_S_S_S_S_S_S_S_S_S_S_S_S__param_14,
	.param .u64 .ptr .align 1 _Z19kernel_collide_0_18dPddddiiidS_S_S_S_PiS_S_S_S_S_S_S_S_S_S_S_S_S_S_S_S_S_S_S_S_S_S_S_S_S_S_S_S_S_S_S_S_S_S_S_S_S_S__param_15,
	.param .u64 .ptr .align 1 _Z19kernel_collide_0_18dPddddiiidS_S_S_S_PiS_S_S_S_S_S_S_S_S_S_S_S_S_S_S_S_S_S_S_S_S_S_S_S_S_S_S_S_S_S_S_S_S_S_S_S_S_S__param_16,
	.param .u64 .ptr .align 1 _Z19kernel_collide_0_18dPddddiiidS_S_S_S_PiS_S_S_S_S_S_S_S_S_S_S_S_S_S_S_S_S_S_S_S_S_S_S_S_S_S_S_S_S_S_S_S_S_S_S_S_S_S__param_17,
	.param .u64 .ptr .align 1 _Z19kernel_collide_0_18dPddddiiidS_S_S_S_PiS_S_S_S_S_S_S_S_S_S_S_S_S_S_S_S_S_S_S_S_S_S_S_S_S_S_S_S_S_S_S_S_S_S_S_S_S_S__param_18,
	.param .u64 .ptr .align 1 _Z19kernel_collide_0_18dPddddiiidS_S_S_S_PiS_S_S_S_S_S_S_S_S_S_S_S_S_S_S_S_S_S_S_S_S_S_S_S_S_S_S_S_S_S_S_S_S_S_S_S_S_S__param_19,
	.param .u64 .ptr .align 1 _Z19kernel_collide_0_18dPddddiiidS_S_S_S_PiS_S_S_S_S_S_S_S_S_S_S_S_S_S_S_S_S_S_S_S_S_S_S_S_S_S_S_S_S_S_S_S_S_S_S_S_S_S__param_20,
	.param .u64 .ptr .align 1 _Z19kernel_collide_0_18dPddddiiidS_S_S_S_PiS_S_S_S_S_S_S_S_S_S_S_S_S_S_S_S_S_S_S_S_S_S_S_S_S_S_S_S_S_S_S_S_S_S_S_S_S_S__param_21,
	.param .u64 .ptr .align 1 _Z19kernel_collide_0_18dPddddiiidS_S_S_S_PiS_S_S_S_S_S_S_S_S_S_S_S_S_S_S_S_S_S_S_S_S_S_S_S_S_S_S_S_S_S_S_S_S_S_S_S_S_S__param_22,
	.param .u64 .ptr .align 1 _Z19kernel_collide_0_18dPddddiiidS_S_S_S_PiS_S_S_S_S_S_S_S_S_S_S_S_S_S_S_S_S_S_S_S_S_S_S_S_S_S_S_S_S_S_S_S_S_S_S_S_S_S__param_23,
	.param .u64 .ptr .align 1 _Z19kernel_collide_0_18dPddddiiidS_S_S_S_PiS_S_S_S_S_S_S_S_S_S_S_S_S_S_S_S_S_S_S_S_S_S_S_S_S_S_S_S_S_S_S_S_S_S_S_S_S_S__param_24,
	.param .u64 .ptr .align 1 _Z19kernel_collide_0_18dPddddiiidS_S_S_S_PiS_S_S_S_S_S_S_S_S_S_S_S_S_S_S_S_S_S_S_S_S_S_S_S_S_S_S_S_S_S_S_S_S_S_S_S_S_S__param_25,
	.param .u64 .ptr .align 1 _Z19kernel_collide_0_18dPddddiiidS_S_S_S_PiS_S_S_S_S_S_S_S_S_S_S_S_S_S_S_S_S_S_S_S_S_S_S_S_S_S_S_S_S_S_S_S_S_S_S_S_S_S__param_26,
	.param .u64 .ptr .align 1 _Z19kernel_collide_0_18dPddddiiidS_S_S_S_PiS_S_S_S_S_S_S_S_S_S_S_S_S_S_S_S_S_S_S_S_S_S_S_S_S_S_S_S_S_S_S_S_S_S_S_S_S_S__param_27,
	.param .u64 .ptr .align 1 _Z19kernel_collide_0_18dPddddiiidS_S_S_S_PiS_S_S_S_S_S_S_S_S_S_S_S_S_S_S_S_S_S_S_S_S_S_S_S_S_S_S_S_S_S_S_S_S_S_S_S_S_S__param_28,
	.param .u64 .ptr .align 1 _Z19kernel_collide_0_18dPddddiiidS_S_S_S_PiS_S_S_S_S_S_S_S_S_S_S_S_S_S_S_S_S_S_S_S_S_S_S_S_S_S_S_S_S_S_S_S_S_S_S_S_S_S__param_29,
	.param .u64 .ptr .align 1 _Z19kernel_collide_0_18dPddddiiidS_S_S_S_PiS_S_S_S_S_S_S_S_S_S_S_S_S_S_S_S_S_S_S_S_S_S_S_S_S_S_S_S_S_S_S_S_S_S_S_S_S_S__param_30,
	.param .u64 .ptr .align 1 _Z19kernel_collide_0_18dPddddiiidS_S_S_S_PiS_S_S_S_S_S_S_S_S_S_S_S_S_S_S_S_S_S_S_S_S_S_S_S_S_S_S_S_S_S_S_S_S_S_S_S_S_S__param_31,
	.param .u64 .ptr .align 1 _Z19kernel_collide_0_18dPddddiiidS_S_S_S_PiS_S_S_S_S_S_S_S_S_S_S_S_S_S_S_S_S_S_S_S_S_S_S_S_S_S_S_S_S_S_S_S_S_S_S_S_S_S__param_32,
	.param .u64 .ptr .align 1 _Z19kernel_collide_0_18dPddddiiidS_S_S_S_PiS_S_S_S_S_S_S_S_S_S_S_S_S_S_S_S_S_S_S_S_S_S_S_S_S_S_S_S_S_S_S_S_S_S_S_S_S_S__param_33,
	.param .u64 .ptr .align 1 _Z19kernel_collide_0_18dPddddiiidS_S_S_S_PiS_S_S_S_S_S_S_S_S_S_S_S_S_S_S_S_S_S_S_S_S_S_S_S_S_S_S_S_S_S_S_S_S_S_S_S_S_S__param_34,
	.param .u64 .ptr .align 1 _Z19kernel_collide_0_18dPddddiiidS_S_S_S_PiS_S_S_S_S_S_S_S_S_S_S_S_S_S_S_S_S_S_S_S_S_S_S_S_S_S_S_S_S_S_S_S_S_S_S_S_S_S__param_35,
	.param .u64 .ptr .align 1 _Z19kernel_collide_0_18dPddddiiidS_S_S_S_PiS_S_S_S_S_S_S_S_S_S_S_S_S_S_S_S_S_S_S_S_S_S_S_S_S_S_S_S_S_S_S_S_S_S_S_S_S_S__param_36,
	.param .u64 .ptr .align 1 _Z19kernel_collide_0_18dPddddiiidS_S_S_S_PiS_S_S_S_S_S_S_S_S_S_S_S_S_S_S_S_S_S_S_S_S_S_S_S_S_S_S_S_S_S_S_S_S_S_S_S_S_S__param_37,
	.param .u64 .ptr .align 1 _Z19kernel_collide_0_18dPddddiiidS_S_S_S_PiS_S_S_S_S_S_S_S_S_S_S_S_S_S_S_S_S_S_S_S_S_S_S_S_S_S_S_S_S_S_S_S_S_S_S_S_S_S__param_38,
	.param .u64 .ptr .align 1 _Z19kernel_collide_0_18dPddddiiidS_S_S_S_PiS_S_S_S_S_S_S_S_S_S_S_S_S_S_S_S_S_S_S_S_S_S_S_S_S_S_S_S_S_S_S_S_S_S_S_S_S_S__param_39,
	.param .u64 .ptr .align 1 _Z19kernel_collide_0_18dPddddiiidS_S_S_S_PiS_S_S_S_S_S_S_S_S_S_S_S_S_S_S_S_S_S_S_S_S_S_S_S_S_S_S_S_S_S_S_S_S_S_S_S_S_S__param_40,
	.param .u64 .ptr .align 1 _Z19kernel_collide_0_18dPddddiiidS_S_S_S_PiS_S_S_S_S_S_S_S_S_S_S_S_S_S_S_S_S_S_S_S_S_S_S_S_S_S_S_S_S_S_S_S_S_S_S_S_S_S__param_41,
	.param .u64 .ptr .align 1 _Z19kernel_collide_0_18dPddddiiidS_S_S_S_PiS_S_S_S_S_S_S_S_S_S_S_S_S_S_S_S_S_S_S_S_S_S_S_S_S_S_S_S_S_S_S_S_S_S_S_S_S_S__param_42,
	.param .u64 .ptr .align 1 _Z19kernel_collide_0_18dPddddiiidS_S_S_S_PiS_S_S_S_S_S_S_S_S_S_S_S_S_S_S_S_S_S_S_S_S_S_S_S_S_S_S_S_S_S_S_S_S_S_S_S_S_S__param_43,
	.param .u64 .ptr .align 1 _Z19kernel_collide_0_18dPddddiiidS_S_S_S_PiS_S_S_S_S_S_S_S_S_S_S_S_S_S_S_S_S_S_S_S_S_S_S_S_S_S_S_S_S_S_S_S_S_S_S_S_S_S__param_44,
	.param .u64 .ptr .align 1 _Z19kernel_collide_0_18dPddddiiidS_S_S_S_PiS_S_S_S_S_S_S_S_S_S_S_S_S_S_S_S_S_S_S_S_S_S_S_S_S_S_S_S_S_S_S_S_S_S_S_S_S_S__param_45,
	.param .u64 .ptr .align 1 _Z19kernel_collide_0_18dPddddiiidS_S_S_S_PiS_S_S_S_S_S_S_S_S_S_S_S_S_S_S_S_S_S_S_S_S_S_S_S_S_S_S_S_S_S_S_S_S_S_S_S_S_S__param_46,
	.param .u64 .ptr .align 1 _Z19kernel_collide_0_18dPddddiiidS_S_S_S_PiS_S_S_S_S_S_S_S_S_S_S_S_S_S_S_S_S_S_S_S_S_S_S_S_S_S_S_S_S_S_S_S_S_S_S_S_S_S__param_47,
	.param .u64 .ptr .align 1 _Z19kernel_collide_0_18dPddddiiidS_S_S_S_PiS_S_S_S_S_S_S_S_S_S_S_S_S_S_S_S_S_S_S_S_S_S_S_S_S_S_S_S_S_S_S_S_S_S_S_S_S_S__param_48,
	.param .u64 .ptr .align 1 _Z19kernel_collide_0_18dPddddiiidS_S_S_S_PiS_S_S_S_S_S_S_S_S_S_S_S_S_S_S_S_S_S_S_S_S_S_S_S_S_S_S_S_S_S_S_S_S_S_S_S_S_S__param_49,
	.param .u64 .ptr .align 1 _Z19kernel_collide_0_18dPddddiiidS_S_S_S_PiS_S_S_S_S_S_S_S_S_S_S_S_S_S_S_S_S_S_S_S_S_S_S_S_S_S_S_S_S_S_S_S_S_S_S_S_S_S__param_50,
	.param .u64 .ptr .align 1 _Z19kernel_collide_0_18dPddddiiidS_S_S_S_PiS_S_S_S_S_S_S_S_S_S_S_S_S_S_S_S_S_S_S_S_S_S_S_S_S_S_S_S_S_S_S_S_S_S_S_S_S_S__param_51
)
{
	.reg .pred 	%p<5>;
	.reg .b32 	%r<17>;
	.reg .b64 	%rd<160>;
	.reg .b64 	%fd<290>;

	ld.param.u32 	%r3, [_Z19kernel_collide_0_18dPddddiiidS_S_S_S_PiS_S_S_S_S_S_S_S_S_S_S_S_S_S_S_S_S_S_S_S_S_S_S_S_S_S_S_S_S_S_S_S_S_S_S_S_S_S__param_5];
	ld.param.u32 	%r4, [_Z19kernel_collide_0_18dPddddiiidS_S_S_S_PiS_S_S_S_S_S_S_S_S_S_S_S_S_S_S_S_S_S_S_S_S_S_S_S_S_S_S_S_S_S_S_S_S_S_S_S_S_S__param_6];
	ld.param.u32 	%r5, [_Z19kernel_collide_0_18dPddddiiidS_S_S_S_PiS_S_S_S_S_S_S_S_S_S_S_S_S_S_S_S_S_S_S_S_S_S_S_S_S_S_S_S_S_S_S_S_S_S_S_S_S_S__param_7];
	ld.param.u64 	%rd31, [_Z19kernel_collide_0_18dPddddiiidS_S_S_S_PiS_S_S_S_S_S_S_S_S_S_S_S_S_S_S_S_S_S_S_S_S_S_S_S_S_S_S_S_S_S_S_S_S_S_S_S_S_S__param_20];
	ld.param.u64 	%rd32, [_Z19kernel_collide_0_18dPddddiiidS_S_S_S_PiS_S_S_S_S_S_S_S_S_S_S_S_S_S_S_S_S_S_S_S_S_S_S_S_S_S_S_S_S_S_S_S_S_S_S_S_S_S__param_21];
	ld.param.u64 	%rd34, [_Z19kernel_collide_0_18dPddddiiidS_S_S_S_PiS_S_S_S_S_S_S_S_S_S_S_S_S_S_S_S_S_S_S_S_S_S_S_S_S_S_S_S_S_S_S_S_S_S_S_S_S_S__param_23];
	ld.param.u64 	%rd35, [_Z19kernel_collide_0_18dPddddiiidS_S_S_S_PiS_S_S_S_S_S_S_S_S_S_S_S_S_S_S_S_S_S_S_S_S_S_S_S_S_S_S_S_S_S_S_S_S_S_S_S_S_S__param_24];
	ld.param.u64 	%rd36, [_Z19kernel_collide_0_18dPddddiiidS_S_S_S_PiS_S_S_S_S_S_S_S_S_S_S_S_S_S_S_S_S_S_S_S_S_S_S_S_S_S_S_S_S_S_S_S_S_S_S_S_S_S__param_25];
	ld.param.u64 	%rd37, [_Z19kernel_collide_0_18dPddddiiidS_S_S_S_PiS_S_S_S_S_S_S_S_S_S_S_S_S_S_S_S_S_S_S_S_S_S_S_S_S_S_S_S_S_S_S_S_S_S_S_S_S_S__param_26];
	ld.param.u64 	%rd38, [_Z19kernel_collide_0_18dPddddiiidS_S_S_S_PiS_S_S_S_S_S_S_S_S_S_S_S_S_S_S_S_S_S_S_S_S_S_S_S_S_S_S_S_S_S_S_S_S_S_S_S_S_S__param_27];
	ld.param.u64 	%rd39, [_Z19kernel_collide_0_18dPddddiiidS_S_S_S_PiS_S_S_S_S_S_S_S_S_S_S_S_S_S_S_S_S_S_S_S_S_S_S_S_S_S_S_S_S_S_S_S_S_S_S_S_S_S__param_28];
	ld.param.u64 	%rd40, [_Z19kernel_collide_0_18dPddddiiidS_S_S_S_PiS_S_S_S_S_S_S_S_S_S_S_S_S_S_S_S_S_S_S_S_S_S_S_S_S_S_S_S_S_S_S_S_S_S_S_S_S_S__param_29];
	ld.param.u64 	%rd41, [_Z19kernel_collide_0_18dPddddiiidS_S_S_S_PiS_S_S_S_S_S_S_S_S_S_S_S_S_S_S_S_S_S_S_S_S_S_S_S_S_S_S_S_S_S_S_S_S_S_S_S_S_S__param_30];
	ld.param.u64 	%rd42, [_Z19kernel_collide_0_18dPddddiiidS_S_S_S_PiS_S_S_S_S_S_S_S_S_S_S_S_S_S_S_S_S_S_S_S_S_S_S_S_S_S_S_S_S_S_S_S_S_S_S_S_S_S__param_31];
	ld.param.u64 	%rd43, [_Z19kernel_collide_0_18dPddddiiidS_S_S_S_PiS_S_S_S_S_S_S_S_S_S_S_S_S_S_S_S_S_S_S_S_S_S_S_S_S_S_S_S_S_S_S_S_S_S_S_S_S_S__param_32];
	ld.param.u64 	%rd44, [_Z19kernel_collide_0_18dPddddiiidS_S_S_S_PiS_S_S_S_S_S_S_S_S_S_S_S_S_S_S_S_S_S_S_S_S_S_S_S_S_S_S_S_S_S_S_S_S_S_S_S_S_S__param_33];
	ld.param.u64 	%rd45, [_Z19kernel_collide_0_18dPddddiiidS_S_S_S_PiS_S_S_S_S_S_S_S_S_S_S_S_S_S_S_S_S_S_S_S_S_S_S_S_S_S_S_S_S_S_S_S_S_S_S_S_S_S__param_34];
	ld.param.u64 	%rd46, [_Z19kernel_collide_0_18dPddddiiidS_S_S_S_PiS_S_S_S_S_S_S_S_S_S_S_S_S_S_S_S_S_S_S_S_S_S_S_S_S_S_S_S_S_S_S_S_S_S_S_S_S_S__param_35];
	ld.param.u64 	%rd47, [_Z19kernel_collide_0_18dPddddiiidS_S_S_S_PiS_S_S_S_S_S_S_S_S_S_S_S_S_S_S_S_S_S_S_S_S_S_S_S_S_S_S_S_S_S_S_S_S_S_S_S_S_S__param_36];
	mul.lo.s32 	%r6, %r4, %r3;
	mul.lo.s32 	%r7, %r6, %r5;
	mov.u32 	%r8, %ctaid.y;
	mov.u32 	%r9, %nctaid.x;
	mov.u32 	%r10, %ctaid.x;
	mad.lo.s32 	%r11, %r8, %r9, %r10;
	mov.u32 	%r12, %tid.y;
	shl.b32 	%r13, %r11, 8;
	shl.b32 	%r14, %r12, 4;
	mov.u32 	%r15, %tid.x;
	add.s32 	%r16, %r14, %r15;
	add.s32 	%r1, %r16, %r13;
	setp.ge.u32 	%p1, %r1, %r7;
	@%p1 bra 	$L__BB10_7;
	ld.param.u64 	%rd144, [_Z19kernel_collide_0_18dPddddiiidS_S_S_S_PiS_S_S_S_S_S_S_S_S_S_S_S_S_S_S_S_S_S_S_S_S_S_S_S_S_S_S_S_S_S_S_S_S_S_S_S_S_S__param_22];
	ld.param.u64 	%rd143, [_Z19kernel_collide_0_18dPddddiiidS_S_S_S_PiS_S_S_S_S_S_S_S_S_S_S_S_S_S_S_S_S_S_S_S_S_S_S_S_S_S_S_S_S_S_S_S_S_S_S_S_S_S__param_19];
	ld.param.u64 	%rd142, [_Z19kernel_collide_0_18dPddddiiidS_S_S_S_PiS_S_S_S_S_S_S_S_S_S_S_S_S_S_S_S_S_S_S_S_S_S_S_S_S_S_S_S_S_S_S_S_S_S_S_S_S_S__param_18];
	ld.param.u64 	%rd141, [_Z19kernel_collide_0_18dPddddiiidS_S_S_S_PiS_S_S_S_S_S_S_S_S_S_S_S_S_S_S_S_S_S_S_S_S_S_S_S_S_S_S_S_S_S_S_S_S_S_S_S_S_S__param_17];
	ld.param.u64 	%rd140, [_Z19kernel_collide_0_18dPddddiiidS_S_S_S_PiS_S_S_S_S_S_S_S_S_S_S_S_S_S_S_S_S_S_S_S_S_S_S_S_S_S_S_S_S_S_S_S_S_S_S_S_S_S__param_16];
	ld.param.u64 	%rd139, [_Z19kernel_collide_0_18dPddddiiidS_S_S_S_PiS_S_S_S_S_S_S_S_S_S_S_S_S_S_S_S_S_S_S_S_S_S_S_S_S_S_S_S_S_S_S_S_S_S_S_S_S_S__param_15];
	ld.param.u64 	%rd138, [_Z19kernel_collide_0_18dPddddiiidS_S_S_S_PiS_S_S_S_S_S_S_S_S_S_S_S_S_S_S_S_S_S_S_S_S_S_S_S_S_S_S_S_S_S_S_S_S_S_S_S_S_S__param_14];
	ld.param.u64 	%rd137, [_Z19kernel_collide_0_18dPddddiiidS_S_S_S_PiS_S_S_S_S_S_S_S_S_S_S_S_S_S_S_S_S_S_S_S_S_S_S_S_S_S_S_S_S_S_S_S_S_S_S_S_S_S__param_13];
	ld.param.u64 	%rd136, [_Z19kernel_collide_0_18dPddddiiidS_S_S_S_PiS_S_S_S_S_S_S_S_S_S_S_S_S_S_S_S_S_S_S_S_S_S_S_S_S_S_S_S_S_S_S_S_S_S_S_S_S_S__param_12];
	ld.param.u64 	%rd135, [_Z19kernel_collide_0_18dPddddiiidS_S_S_S_PiS_S_S_S_S_S_S_S_S_S_S_S_S_S_S_S_S_S_S_S_S_S_S_S_S_S_S_S_S_S_S_S_S_S_S_S_S_S__param_11];
	ld.param.u64 	%rd134, [_Z19kernel_collide_0_18dPddddiiidS_S_S_S_PiS_S_S_S_S_S_S_S_S_S_S_S_S_S_S_S_S_S_S_S_S_S_S_S_S_S_S_S_S_S_S_S_S_S_S_S_S_S__param_10];
	ld.param.u64 	%rd133, [_Z19kernel_collide_0_18dPddddiiidS_S_S_S_PiS_S_S_S_S_S_S_S_S_S_S_S_S_S_S_S_S_S_S_S_S_S_S_S_S_S_S_S_S_S_S_S_S_S_S_S_S_S__param_9];
	cvta.to.global.u64 	%rd63, %rd137;
	cvta.to.global.u64 	%rd64, %rd136;
	cvta.to.global.u64 	%rd65, %rd133;
	cvta.to.global.u64 	%rd66, %rd134;
	cvta.to.global.u64 	%rd67, %rd135;
	cvta.to.global.u64 	%rd68, %rd43;
	cvta.to.global.u64 	%rd69, %rd42;
	cvta.to.global.u64 	%rd70, %rd41;
	cvta.to.global.u64 	%rd71, %rd40;
	cvta.to.global.u64 	%rd72, %rd39;
	cvta.to.global.u64 	%rd73, %rd38;
	cvta.to.global.u64 	%rd74, %rd37;
	cvta.to.global.u64 	%rd75, %rd36;
	cvta.to.global.u64 	%rd76, %rd35;
	cvta.to.global.u64 	%rd77, %rd34;
	cvta.to.global.u64 	%rd78, %rd144;
	cvta.to.global.u64 	%rd79, %rd32;
	cvta.to.global.u64 	%rd80, %rd31;
	cvta.to.global.u64 	%rd81, %rd143;
	cvta.to.global.u64 	%rd82, %rd142;
	cvta.to.global.u64 	%rd83, %rd141;
	cvta.to.global.u64 	%rd84, %rd140;
	cvta.to.global.u64 	%rd85, %rd139;
	cvta.to.global.u64 	%rd86, %rd138;
	mul.wide.u32 	%rd87, %r1, 8;
	add.s64 	%rd1, %rd86, %rd87;
	add.s64 	%rd2, %rd85, %rd87;
	add.s64 	%rd3, %rd84, %rd87;
	add.s64 	%rd4, %rd83, %rd87;
	add.s64 	%rd5, %rd82, %rd87;
	add.s64 	%rd6, %rd81, %rd87;
	add.s64 	%rd7, %rd80, %rd87;
	add.s64 	%rd8, %rd79, %rd87;
	add.s64 	%rd9, %rd78, %rd87;
	add.s64 	%rd10, %rd77, %rd87;
	add.s64 	%rd11, %rd76, %rd87;
	add.s64 	%rd12, %rd75, %rd87;
	add.s64 	%rd13, %rd74, %rd87;
	add.s64 	%rd14, %rd73, %rd87;
	add.s64 	%rd15, %rd72, %rd87;
	add.s64 	%rd16, %rd71, %rd87;
	add.s64 	%rd17, %rd70, %rd87;
	add.s64 	%rd18, %rd69, %rd87;
	add.s64 	%rd19, %rd68, %rd87;
	add.s64 	%rd88, %rd64, %rd87;
	ld.global.f64 	%fd97, [%rd88];
	add.s64 	%rd89, %rd65, %rd87;
	ld.global.f64 	%fd98, [%rd89];
	add.s64 	%rd90, %rd66, %rd87;
	ld.global.f64 	%fd99, [%rd90];
	add.s64 	%rd91, %rd67, %rd87;
	ld.global.f64 	%fd100, [%rd91];
	mul.f64 	%fd101, %fd97, 0d3FD5555555555555;
	mul.f64 	%fd102, %fd99, %fd99;
	fma.rn.f64 	%fd103, %fd98, %fd98, %fd102;
	fma.rn.f64 	%fd104, %fd100, %fd100, %fd103;
	mul.f64 	%fd105, %fd104, 0d3FF8000000000000;
	mov.f64 	%fd106, 0d3FF0000000000000;
	sub.f64 	%fd107, %fd106, %fd105;
	mul.f64 	%fd1, %fd101, %fd107;
	mul.f64 	%fd108, %fd99, 0d0000000000000000;
	add.f64 	%fd109, %fd98, %fd108;
	mul.f64 	%fd110, %fd100, 0d0000000000000000;
	add.f64 	%fd111, %fd109, %fd110;
	mul.f64 	%fd112, %fd97, 0d3FAC71C71C71C71C;
	fma.rn.f64 	%fd113, %fd111, 0d4008000000000000, 0d3FF0000000000000;
	mul.f64 	%fd114, %fd111, %fd111;
	fma.rn.f64 	%fd115, %fd114, 0d4012000000000000, %fd113;
	sub.f64 	%fd116, %fd115, %fd105;
	mul.f64 	%fd2, %fd112, %fd116;
	sub.f64 	%fd117, %fd108, %fd98;
	add.f64 	%fd118, %fd117, %fd110;
	fma.rn.f64 	%fd119, %fd118, 0d4008000000000000, 0d3FF0000000000000;
	mul.f64 	%fd120, %fd118, %fd118;
	fma.rn.f64 	%fd121, %fd120, 0d4012000000000000, %fd119;
	sub.f64 	%fd122, %fd121, %fd105;
	mul.f64 	%fd3, %fd112, %fd122;
	mul.f64 	%fd123, %fd98, 0d0000000000000000;
	add.f64 	%fd124, %fd123, %fd99;
	add.f64 	%fd125, %fd124, %fd110;
	fma.rn.f64 	%fd126, %fd125, 0d4008000000000000, 0d3FF0000000000000;
	mul.f64 	%fd127, %fd125, %fd125;
	fma.rn.f64 	%fd128, %fd127, 0d4012000000000000, %fd126;
	sub.f64 	%fd129, %fd128, %fd105;
	mul.f64 	%fd4, %fd112, %fd129;
	sub.f64 	%fd130, %fd123, %fd99;
	add.f64 	%fd131, %fd130, %fd110;
	fma.rn.f64 	%fd132, %fd131, 0d4008000000000000, 0d3FF0000000000000;
	mul.f64 	%fd133, %fd131, %fd131;
	fma.rn.f64 	%fd134, %fd133, 0d4012000000000000, %fd132;
	sub.f64 	%fd135, %fd134, %fd105;
	mul.f64 	%fd5, %fd112, %fd135;
	add.f64 	%fd136, %fd123, %fd108;
	add.f64 	%fd137, %fd100, %fd136;
	fma.rn.f64 	%fd138, %fd137, 0d4008000000000000, 0d3FF0000000000000;
	mul.f64 	%fd139, %fd137, %fd137;
	fma.rn.f64 	%fd140, %fd139, 0d4012000000000000, %fd138;
	sub.f64 	%fd141, %fd140, %fd105;
	mul.f64 	%fd6, %fd112, %fd141;
	sub.f64 	%fd142, %fd136, %fd100;
	fma.rn.f64 	%fd143, %fd142, 0d4008000000000000, 0d3FF0000000000000;
	mul.f64 	%fd144, %fd142, %fd142;
	fma.rn.f64 	%fd145, %fd144, 0d4012000000000000, %fd143;
	sub.f64 	%fd146, %fd145, %fd105;
	mul.f64 	%fd7, %fd112, %fd146;
	add.f64 	%fd147, %fd98, %fd99;
	add.f64 	%fd148, %fd147, %fd110;
	mul.f64 	%fd149, %fd97, 0d3F9C71C71C71C71C;
	fma.rn.f64 	%fd150, %fd148, 0d4008000000000000, 0d3FF0000000000000;
	mul.f64 	%fd151, %fd148, %fd148;
	fma.rn.f64 	%fd152, %fd151, 0d4012000000000000, %fd150;
	sub.f64 	%fd153, %fd152, %fd105;
	mul.f64 	%fd8, %fd149, %fd153;
	neg.f64 	%fd154, %fd99;
	sub.f64 	%fd155, %fd154, %fd98;
	add.f64 	%fd156, %fd155, %fd110;
	fma.rn.f64 	%fd157, %fd156, 0d4008000000000000, 0d3FF0000000000000;
	mul.f64 	%fd158, %fd156, %fd156;
	fma.rn.f64 	%fd159, %fd158, 0d4012000000000000, %fd157;
	sub.f64 	%fd160, %fd159, %fd105;
	mul.f64 	%fd9, %fd149, %fd160;
	sub.f64 	%fd161, %fd98, %fd99;
	add.f64 	%fd162, %fd161, %fd110;
	fma.rn.f64 	%fd163, %fd162, 0d4008000000000000, 0d3FF0000000000000;
	mul.f64 	%fd164, %fd162, %fd162;
	fma.rn.f64 	%fd165, %fd164, 0d4012000000000000, %fd163;
	sub.f64 	%fd166, %fd165, %fd105;
	mul.f64 	%fd10, %fd149, %fd166;
	sub.f64 	%fd167, %fd99, %fd98;
	add.f64 	%fd168, %fd167, %fd110;
	fma.rn.f64 	%fd169, %fd168, 0d4008000000000000, 0d3FF0000000000000;
	mul.f64 	%fd170, %fd168, %fd168;
	fma.rn.f64 	%fd171, %fd170, 0d4012000000000000, %fd169;
	sub.f64 	%fd172, %fd171, %fd105;
	mul.f64 	%fd11, %fd149, %fd172;
	add.f64 	%fd173, %fd100, %fd109;
	fma.rn.f64 	%fd174, %fd173, 0d4008000000000000, 0d3FF0000000000000;
	mul.f64 	%fd175, %fd173, %fd173;
	fma.rn.f64 	%fd176, %fd175, 0d4012000000000000, %fd174;
	sub.f64 	%fd177, %fd176, %fd105;
	mul.f64 	%fd12, %fd149, %fd177;
	sub.f64 	%fd178, %fd117, %fd100;
	fma.rn.f64 	%fd179, %fd178, 0d4008000000000000, 0d3FF0000000000000;
	mul.f64 	%fd180, %fd178, %fd178;
	fma.rn.f64 	%fd181, %fd180, 0d4012000000000000, %fd179;
	sub.f64 	%fd182, %fd181, %fd105;
	mul.f64 	%fd13, %fd149, %fd182;
	sub.f64 	%fd183, %fd109, %fd100;
	fma.rn.f64 	%fd184, %fd183, 0d4008000000000000, 0d3FF0000000000000;
	mul.f64 	%fd185, %fd183, %fd183;
	fma.rn.f64 	%fd186, %fd185, 0d4012000000000000, %fd184;
	sub.f64 	%fd187, %fd186, %fd105;
	mul.f64 	%fd14, %fd149, %fd187;
	add.f64 	%fd188, %fd100, %fd117;
	fma.rn.f64 	%fd189, %fd188, 0d4008000000000000, 0d3FF0000000000000;
	mul.f64 	%fd190, %fd188, %fd188;
	fma.rn.f64 	%fd191, %fd190, 0d4012000000000000, %fd189;
	sub.f64 	%fd192, %fd191, %fd105;
	mul.f64 	%fd15, %fd149, %fd192;
	add.f64 	%fd193, %fd124, %fd100;
	fma.rn.f64 	%fd194, %fd193, 0d4008000000000000, 0d3FF0000000000000;
	mul.f64 	%fd195, %fd193, %fd193;
	fma.rn.f64 	%fd196, %fd195, 0d4012000000000000, %fd194;
	sub.f64 	%fd197, %fd196, %fd105;
	mul.f64 	%fd16, %fd149, %fd197;
	sub.f64 	%fd198, %fd130, %fd100;
	fma.rn.f64 	%fd199, %fd198, 0d4008000000000000, 0d3FF0000000000000;
	mul.f64 	%fd200, %fd198, %fd198;
	fma.rn.f64 	%fd201, %fd200, 0d4012000000000000, %fd199;
	sub.f64 	%fd202, %fd201, %fd105;
	mul.f64 	%fd17, %fd149, %fd202;
	sub.f64 	%fd203, %fd124, %fd100;
	fma.rn.f64 	%fd204, %fd203, 0d4008000000000000, 0d3FF0000000000000;
	mul.f64 	%fd205, %fd203, %fd203;
	fma.rn.f64 	%fd206, %fd205, 0d4012000000000000, %fd204;
	sub.f64 	%fd207, %fd206, %fd105;
	mul.f64 	%fd18, %fd149, %fd207;
	add.f64 	%fd208, %fd130, %fd100;
	fma.rn.f64 	%fd209, %fd208, 0d4008000000000000, 0d3FF0000000000000;
	mul.f64 	%fd210, %fd208, %fd208;
	fma.rn.f64 	%fd211, %fd210, 0d4012000000000000, %fd209;
	sub.f64 	%fd212, %fd211, %fd105;
	mul.f64 	%fd19, %fd149, %fd212;
	mul.wide.u32 	%rd92, %r1, 4;
	add.s64 	%rd93, %rd63, %rd92;
	ld.global.u32 	%r2, [%rd93];
	setp.eq.s32 	%p2, %r2, 2;
	@%p2 bra 	$L__BB10_3;
	ld.global.f64 	%fd289, [%rd19];
	ld.global.f64 	%fd288, [%rd18];
	ld.global.f64 	%fd287, [%rd17];
	ld.global.f64 	%fd286, [%rd16];
	ld.global.f64 	%fd285, [%rd15];
	ld.global.f64 	%fd284, [%rd14];
	ld.global.f64 	%fd283, [%rd13];
	ld.global.f64 	%fd282, [%rd12];
	ld.global.f64 	%fd281, [%rd11];
	ld.global.f64 	%fd280, [%rd10];
	ld.global.f64 	%fd279, [%rd9];
	ld.global.f64 	%fd278, [%rd8];
	ld.global.f64 	%fd277, [%rd7];
	ld.global.f64 	%fd276, [%rd6];
	ld.global.f64 	%fd275, [%rd5];
	ld.global.f64 	%fd274, [%rd4];
	ld.global.f64 	%fd273, [%rd3];
	ld.global.f64 	%fd272, [%rd2];
	ld.global.f64 	%fd271, [%rd1];
	setp.ne.s32 	%p3, %r2, 3;
	@%p3 bra 	$L__BB10_4;
$L__BB10_3:
	mov.f64 	%fd271, %fd1;
	mov.f64 	%fd272, %fd2;
	mov.f64 	%fd273, %fd3;
	mov.f64 	%fd274, %fd4;
	mov.f64 	%fd275, %fd5;
	mov.f64 	%fd276, %fd6;
	mov.f64 	%fd277, %fd7;
	mov.f64 	%fd278, %fd8;
	mov.f64 	%fd279, %fd9;
	mov.f64 	%fd280, %fd10;
	mov.f64 	%fd281, %fd11;
	mov.f64 	%fd282, %fd12;
	mov.f64 	%fd283, %fd13;
	mov.f64 	%fd284, %fd14;
	mov.f64 	%fd285, %fd15;
	mov.f64 	%fd286, %fd16;
	mov.f64 	%fd287, %fd17;
	mov.f64 	%fd288, %fd18;
	mov.f64 	%fd289, %fd19;
$L__BB10_4:
	setp.eq.s32 	%p4, %r2, 1;
	@%p4 bra 	$L__BB10_6;
	ld.param.f64 	%fd251, [_Z19kernel_collide_0_18dPddddiiidS_S_S_S_PiS_S_S_S_S_S_S_S_S_S_S_S_S_S_S_S_S_S_S_S_S_S_S_S_S_S_S_S_S_S_S_S_S_S_S_S_S_S__param_8];
	sub.f64 	%fd213, %fd271, %fd1;
	mul.f64 	%fd214, %fd251, %fd213;
	sub.f64 	%fd271, %fd271, %fd214;
	sub.f64 	%fd215, %fd272, %fd2;
	mul.f64 	%fd216, %fd251, %fd215;
	sub.f64 	%fd272, %fd272, %fd216;
	sub.f64 	%fd217, %fd273, %fd3;
	mul.f64 	%fd218, %fd251, %fd217;
	sub.f64 	%fd273, %fd273, %fd218;
	sub.f64 	%fd219, %fd274, %fd4;
	mul.f64 	%fd220, %fd251, %fd219;
	sub.f64 	%fd274, %fd274, %fd220;
	sub.f64 	%fd221, %fd275, %fd5;
	mul.f64 	%fd222, %fd251, %fd221;
	sub.f64 	%fd275, %fd275, %fd222;
	sub.f64 	%fd223, %fd276, %fd6;
	mul.f64 	%fd224, %fd251, %fd223;
	sub.f64 	%fd276, %fd276, %fd224;
	sub.f64 	%fd225, %fd277, %fd7;
	mul.f64 	%fd226, %fd251, %fd225;
	sub.f64 	%fd277, %fd277, %fd226;
	sub.f64 	%fd227, %fd278, %fd8;
	mul.f64 	%fd228, %fd251, %fd227;
	sub.f64 	%fd278, %fd278, %fd228;
	sub.f64 	%fd229, %fd279, %fd9;
	mul.f64 	%fd230, %fd251, %fd229;
	sub.f64 	%fd279, %fd279, %fd230;
	sub.f64 	%fd231, %fd280, %fd10;
	mul.f64 	%fd232, %fd251, %fd231;
	sub.f64 	%fd280, %fd280, %fd232;
	sub.f64 	%fd233, %fd281, %fd11;
	mul.f64 	%fd234, %fd251, %fd233;
	sub.f64 	%fd281, %fd281, %fd234;
	sub.f64 	%fd235, %fd282, %fd12;
	mul.f64 	%fd236, %fd251, %fd235;
	sub.f64 	%fd282, %fd282, %fd236;
	sub.f64 	%fd237, %fd283, %fd13;
	mul.f64 	%fd238, %fd251, %fd237;
	sub.f64 	%fd283, %fd283, %fd238;
	sub.f64 	%fd239, %fd284, %fd14;
	mul.f64 	%fd240, %fd251, %fd239;
	sub.f64 	%fd284, %fd284, %fd240;
	sub.f64 	%fd241, %fd285, %fd15;
	mul.f64 	%fd242, %fd251, %fd241;
	sub.f64 	%fd285, %fd285, %fd242;
	sub.f64 	%fd243, %fd286, %fd16;
	mul.f64 	%fd244, %fd251, %fd243;
	sub.f64 	%fd286, %fd286, %fd244;
	sub.f64 	%fd245, %fd287, %fd17;
	mul.f64 	%fd246, %fd251, %fd245;
	sub.f64 	%fd287, %fd287, %fd246;
	sub.f64 	%fd247, %fd288, %fd18;
	mul.f64 	%fd248, %fd251, %fd247;
	sub.f64 	%fd288, %fd288, %fd248;
	sub.f64 	%fd249, %fd289, %fd19;
	mul.f64 	%fd250, %fd251, %fd249;
	sub.f64 	%fd289, %fd289, %fd250;
$L__BB10_6:
	ld.param.u64 	%rd159, [_Z19kernel_collide_0_18dPddddiiidS_S_S_S_PiS_S_S_S_S_S_S_S_S_S_S_S_S_S_S_S_S_S_S_S_S_S_S_S_S_S_S_S_S_S_S_S_S_S_S_S_S_S__param_51];
	ld.param.u64 	%rd158, [_Z19kernel_collide_0_18dPddddiiidS_S_S_S_PiS_S_S_S_S_S_S_S_S_S_S_S_S_S_S_S_S_S_S_S_S_S_S_S_S_S_S_S_S_S_S_S_S_S_S_S_S_S__param_50];
	ld.param.u64 	%rd157, [_Z19kernel_collide_0_18dPddddiiidS_S_S_S_PiS_S_S_S_S_S_S_S_S_S_S_S_S_S_S_S_S_S_S_S_S_S_S_S_S_S_S_S_S_S_S_S_S_S_S_S_S_S__param_49];
	ld.param.u64 	%rd156, [_Z19kernel_collide_0_18dPddddiiidS_S_S_S_PiS_S_S_S_S_S_S_S_S_S_S_S_S_S_S_S_S_S_S_S_S_S_S_S_S_S_S_S_S_S_S_S_S_S_S_S_S_S__param_48];
	ld.param.u64 	%rd155, [_Z19kernel_collide_0_18dPddddiiidS_S_S_S_PiS_S_S_S_S_S_S_S_S_S_S_S_S_S_S_S_S_S_S_S_S_S_S_S_S_S_S_S_S_S_S_S_S_S_S_S_S_S__param_47];
	ld.param.u64 	%rd154, [_Z19kernel_collide_0_18dPddddiiidS_S_S_S_PiS_S_S_S_S_S_S_S_S_S_S_S_S_S_S_S_S_S_S_S_S_S_S_S_S_S_S_S_S_S_S_S_S_S_S_S_S_S__param_46];
	ld.param.u64 	%rd153, [_Z19kernel_collide_0_18dPddddiiidS_S_S_S_PiS_S_S_S_S_S_S_S_S_S_S_S_S_S_S_S_S_S_S_S_S_S_S_S_S_S_S_S_S_S_S_S_S_S_S_S_S_S__param_45];
	ld.param.u64 	%rd152, [_Z19kernel_collide_0_18dPddddiiidS_S_S_S_PiS_S_S_S_S_S_S_S_S_S_S_S_S_S_S_S_S_S_S_S_S_S_S_S_S_S_S_S_S_S_S_S_S_S_S_S_S_S__param_44];
	ld.param.u64 	%rd151, [_Z19kernel_collide_0_18dPddddiiidS_S_S_S_PiS_S_S_S_S_S_S_S_S_S_S_S_S_S_S_S_S_S_S_S_S_S_S_S_S_S_S_S_S_S_S_S_S_S_S_S_S_S__param_43];
	ld.param.u64 	%rd150, [_Z19kernel_collide_0_18dPddddiiidS_S_S_S_PiS_S_S_S_S_S_S_S_S_S_S_S_S_S_S_S_S_S_S_S_S_S_S_S_S_S_S_S_S_S_S_S_S_S_S_S_S_S__param_42];
	ld.param.u64 	%rd149, [_Z19kernel_collide_0_18dPddddiiidS_S_S_S_PiS_S_S_S_S_S_S_S_S_S_S_S_S_S_S_S_S_S_S_S_S_S_S_S_S_S_S_S_S_S_S_S_S_S_S_S_S_S__param_41];
	ld.param.u64 	%rd148, [_Z19kernel_collide_0_18dPddddiiidS_S_S_S_PiS_S_S_S_S_S_S_S_S_S_S_S_S_S_S_S_S_S_S_S_S_S_S_S_S_S_S_S_S_S_S_S_S_S_S_S_S_S__param_40];
	ld.param.u64 	%rd147, [_Z19kernel_collide_0_18dPddddiiidS_S_S_S_PiS_S_S_S_S_S_S_S_S_S_S_S_S_S_S_S_S_S_S_S_S_S_S_S_S_S_S_S_S_S_S_S_S_S_S_S_S_S__param_39];
	ld.param.u64 	%rd146, [_Z19kernel_collide_0_18dPddddiiidS_S_S_S_PiS_S_S_S_S_S_S_S_S_S_S_S_S_S_S_S_S_S_S_S_S_S_S_S_S_S_S_S_S_S_S_S_S_S_S_S_S_S__param_38];
	ld.param.u64 	%rd145, [_Z19kernel_collide_0_18dPddddiiidS_S_S_S_PiS_S_S_S_S_S_S_S_S_S_S_S_S_S_S_S_S_S_S_S_S_S_S_S_S_S_S_S_S_S_S_S_S_S_S_S_S_S__param_37];
	cvta.to.global.u64 	%rd94, %rd44;
	mul.wide.s32 	%rd95, %r1, 8;
	add.s64 	%rd96, %rd94, %rd95;
	st.global.f64 	[%rd96], %fd271;
	cvta.to.global.u64 	%rd97, %rd45;
	add.s64 	%rd98, %rd97, %rd95;
	st.global.f64 	[%rd98], %fd272;
	cvta.to.global.u64 	%rd99, %rd46;
	add.s64 	%rd100, %rd99, %rd95;
	st.global.f64 	[%rd100], %fd273;
	cvta.to.global.u64 	%rd101, %rd47;
	add.s64 	%rd102, %rd101, %rd95;
	st.global.f64 	[%rd102], %fd274;
	cvta.to.global.u64 	%rd103, %rd145;
	add.s64 	%rd104, %rd103, %rd95;
	st.global.f64 	[%rd104], %fd275;
	cvta.to.global.u64 	%rd105, %rd146;
	add.s64 	%rd106, %rd105, %rd95;
	st.global.f64 	[%rd106], %fd276;
	cvta.to.global.u64 	%rd107, %rd147;
	add.s64 	%rd108, %rd107, %rd95;
	st.global.f64 	[%rd108], %fd277;
	cvta.to.global.u64 	%rd109, %rd148;
	add.s64 	%rd110, %rd109, %rd95;
	st.global.f64 	[%rd110], %fd278;
	cvta.to.global.u64 	%rd111, %rd149;
	add.s64 	%rd112, %rd111, %rd95;
	st.global.f64 	[%rd112], %fd279;
	cvta.to.global.u64 	%rd113, %rd150;
	add.s64 	%rd114, %rd113, %rd95;
	st.global.f64 	[%rd114], %fd280;
	cvta.to.global.u64 	%rd115, %rd151;
	add.s64 	%rd116, %rd115, %rd95;
	st.global.f64 	[%rd116], %fd281;
	cvta.to.global.u64 	%rd117, %rd152;
	add.s64 	%rd118, %rd117, %rd95;
	st.global.f64 	[%rd118], %fd282;
	cvta.to.global.u64 	%rd119, %rd153;
	add.s64 	%rd120, %rd119, %rd95;
	st.global.f64 	[%rd120], %fd283;
	cvta.to.global.u64 	%rd121, %rd154;
	add.s64 	%rd122, %rd121, %rd95;
	st.global.f64 	[%rd122], %fd284;
	cvta.to.global.u64 	%rd123, %rd155;
	add.s64 	%rd124, %rd123, %rd95;
	st.global.f64 	[%rd124], %fd285;
	cvta.to.global.u64 	%rd125, %rd156;
	add.s64 	%rd126, %rd125, %rd95;
	st.global.f64 	[%rd126], %fd286;
	cvta.to.global.u64 	%rd127, %rd157;
	add.s64 	%rd128, %rd127, %rd95;
	st.global.f64 	[%rd128], %fd287;
	cvta.to.global.u64 	%rd129, %rd158;
	add.s64 	%rd130, %rd129, %rd95;
	st.global.f64 	[%rd130], %fd288;
	cvta.to.global.u64 	%rd131, %rd159;
	add.s64 	%rd132, %rd131, %rd95;
	st.global.f64 	[%rd132], %fd289;
$L__BB10_7:
	ret;

}
	// .globl	_Z22kernel_correction_0_18PdS_iiiS_S_S_S_PiS_S_S_S_S_S_S_S_S_S_S_S_S_S_S_S_S_S_S_
.visible .entry _Z22kernel_correction_0_18PdS_iiiS_S_S_S_PiS_S_S_S_S_S_S_S_S_S_S_S_S_S_S_S_S_S_S_(
	.param .u64 .ptr .align 1 _Z22kernel_correction_0_18PdS_iiiS_S_S_S_PiS_S_S_S_S_S_S_S_S_S_S_S_S_S_S_S_S_S_S__param_0,
	.param .u64 .ptr .align 1 _Z22kernel_correction_0_18PdS_iiiS_S_S_S_PiS_S_S_S_S_S_S_S_S_S_S_S_S_S_S_S_S_S_S__param_1,
	.param .u32 _Z22kernel_correction_0_18PdS_iiiS_S_S_S_PiS_S_S_S_S_S_S_S_S_S_S_S_S_S_S_S_S_S_S__param_2,
	.param .u32 _Z22kernel_correction_0_18PdS_iiiS_S_S_S_PiS_S_S_S_S_S_S_S_S_S_S_S_S_S_S_S_S_S_S__param_3,
	.param .u32 _Z22kernel_correction_0_18PdS_iiiS_S_S_S_PiS_S_S_S_S_S_S_S_S_S_S_S_S_S_S_S_S_S_S__param_4,
	.param .u64 .ptr .align 1 _Z22kernel_correction_0_18PdS_iiiS_S_S_S_PiS_S_S_S_S_S_S_S_S_S_S_S_S_S_S_S_S_S_S__param_5,
	.param .u64 .ptr .align 1 _Z22kernel_correction_0_18PdS_iiiS_S_S_S_PiS_S_S_S_S_S_S_S_S_S_S_S_S_S_S_S_S_S_S__param_6,
	.param .u64 .ptr .align 1 _Z22kernel_correction_0_18PdS_iiiS_S_S_S_PiS_S_S_S_S_S_S_S_S_S_S_S_S_S_S_S_S_S_S__param_7,
	.param .u64 .ptr .align 1 _Z22kernel_correction_0_18PdS_iiiS_S_S_S_PiS_S_S_S_S_S_S_S_S_S_S_S_S_S_S_S_S_S_S__param_8,
	.param .u64 .ptr .align 1 _Z22kernel_correction_0_18PdS_iiiS_S_S_S_PiS_S_S_S_S_S_S_S_S_S_S_S_S_S_S_S_S_S_S__param_9,
	.param .u64 .ptr .align 1 _Z22kernel_correction_0_18PdS_iiiS_S_S_S_PiS_S_S_S_S_S_S_S_S_S_S_S_S_S_S_S_S_S_S__param_10,
	.param .u64 .ptr .align 1 _Z22kernel_correction_0_18PdS_iiiS_S_S_S_PiS_S_S_S_S_S_S_S_S_S_S_S_S_S_S_S_S_S_S__param_11,
	.param .u64 .ptr .align 1 _Z22kernel_correction_0_18PdS_iiiS_S_S_S_PiS_S_S_S_S_S_S_S_S_S_S_S_S_S_S_S_S_S_S__param_12,
	.param .u64 .ptr .align 1 _Z22kernel_correction_0_18PdS_iiiS_S_S_S_PiS_S_S_S_S_S_S_S_S_S_S_S_S_S_S_S_S_S_S__param_13,
	.param .u64 .ptr .align 1 _Z22kernel_correction_0_18PdS_iiiS_S_S_S_PiS_S_S_S_S_S_S_S_S_S_S_S_S_S_S_S_S_S_S__param_14,
	.param .u64 .ptr .align 1 _Z22kernel_correction_0_18PdS_iiiS_S_S_S_PiS_S_S_S_S_S_S_S_S_S_S_S_S_S_S_S_S_S_S__param_15,
	.param .u64 .ptr .align 1 _Z22kernel_correction_0_18PdS_iiiS_S_S_S_PiS_S_S_S_S_S_S_S_S_S_S_S_S_S_S_S_S_S_S__param_16,
	.param .u64 .ptr .align 1 _Z22kernel_correction_0_18PdS_iiiS_S_S_S_PiS_S_S_S_S_S_S_S_S_S_S_S_S_S_S_S_S_S_S__param_17,
	.param .u64 .ptr .align 1 _Z22kernel_correction_0_18PdS_iiiS_S_S_S_PiS_S_S_S_S_S_S_S_S_S_S_S_S_S_S_S_S_S_S__param_18,
	.param .u64 .ptr .align 1 _Z22kernel_correction_0_18PdS_iiiS_S_S_S_PiS_S_S_S_S_S_S_S_S_S_S_S_S_S_S_S_S_S_S__param_19,
	.param .u64 .ptr .align 1 _Z22kernel_correction_0_18PdS_iiiS_S_S_S_PiS_S_S_S_S_S_S_S_S_S_S_S_S_S_S_S_S_S_S__param_20,
	.param .u64 .ptr .align 1 _Z22kernel_correction_0_18PdS_iiiS_S_S_S_PiS_S_S_S_S_S_S_S_S_S_S_S_S_S_S_S_S_S_S__param_21,
	.param .u64 .ptr .align 1 _Z22kernel_correction_0_18PdS_iiiS_S_S_S_PiS_S_S_S_S_S_S_S_S_S_S_S_S_S_S_S_S_S_S__param_22,
	.param .u64 .ptr .align 1 _Z22kernel_correction_0_18PdS_iiiS_S_S_S_PiS_S_S_S_S_S_S_S_S_S_S_S_S_S_S_S_S_S_S__param_23,
	.param .u64 .ptr .align 1 _Z22kernel_correction_0_18PdS_iiiS_S_S_S_PiS_S_S_S_S_S_S_S_S_S_S_S_S_S_S_S_S_S_S__param_24,
	.param .u64 .ptr .align 1 _Z22kernel_correction_0_18PdS_iiiS_S_S_S_PiS_S_S_S_S_S_S_S_S_S_S_S_S_S_S_S_S_S_S__param_25,
	.param .u64 .ptr .align 1 _Z22kernel_correction_0_18PdS_iiiS_S_S_S_PiS_S_S_S_S_S_S_S_S_S_S_S_S_S_S_S_S_S_S__param_26,
	.param .u64 .ptr .align 1 _Z22kernel_correction_0_18PdS_iiiS_S_S_S_PiS_S_S_S_S_S_S_S_S_S_S_S_S_S_S_S_S_S_S__param_27,
	.param .u64 .ptr .align 1 _Z22kernel_correction_0_18PdS_iiiS_S_S_S_PiS_S_S_S_S_S_S_S_S_S_S_S_S_S_S_S_S_S_S__param_28
)
{
	.reg .pred 	%p<3>;
	.reg .b32 	%r<16>;
	.reg .b32 	%f<98>;
	.reg .b64 	%rd<101>;
	.reg .b64 	%fd<233>;

	ld.param.u64 	%rd26, [_Z22kernel_correction_0_18PdS_iiiS_S_S_S_PiS_S_S_S_S_S_S_S_S_S_S_S_S_S_S_S_S_S_S__param_1];
	ld.param.u32 	%r2, [_Z22kernel_correction_0_18PdS_iiiS_S_S_S_PiS_S_S_S_S_S_S_S_S_S_S_S_S_S_S_S_S_S_S__param_2];
	ld.param.u32 	%r3, [_Z22kernel_correction_0_18PdS_iiiS_S_S_S_PiS_S_S_S_S_S_S_S_S_S_S_S_S_S_S_S_S_S_S__param_3];
	ld.param.u32 	%r4, [_Z22kernel_correction_0_18PdS_iiiS_S_S_S_PiS_S_S_S_S_S_S_S_S_S_S_S_S_S_S_S_S_S_S__param_4];
	ld.param.u64 	%rd5, [_Z22kernel_correction_0_18PdS_iiiS_S_S_S_PiS_S_S_S_S_S_S_S_S_S_S_S_S_S_S_S_S_S_S__param_7];
	cvta.to.global.u64 	%rd1, %rd26;
	mul.lo.s32 	%r5, %r3, %r2;
	mul.lo.s32 	%r6, %r5, %r4;
	mov.u32 	%r7, %ctaid.y;
	mov.u32 	%r8, %nctaid.x;
	mov.u32 	%r9, %ctaid.x;
	mad.lo.s32 	%r10, %r7, %r8, %r9;
	mov.u32 	%r11, %tid.y;
	shl.b32 	%r12, %r10, 8;
	shl.b32 	%r13, %r11, 4;
	mov.u32 	%r14, %tid.x;
	add.s32 	%r15, %r13, %r14;
	add.s32 	%r1, %r15, %r12;
	setp.ge.u32 	%p1, %r1, %r6;
	@%p1 bra 	$L__BB11_3;
	ld.param.u64 	%rd100, [_Z22kernel_correction_0_18PdS_iiiS_S_S_S_PiS_S_S_S_S_S_S_S_S_S_S_S_S_S_S_S_S_S_S__param_28];
	ld.param.u64 	%rd99, [_Z22kernel_correction_0_18PdS_iiiS_S_S_S_PiS_S_S_S_S_S_S_S_S_S_S_S_S_S_S_S_S_S_S__param_27];
	ld.param.u64 	%rd98, [_Z22kernel_correction_0_18PdS_iiiS_S_S_S_PiS_S_S_S_S_S_S_S_S_S_S_S_S_S_S_S_S_S_S__param_26];
	ld.param.u64 	%rd97, [_Z22kernel_correction_0_18PdS_iiiS_S_S_S_PiS_S_S_S_S_S_S_S_S_S_S_S_S_S_S_S_S_S_S__param_25];
	ld.param.u64 	%rd96, [_Z22kernel_correction_0_18PdS_iiiS_S_S_S_PiS_S_S_S_S_S_S_S_S_S_S_S_S_S_S_S_S_S_S__param_24];
	ld.param.u64 	%rd95, [_Z22kernel_correction_0_18PdS_iiiS_S_S_S_PiS_S_S_S_S_S_S_S_S_S_S_S_S_S_S_S_S_S_S__param_23];
	ld.param.u64 	%rd94, [_Z22kernel_correction_0_18PdS_iiiS_S_S_S_PiS_S_S_S_S_S_S_S_S_S_S_S_S_S_S_S_S_S_S__param_22];
	ld.param.u64 	%rd93, [_Z22kernel_correction_0_18PdS_iiiS_S_S_S_PiS_S_S_S_S_S_S_S_S_S_S_S_S_S_S_S_S_S_S__param_21];
	ld.param.u64 	%rd92, [_Z22kernel_correction_0_18PdS_iiiS_S_S_S_PiS_S_S_S_S_S_S_S_S_S_S_S_S_S_S_S_S_S_S__param_20];
	ld.param.u64 	%rd91, [_Z22kernel_correction_0_18PdS_iiiS_S_S_S_PiS_S_S_S_S_S_S_S_S_S_S_S_S_S_S_S_S_S_S__param_19];
	ld.param.u64 	%rd90, [_Z22kernel_correction_0_18PdS_iiiS_S_S_S_PiS_S_S_S_S_S_S_S_S_S_S_S_S_S_S_S_S_S_S__param_18];
	ld.param.u64 	%rd89, [_Z22kernel_correction_0_18PdS_iiiS_S_S_S_PiS_S_S_S_S_S_S_S_S_S_S_S_S_S_S_S_S_S_S__param_17];
	ld.param.u64 	%rd88, [_Z22kernel_correction_0_18PdS_iiiS_S_S_S_PiS_S_S_S_S_S_S_S_S_S_S_S_S_S_S_S_S_S_S__param_16];
	ld.param.u64 	%rd87, [_Z22kernel_correction_0_18PdS_iiiS_S_S_S_PiS_S_S_S_S_S_S_S_S_S_S_S_S_S_S_S_S_S_S__param_15];
	ld.param.u64 	%rd86, [_Z22kernel_correction_0_18PdS_iiiS_S_S_S_PiS_S_S_S_S_S_S_S_S_S_S_S_S_S_S_S_S_S_S__param_14];
	ld.param.u64 	%rd85, [_Z22kernel_correction_0_18PdS_iiiS_S_S_S_PiS_S_S_S_S_S_S_S_S_S_S_S_S_S_S_S_S_S_S__param_13];
	ld.param.u64 	%rd84, [_Z22kernel_correction_0_18PdS_iiiS_S_S_S_PiS_S_S_S_S_S_S_S_S_S_S_S_S_S_S_S_S_S_S__param_12];
	ld.param.u64 	%rd83, [_Z22kernel_correction_0_18PdS_iiiS_S_S_S_PiS_S_S_S_S_S_S_S_S_S_S_S_S_S_S_S_S_S_S__param_11];
	ld.param.u64 	%rd82, [_Z22kernel_correction_0_18PdS_iiiS_S_S_S_PiS_S_S_S_S_S_S_S_S_S_S_S_S_S_S_S_S_S_S__param_10];
	ld.param.u64 	%rd81, [_Z22kernel_correction_0_18PdS_iiiS_S_S_S_PiS_S_S_S_S_S_S_S_S_S_S_S_S_S_S_S_S_S_S__param_8];
	ld.param.u64 	%rd80, [_Z22kernel_correction_0_18PdS_iiiS_S_S_S_PiS_S_S_S_S_S_S_S_S_S_S_S_S_S_S_S_S_S_S__param_6];
	ld.param.u64 	%rd79, [_Z22kernel_correction_0_18PdS_iiiS_S_S_S_PiS_S_S_S_S_S_S_S_S_S_S_S_S_S_S_S_S_S_S__param_5];
	ld.param.u64 	%rd78, [_Z22kernel_correction_0_18PdS_iiiS_S_S_S_PiS_S_S_S_S_S_S_S_S_S_S_S_S_S_S_S_S_S_S__param_0];
	cvta.to.global.u64 	%rd27, %rd78;
	cvta.to.global.u64 	%rd28, %rd82;
	cvta.to.global.u64 	%rd29, %rd83;
	cvta.to.global.u64 	%rd30, %rd84;
	cvta.to.global.u64 	%rd31, %rd85;
	cvta.to.global.u64 	%rd32, %rd86;
	cvta.to.global.u64 	%rd33, %rd87;
	cvta.to.global.u64 	%rd34, %rd88;
	cvta.to.global.u64 	%rd35, %rd89;
	cvta.to.global.u64 	%rd36, %rd90;
	cvta.to.global.u64 	%rd37, %rd91;
	cvta.to.global.u64 	%rd38, %rd92;
	cvta.to.global.u64 	%rd39, %rd93;
	cvta.to.global.u64 	%rd40, %rd94;
	cvta.to.global.u64 	%rd41, %rd95;
	cvta.to.global.u64 	%rd42, %rd96;
	cvta.to.global.u64 	%rd43, %rd97;
	cvta.to.global.u64 	%rd44, %rd98;
	cvta.to.global.u64 	%rd45, %rd99;
	cvta.to.global.u64 	%rd46, %rd100;
	cvta.to.global.u64 	%rd47, %rd81;
	cvta.to.global.u64 	%rd48, %rd79;
	cvta.to.global.u64 	%rd49, %rd80;
	cvta.to.global.u64 	%rd50, %rd5;
	mul.wide.u32 	%rd51, %r1, 8;
	add.s64 	%rd52, %rd28, %rd51;
	ld.global.f64 	%fd1, [%rd52];
	add.s64 	%rd53, %rd29, %rd51;
	ld.global.f64 	%fd2, [%rd53];
	add.s64 	%rd54, %rd30, %rd51;
	ld.global.f64 	%fd3, [%rd54];
	add.s64 	%rd55, %rd31, %rd51;
	ld.global.f64 	%fd4, [%rd55];
	add.s64 	%rd56, %rd32, %rd51;
	ld.global.f64 	%fd5, [%rd56];
	add.s64 	%rd57, %rd33, %rd51;
	ld.global.f64 	%fd6, [%rd57];
	add.s64 	%rd58, %rd34, %rd51;
	ld.global.f64 	%fd7, [%rd58];
	add.s64 	%rd59, %rd35, %rd51;
	ld.global.f64 	%fd8, [%rd59];
	add.s64 	%rd60, %rd36, %rd51;
	ld.global.f64 	%fd9, [%rd60];
	add.s64 	%rd61, %rd37, %rd51;
	ld.global.f64 	%fd10, [%rd61];
	add.s64 	%rd62, %rd38, %rd51;
	ld.global.f64 	%fd11, [%rd62];
	add.s64 	%rd63, %rd39, %rd51;
	ld.global.f64 	%fd12, [%rd63];
	add.s64 	%rd64, %rd40, %rd51;
	ld.global.f64 	%fd13, [%rd64];
	add.s64 	%rd65, %rd41, %rd51;
	ld.global.f64 	%fd14, [%rd65];
	add.s64 	%rd66, %rd42, %rd51;
	ld.global.f64 	%fd15, [%rd66];
	add.s64 	%rd67, %rd43, %rd51;
	ld.global.f64 	%fd16, [%rd67];
	add.s64 	%rd68, %rd44, %rd51;
	ld.global.f64 	%fd17, [%rd68];
	add.s64 	%rd69, %rd45, %rd51;
	ld.global.f64 	%fd18, [%rd69];
	add.s64 	%rd70, %rd46, %rd51;
	ld.global.f64 	%fd19, [%rd70];
	mul.wide.s32 	%rd71, %r1, 8;
	add.s64 	%rd72, %rd47, %rd71;
	ld.global.f64 	%fd20, [%rd72];
	add.s64 	%rd73, %rd48, %rd71;
	ld.global.f64 	%fd21, [%rd73];
	add.s64 	%rd74, %rd49, %rd71;
	ld.global.f64 	%fd22, [%rd74];
	add.s64 	%rd75, %rd50, %rd71;
	ld.global.f64 	%fd23, [%rd75];
	mul.f64 	%fd24, %fd20, 0d3FD5555555555555;
	mul.f64 	%fd25, %fd22, %fd22;
	fma.rn.f64 	%fd26, %fd21, %fd21, %fd25;
	fma.rn.f64 	%fd27, %fd23, %fd23, %fd26;
	mul.f64 	%fd28, %fd27, 0d3FF8000000000000;
	mov.f64 	%fd29, 0d3FF0000000000000;
	sub.f64 	%fd30, %fd29, %fd28;
	mul.f64 	%fd31, %fd24, %fd30;
	mul.f64 	%fd32, %fd22, 0d0000000000000000;
	add.f64 	%fd33, %fd21, %fd32;
	mul.f64 	%fd34, %fd23, 0d0000000000000000;
	add.f64 	%fd35, %fd33, %fd34;
	mul.f64 	%fd36, %fd20, 0d3FAC71C71C71C71C;
	fma.rn.f64 	%fd37, %fd35, 0d4008000000000000, 0d3FF0000000000000;
	mul.f64 	%fd38, %fd35, %fd35;
	fma.rn.f64 	%fd39, %fd38, 0d4012000000000000, %fd37;
	sub.f64 	%fd40, %fd39, %fd28;
	mul.f64 	%fd41, %fd36, %fd40;
	sub.f64 	%fd42, %fd32, %fd21;
	add.f64 	%fd43, %fd42, %fd34;
	fma.rn.f64 	%fd44, %fd43, 0d4008000000000000, 0d3FF0000000000000;
	mul.f64 	%fd45, %fd43, %fd43;
	fma.rn.f64 	%fd46, %fd45, 0d4012000000000000, %fd44;
	sub.f64 	%fd47, %fd46, %fd28;
	mul.f64 	%fd48, %fd36, %fd47;
	mul.f64 	%fd49, %fd21, 0d0000000000000000;
	add.f64 	%fd50, %fd49, %fd22;
	add.f64 	%fd51, %fd50, %fd34;
	fma.rn.f64 	%fd52, %fd51, 0d4008000000000000, 0d3FF0000000000000;
	mul.f64 	%fd53, %fd51, %fd51;
	fma.rn.f64 	%fd54, %fd53, 0d4012000000000000, %fd52;
	sub.f64 	%fd55, %fd54, %fd28;
	mul.f64 	%fd56, %fd36, %fd55;
	sub.f64 	%fd57, %fd49, %fd22;
	add.f64 	%fd58, %fd57, %fd34;
	fma.rn.f64 	%fd59, %fd58, 0d4008000000000000, 0d3FF0000000000000;
	mul.f64 	%fd60, %fd58, %fd58;
	fma.rn.f64 	%fd61, %fd60, 0d4012000000000000, %fd59;
	sub.f64 	%fd62, %fd61, %fd28;
	mul.f64 	%fd63, %fd36, %fd62;
	add.f64 	%fd64, %fd49, %fd32;
	add.f64 	%fd65, %fd23, %fd64;
	fma.rn.f64 	%fd66, %fd65, 0d4008000000000000, 0d3FF0000000000000;
	mul.f64 	%fd67, %fd65, %fd65;
	fma.rn.f64 	%fd68, %fd67, 0d4012000000000000, %fd66;
	sub.f64 	%fd69, %fd68, %fd28;
	mul.f64 	%fd70, %fd36, %fd69;
	sub.f64 	%fd71, %fd64, %fd23;
	fma.rn.f64 	%fd72, %fd71, 0d4008000000000000, 0d3FF0000000000000;
	mul.f64 	%fd73, %fd71, %fd71;
	fma.rn.f64 	%fd74, %fd73, 0d4012000000000000, %fd72;
	sub.f64 	%fd75, %fd74, %fd28;
	mul.f64 	%fd76, %fd36, %fd75;
	add.f64 	%fd77, %fd21, %fd22;
	add.f64 	%fd78, %fd77, %fd34;
	mul.f64 	%fd79, %fd20, 0d3F9C71C71C71C71C;
	fma.rn.f64 	%fd80, %fd78, 0d4008000000000000, 0d3FF0000000000000;
	mul.f64 	%fd81, %fd78, %fd78;
	fma.rn.f64 	%fd82, %fd81, 0d4012000000000000, %fd80;
	sub.f64 	%fd83, %fd82, %fd28;
	mul.f64 	%fd84, %fd79, %fd83;
	neg.f64 	%fd85, %fd22;
	sub.f64 	%fd86, %fd85, %fd21;
	add.f64 	%fd87, %fd86, %fd34;
	fma.rn.f64 	%fd88, %fd87, 0d4008000000000000, 0d3FF0000000000000;
	mul.f64 	%fd89, %fd87, %fd87;
	fma.rn.f64 	%fd90, %fd89, 0d4012000000000000, %fd88;
	sub.f64 	%fd91, %fd90, %fd28;
	mul.f64 	%fd92, %fd79, %fd91;
	sub.f64 	%fd93, %fd21, %fd22;
	add.f64 	%fd94, %fd93, %fd34;
	fma.rn.f64 	%fd95, %fd94, 0d4008000000000000, 0d3FF0000000000000;
	mul.f64 	%fd96, %fd94, %fd94;
	fma.rn.f64 	%fd97, %fd96, 0d4012000000000000, %fd95;
	sub.f64 	%fd98, %fd97, %fd28;
	mul.f64 	%fd99, %fd79, %fd98;
	sub.f64 	%fd100, %fd22, %fd21;
	add.f64 	%fd101, %fd100, %fd34;
	fma.rn.f64 	%fd102, %fd101, 0d4008000000000000, 0d3FF0000000000000;
	mul.f64 	%fd103, %fd101, %fd101;
	fma.rn.f64 	%fd104, %fd103, 0d4012000000000000, %fd102;
	sub.f64 	%fd105, %fd104, %fd28;
	mul.f64 	%fd106, %fd79, %fd105;
	add.f64 	%fd107, %fd23, %fd33;
	fma.rn.f64 	%fd108, %fd107, 0d4008000000000000, 0d3FF0000000000000;
	mul.f64 	%fd109, %fd107, %fd107;
	fma.rn.f64 	%fd110, %fd109, 0d4012000000000000, %fd108;
	sub.f64 	%fd111, %fd110, %fd28;
	mul.f64 	%fd112, %fd79, %fd111;
	sub.f64 	%fd113, %fd42, %fd23;
	fma.rn.f64 	%fd114, %fd113, 0d4008000000000000, 0d3FF0000000000000;
	mul.f64 	%fd115, %fd113, %fd113;
	fma.rn.f64 	%fd116, %fd115, 0d4012000000000000, %fd114;
	sub.f64 	%fd117, %fd116, %fd28;
	mul.f64 	%fd118, %fd79, %fd117;
	sub.f64 	%fd119, %fd33, %fd23;
	fma.rn.f64 	%fd120, %fd119, 0d4008000000000000, 0d3FF0000000000000;
	mul.f64 	%fd121, %fd119, %fd119;
	fma.rn.f64 	%fd122, %fd121, 0d4012000000000000, %fd120;
	sub.f64 	%fd123, %fd122, %fd28;
	mul.f64 	%fd124, %fd79, %fd123;
	add.f64 	%fd125, %fd23, %fd42;
	fma.rn.f64 	%fd126, %fd125, 0d4008000000000000, 0d3FF0000000000000;
	mul.f64 	%fd127, %fd125, %fd125;
	fma.rn.f64 	%fd128, %fd127, 0d4012000000000000, %fd126;
	sub.f64 	%fd129, %fd128, %fd28;
	mul.f64 	%fd130, %fd79, %fd129;
	add.f64 	%fd131, %fd50, %fd23;
	fma.rn.f64 	%fd132, %fd131, 0d4008000000000000, 0d3FF0000000000000;
	mul.f64 	%fd133, %fd131, %fd131;
	fma.rn.f64 	%fd134, %fd133, 0d4012000000000000, %fd132;
	sub.f64 	%fd135, %fd134, %fd28;
	mul.f64 	%fd136, %fd79, %fd135;
	sub.f64 	%fd137, %fd57, %fd23;
	fma.rn.f64 	%fd138, %fd137, 0d4008000000000000, 0d3FF0000000000000;
	mul.f64 	%fd139, %fd137, %fd137;
	fma.rn.f64 	%fd140, %fd139, 0d4012000000000000, %fd138;
	sub.f64 	%fd141, %fd140, %fd28;
	mul.f64 	%fd142, %fd79, %fd141;
	sub.f64 	%fd143, %fd50, %fd23;
	fma.rn.f64 	%fd144, %fd143, 0d4008000000000000, 0d3FF0000000000000;
	mul.f64 	%fd145, %fd143, %fd143;
	fma.rn.f64 	%fd146, %fd145, 0d4012000000000000, %fd144;
	sub.f64 	%fd147, %fd146, %fd28;
	mul.f64 	%fd148, %fd79, %fd147;
	add.f64 	%fd149, %fd57, %fd23;
	fma.rn.f64 	%fd150, %fd149, 0d4008000000000000, 0d3FF0000000000000;
	mul.f64 	%fd151, %fd149, %fd149;
	fma.rn.f64 	%fd152, %fd151, 0d4012000000000000, %fd150;
	sub.f64 	%fd153, %fd152, %fd28;
	mul.f64 	%fd154, %fd79, %fd153;
	cvt.rn.f32.f64 	%f2, %fd1;
	abs.f32 	%f3, %f2;
	cvt.f64.f32 	%fd155, %f3;
	div.rn.f64 	%fd156, %fd155, %fd31;
	cvt.rn.f32.f64 	%f4, %fd156;
	lg2.approx.f32 	%f5, %f4;
	mul.f32 	%f6, %f5, 0f3F317218;
	cvt.f64.f32 	%fd157, %f6;
	cvt.rn.f32.f64 	%f7, %fd2;
	abs.f32 	%f8, %f7;
	cvt.f64.f32 	%fd158, %f8;
	div.rn.f64 	%fd159, %fd158, %fd41;
	cvt.rn.f32.f64 	%f9, %fd159;
	lg2.approx.f32 	%f10, %f9;
	mul.f32 	%f11, %f10, 0f3F317218;
	cvt.f64.f32 	%fd160, %f11;
	mul.f64 	%fd161, %fd2, %fd160;
	fma.rn.f64 	%fd162, %fd1, %fd157, %fd161;
	cvt.rn.f32.f64 	%f12, %fd3;
	abs.f32 	%f13, %f12;
	cvt.f64.f32 	%fd163, %f13;
	div.rn.f64 	%fd164, %fd163, %fd48;
	cvt.rn.f32.f64 	%f14, %fd164;
	lg2.approx.f32 	%f15, %f14;
	mul.f32 	%f16, %f15, 0f3F317218;
	cvt.f64.f32 	%fd165, %f16;
	fma.rn.f64 	%fd166, %fd3, %fd165, %fd162;
	cvt.rn.f32.f64 	%f17, %fd4;
	abs.f32 	%f18, %f17;
	cvt.f64.f32 	%fd167, %f18;
	div.rn.f64 	%fd168, %fd167, %fd56;
	cvt.rn.f32.f64 	%f19, %fd168;
	lg2.approx.f32 	%f20, %f19;
	mul.f32 	%f21, %f20, 0f3F317218;
	cvt.f64.f32 	%fd169, %f21;
	fma.rn.f64 	%fd170, %fd4, %fd169, %fd166;
	cvt.rn.f32.f64 	%f22, %fd5;
	abs.f32 	%f23, %f22;
	cvt.f64.f32 	%fd171, %f23;
	div.rn.f64 	%fd172, %fd171, %fd63;
	cvt.rn.f32.f64 	%f24, %fd172;
	lg2.approx.f32 	%f25, %f24;
	mul.f32 	%f26, %f25, 0f3F317218;
	cvt.f64.f32 	%fd173, %f26;
	fma.rn.f64 	%fd174, %fd5, %fd173, %fd170;
	cvt.rn.f32.f64 	%f27, %fd6;
	abs.f32 	%f28, %f27;
	cvt.f64.f32 	%fd175, %f28;
	div.rn.f64 	%fd176, %fd175, %fd70;
	cvt.rn.f32.f64 	%f29, %fd176;
	lg2.approx.f32 	%f30, %f29;
	mul.f32 	%f31, %f30, 0f3F317218;
	cvt.f64.f32 	%fd177, %f31;
	fma.rn.f64 	%fd178, %fd6, %fd177, %fd174;
	cvt.rn.f32.f64 	%f32, %fd7;
	abs.f32 	%f33, %f32;
	cvt.f64.f32 	%fd179, %f33;
	div.rn.f64 	%fd180, %fd179, %fd76;
	cvt.rn.f32.f64 	%f34, %fd180;
	lg2.approx.f32 	%f35, %f34;
	mul.f32 	%f36, %f35, 0f3F317218;
	cvt.f64.f32 	%fd181, %f36;
	fma.rn.f64 	%fd182, %fd7, %fd181, %fd178;
	cvt.rn.f32.f64 	%f37, %fd8;
	abs.f32 	%f38, %f37;
	cvt.f64.f32 	%fd183, %f38;
	div.rn.f64 	%fd184, %fd183, %fd84;
	cvt.rn.f32.f64 	%f39, %fd184;
	lg2.approx.f32 	%f40, %f39;
	mul.f32 	%f41, %f40, 0f3F317218;
	cvt.f64.f32 	%fd185, %f41;
	fma.rn.f64 	%fd186, %fd8, %fd185, %fd182;
	cvt.rn.f32.f64 	%f42, %fd9;
	abs.f32 	%f43, %f42;
	cvt.f64.f32 	%fd187, %f43;
	div.rn.f64 	%fd188, %fd187, %fd92;
	cvt.rn.f32.f64 	%f44, %fd188;
	lg2.approx.f32 	%f45, %f44;
	mul.f32 	%f46, %f45, 0f3F317218;
	cvt.f64.f32 	%fd189, %f46;
	fma.rn.f64 	%fd190, %fd9, %fd189, %fd186;
	cvt.rn.f32.f64 	%f47, %fd10;
	abs.f32 	%f48, %f47;
	cvt.f64.f32 	%fd191, %f48;
	div.rn.f64 	%fd192, %fd191, %fd99;
	cvt.rn.f32.f64 	%f49, %fd192;
	lg2.approx.f32 	%f50, %f49;
	mul.f32 	%f51, %f50, 0f3F317218;
	cvt.f64.f32 	%fd193, %f51;
	fma.rn.f64 	%fd194, %fd10, %fd193, %fd190;
	cvt.rn.f32.f64 	%f52, %fd11;
	abs.f32 	%f53, %f52;
	cvt.f64.f32 	%fd195, %f53;
	div.rn.f64 	%fd196, %fd195, %fd106;
	cvt.rn.f32.f64 	%f54, %fd196;
	lg2.approx.f32 	%f55, %f54;
	mul.f32 	%f56, %f55, 0f3F317218;
	cvt.f64.f32 	%fd197, %f56;
	fma.rn.f64 	%fd198, %fd11, %fd197, %fd194;
	cvt.rn.f32.f64 	%f57, %fd12;
	abs.f32 	%f58, %f57;
	cvt.f64.f32 	%fd199, %f58;
	div.rn.f64 	%fd200, %fd199, %fd112;
	cvt.rn.f32.f64 	%f59, %fd200;
	lg2.approx.f32 	%f60, %f59;
	mul.f32 	%f61, %f60, 0f3F317218;
	cvt.f64.f32 	%fd201, %f61;
	fma.rn.f64 	%fd202, %fd12, %fd201, %fd198;
	cvt.rn.f32.f64 	%f62, %fd13;
	abs.f32 	%f63, %f62;
	cvt.f64.f32 	%fd203, %f63;
	div.rn.f64 	%fd204, %fd203, %fd118;
	cvt.rn.f32.f64 	%f64, %fd204;
	lg2.approx.f32 	%f65, %f64;
	mul.f32 	%f66, %f65, 0f3F317218;
	cvt.f64.f32 	%fd205, %f66;
	fma.rn.f64 	%fd206, %fd13, %fd205, %fd202;
	cvt.rn.f32.f64 	%f67, %fd14;
	abs.f32 	%f68, %f67;
	cvt.f64.f32 	%fd207, %f68;
	div.rn.f64 	%fd208, %fd207, %fd124;
	cvt.rn.f32.f64 	%f69, %fd208;
	lg2.approx.f32 	%f70, %f69;
	mul.f32 	%f71, %f70, 0f3F317218;
	cvt.f64.f32 	%fd209, %f71;
	fma.rn.f64 	%fd210, %fd14, %fd209, %fd206;
	cvt.rn.f32.f64 	%f72, %fd15;
	abs.f32 	%f73, %f72;
	cvt.f64.f32 	%fd211, %f73;
	div.rn.f64 	%fd212, %fd211, %fd130;
	cvt.rn.f32.f64 	%f74, %fd212;
	lg2.approx.f32 	%f75, %f74;
	mul.f32 	%f76, %f75, 0f3F317218;
	cvt.f64.f32 	%fd213, %f76;
	fma.rn.f64 	%fd214, %fd15, %fd213, %fd210;
	cvt.rn.f32.f64 	%f77, %fd16;
	abs.f32 	%f78, %f77;
	cvt.f64.f32 	%fd215, %f78;
	div.rn.f64 	%fd216, %fd215, %fd136;
	cvt.rn.f32.f64 	%f79, %fd216;
	lg2.approx.f32 	%f80, %f79;
	mul.f32 	%f81, %f80, 0f3F317218;
	cvt.f64.f32 	%fd217, %f81;
	fma.rn.f64 	%fd218, %fd16, %fd217, %fd214;
	cvt.rn.f32.f64 	%f82, %fd17;
	abs.f32 	%f83, %f82;
	cvt.f64.f32 	%fd219, %f83;
	div.rn.f64 	%fd220, %fd219, %fd142;
	cvt.rn.f32.f64 	%f84, %fd220;
	lg2.approx.f32 	%f85, %f84;
	mul.f32 	%f86, %f85, 0f3F317218;
	cvt.f64.f32 	%fd221, %f86;
	fma.rn.f64 	%fd222, %fd17, %fd221, %fd218;
	cvt.rn.f32.f64 	%f87, %fd18;
	abs.f32 	%f88, %f87;
	cvt.f64.f32 	%fd223, %f88;
	div.rn.f64 	%fd224, %fd223, %fd148;
	cvt.rn.f32.f64 	%f89, %fd224;
	lg2.approx.f32 	%f90, %f89;
	mul.f32 	%f91, %f90, 0f3F317218;
	cvt.f64.f32 	%fd225, %f91;
	fma.rn.f64 	%fd226, %fd18, %fd225, %fd222;
	cvt.rn.f32.f64 	%f92, %fd19;
	abs.f32 	%f93, %f92;
	cvt.f64.f32 	%fd227, %f93;
	div.rn.f64 	%fd228, %fd227, %fd154;
	cvt.rn.f32.f64 	%f94, %fd228;
	lg2.approx.f32 	%f95, %f94;
	mul.f32 	%f96, %f95, 0f3F317218;
	cvt.f64.f32 	%fd229, %f96;
	fma.rn.f64 	%fd230, %fd19, %fd229, %fd226;
	add.s64 	%rd76, %rd27, %rd71;
	st.global.f64 	[%rd76], %fd230;
	mov.b64 	%rd77, 0;
	st.global.u64 	[%rd1], %rd77;
	ld.global.f64 	%fd231, [%rd76];
	cvt.rn.f32.f64 	%f97, %fd231;
	abs.f32 	%f1, %f97;
	setp.leu.f32 	%p2, %f1, 0f00000000;
	@%p2 bra 	$L__BB11_3;
	cvt.f64.f32 	%fd232, %f1;
	st.global.f64 	[%rd1], %fd232;
$L__BB11_3:
	ret;

}
	// .globl	_Z16kernel_init_instiiiPdS_S_S_S_S_S_S_S_S_S_S_
.visible .entry _Z16kernel_init_instiiiPdS_S_S_S_S_S_S_S_S_S_S_(
	.param .u32 _Z16kernel_init_instiiiPdS_S_S_S_S_S_S_S_S_S_S__param_0,
	.param .u32 _Z16kernel_init_instiiiPdS_S_S_S_S_S_S_S_S_S_S__param_1,
	.param .u32 _Z16kernel_init_instiiiPdS_S_S_S_S_S_S_S_S_S_S__param_2,
	.param .u64 .ptr .align 1 _Z16kernel_init_instiiiPdS_S_S_S_S_S_S_S_S_S_S__param_3,
	.param .u64 .ptr .align 1 _Z16kernel_init_instiiiPdS_S_S_S_S_S_S_S_S_S_S__param_4,
	.param .u64 .ptr .align 1 _Z16kernel_init_instiiiPdS_S_S_S_S_S_S_S_S_S_S__param_5,
	.param .u64 .ptr .align 1 _Z16kernel_init_instiiiPdS_S_S_S_S_S_S_S_S_S_S__param_6,
	.param .u64 .ptr .align 1 _Z16kernel_init_instiiiPdS_S_S_S_S_S_S_S_S_S_S__param_7,
	.param .u64 .ptr .align 1 _Z16kernel_init_instiiiPdS_S_S_S_S_S_S_S_S_S_S__param_8,
	.param .u64 .ptr .align 1 _Z16kernel_init_instiiiPdS_S_S_S_S_S_S_S_S_S_S__param_9,
	.param .u64 .ptr .align 1 _Z16kernel_init_instiiiPdS_S_S_S_S_S_S_S_S_S_S__param_10,
	.param .u64 .ptr .align 1 _Z16kernel_init_instiiiPdS_S_S_S_S_S_S_S_S_S_S__param_11,
	.param .u64 .ptr .align 1 _Z16kernel_init_instiiiPdS_S_S_S_S_S_S_S_S_S_S__param_12,
	.param .u64 .ptr .align 1 _Z16kernel_init_instiiiPdS_S_S_S_S_S_S_S_S_S_S__param_13,
	.param .u64 .ptr .align 1 _Z16kernel_init_instiiiPdS_S_S_S_S_S_S_S_S_S_S__param_14
)
{
	.reg .pred 	%p<2>;
	.reg .b32 	%r<16>;
	.reg .b64 	%rd<41>;

	ld.param.u32 	%r2, [_Z16kernel_init_instiiiPdS_S_S_S_S_S_S_S_S_S_S__param_0];
	ld.param.u32 	%r3, [_Z16kernel_init_instiiiPdS_S_S_S_S_S_S_S_S_S_S__param_1];
	ld.param.u32 	%r4, [_Z16kernel_init_instiiiPdS_S_S_S_S_S_S_S_S_S_S__param_2];
	ld.param.u64 	%rd2, [_Z16kernel_init_instiiiPdS_S_S_S_S_S_S_S_S_S_S__param_4];
	ld.param.u64 	%rd4, [_Z16kernel_init_instiiiPdS_S_S_S_S_S_S_S_S_S_S__param_6];
	ld.param.u64 	%rd5, [_Z16kernel_init_instiiiPdS_S_S_S_S_S_S_S_S_S_S__param_7];
	ld.param.u64 	%rd6, [_Z16kernel_init_instiiiPdS_S_S_S_S_S_S_S_S_S_S__param_8];
	ld.param.u64 	%rd7, [_Z16kernel_init_instiiiPdS_S_S_S_S_S_S_S_S_S_S__param_9];
	ld.param.u64 	%rd8, [_Z16kernel_init_instiiiPdS_S_S_S_S_S_S_S_S_S_S__param_10];
	ld.param.u64 	%rd9, [_Z16kernel_init_instiiiPdS_S_S_S_S_S_S_S_S_S_S__param_11];
	ld.param.u64 	%rd10, [_Z16kernel_init_instiiiPdS_S_S_S_S_S_S_S_S_S_S__param_12];
	ld.param.u64 	%rd11, [_Z16kernel_init_instiiiPdS_S_S_S_S_S_S_S_S_S_S__param_13];
	ld.param.u64 	%rd12, [_Z16kernel_init_instiiiPdS_S_S_S_S_S_S_S_S_S_S__param_14];
	mul.lo.s32 	%r5, %r3, %r2;
	mul.lo.s32 	%r6, %r5, %r4;
	mov.u32 	%r7, %ctaid.y;
	mov.u32 	%r8, %nctaid.x;
	mov.u32 	%r9, %ctaid.x;
	mad.lo.s32 	%r10, %r7, %r8, %r9;
	mov.u32 	%r11, %tid.y;
	shl.b32 	%r12, %r10, 8;
	shl.b32 	%r13, %r11, 4;
	mov.u32 	%r14, %tid.x;
	add.s32 	%r15, %r13, %r14;
	add.s32 	%r1, %r15, %r12;
	setp.ge.u32 	%p1, %r1, %r6;
	@%p1 bra 	$L__BB12_2;
	ld.param.u64 	%rd40, [_Z16kernel_init_instiiiPdS_S_S_S_S_S_S_S_S_S_S__param_5];
	ld.param.u64 	%rd39, [_Z16kernel_init_instiiiPdS_S_S_S_S_S_S_S_S_S_S__param_3];
	cvta.to.global.u64 	%rd13, %rd39;
	cvta.to.global.u64 	%rd14, %rd2;
	cvta.to.global.u64 	%rd15, %rd40;
	cvta.to.global.u64 	%rd16, %rd4;
	cvta.to.global.u64 	%rd17, %rd5;
	cvta.to.global.u64 	%rd18, %rd6;
	cvta.to.global.u64 	%rd19, %rd7;
	cvta.to.global.u64 	%rd20, %rd8;
	cvta.to.global.u64 	%rd21, %rd9;
	cvta.to.global.u64 	%rd22, %rd10;
	cvta.to.global.u64 	%rd23, %rd11;
	cvta.to.global.u64 	%rd24, %rd12;
	mul.wide.s32 	%rd25, %r1, 8;
	add.s64 	%rd26, %rd13, %rd25;
	mov.b64 	%rd27, 0;
	st.global.u64 	[%rd26], %rd27;
	add.s64 	%rd28, %rd14, %rd25;
	st.global.u64 	[%rd28], %rd27;
	add.s64 	%rd29, %rd15, %rd25;
	st.global.u64 	[%rd29], %rd27;
	add.s64 	%rd30, %rd16, %rd25;
	st.global.u64 	[%rd30], %rd27;
	add.s64 	%rd31, %rd17, %rd25;
	st.global.u64 	[%rd31], %rd27;
	add.s64 	%rd32, %rd18, %rd25;
	st.global.u64 	[%rd32], %rd27;
	add.s64 	%rd33, %rd19, %rd25;
	st.global.u64 	[%rd33], %rd27;
	add.s64 	%rd34, %rd20, %rd25;
	st.global.u64 	[%rd34], %rd27;
	add.s64 	%rd35, %rd21, %rd25;
	st.global.u64 	[%rd35], %rd27;
	add.s64 	%rd36, %rd22, %rd25;
	st.global.u64 	[%rd36], %rd27;
	add.s64 	%rd37, %rd23, %rd25;
	st.global.u64 	[%rd37], %rd27;
	add.s64 	%rd38, %rd24, %rd25;
	st.global.u64 	[%rd38], %rd27;
$L__BB12_2:
	ret;

}
.func  (.param .b64 func_retval0) __internal_accurate_pow(
	.param .b64 __internal_accurate_pow_param_0
)
{
	.reg .pred 	%p<8>;
	.reg .b32 	%r<49>;
	.reg .b32 	%f<3>;
	.reg .b64 	%fd<109>;

	ld.param.f64 	%fd10, [__internal_accurate_pow_param_0];
	{
	.reg .b32 %temp; 
	mov.b64 	{%temp, %r46}, %fd10;
	}
	{
	.reg .b32 %temp; 
	mov.b64 	{%r45, %temp}, %fd10;
	}
	shr.u32 	%r47, %r46, 20;
	setp.gt.u32 	%p1, %r46, 1048575;
	@%p1 bra 	$L__BB13_2;
	mul.f64 	%fd11, %fd10, 0d4350000000000000;
	{
	.reg .b32 %temp; 
	mov.b64 	{%temp, %r46}, %fd11;
	}
	{
	.reg .b32 %temp; 
	mov.b64 	{%r45, %temp}, %fd11;
	}
	shr.u32 	%r16, %r46, 20;
	add.s32 	%r47, %r16, -54;
$L__BB13_2:
	add.s32 	%r48, %r47, -1023;
	and.b32  	%r17, %r46, -2146435073;
	or.b32  	%r18, %r17, 1072693248;
	mov.b64 	%fd107, {%r45, %r18};
	setp.lt.u32 	%p2, %r18, 1073127583;
	@%p2 bra 	$L__BB13_4;
	{
	.reg .b32 %temp; 
	mov.b64 	{%r19, %temp}, %fd107;
	}
	{
	.reg .b32 %temp; 
	mov.b64 	{%temp, %r20}, %fd107;
	}
	add.s32 	%r21, %r20, -1048576;
	mov.b64 	%fd107, {%r19, %r21};
	add.s32 	%r48, %r47, -1022;
$L__BB13_4:
	add.f64 	%fd12, %fd107, 0dBFF0000000000000;
	add.f64 	%fd13, %fd107, 0d3FF0000000000000;
	rcp.approx.ftz.f64 	%fd14, %fd13;
	neg.f64 	%fd15, %fd13;
	fma.rn.f64 	%fd16, %fd15, %fd14, 0d3FF0000000000000;
	fma.rn.f64 	%fd17, %fd16, %fd16, %fd16;
	fma.rn.f64 	%fd18, %fd17, %fd14, %fd14;
	mul.f64 	%fd19, %fd12, %fd18;
	fma.rn.f64 	%fd20, %fd12, %fd18, %fd19;
	mul.f64 	%fd21, %fd20, %fd20;
	fma.rn.f64 	%fd22, %fd21, 0d3EB0F5FF7D2CAFE2, 0d3ED0F5D241AD3B5A;
	fma.rn.f64 	%fd23, %fd22, %fd21, 0d3EF3B20A75488A3F;
	fma.rn.f64 	%fd24, %fd23, %fd21, 0d3F1745CDE4FAECD5;
	fma.rn.f64 	%fd25, %fd24, %fd21, 0d3F3C71C7258A578B;
	fma.rn.f64 	%fd26, %fd25, %fd21, 0d3F6249249242B910;
	fma.rn.f64 	%fd27, %fd26, %fd21, 0d3F89999999999DFB;
	sub.f64 	%fd28, %fd12, %fd20;
	add.f64 	%fd29, %fd28, %fd28;
	neg.f64 	%fd30, %fd20;
	fma.rn.f64 	%fd31, %fd30, %fd12, %fd29;
	mul.f64 	%fd32, %fd18, %fd31;
	fma.rn.f64 	%fd33, %fd21, %fd27, 0d3FB5555555555555;
	mov.f64 	%fd34, 0d3FB5555555555555;
	sub.f64 	%fd35, %fd34, %fd33;
	fma.rn.f64 	%fd36, %fd21, %fd27, %fd35;
	add.f64 	%fd37, %fd36, 0dBC46A4CB00B9E7B0;
	add.f64 	%fd38, %fd33, %fd37;
	sub.f64 	%fd39, %fd33, %fd38;
	add.f64 	%fd40, %fd37, %fd39;
	mul.rn.f64 	%fd41, %fd20, %fd20;
	neg.f64 	%fd42, %fd41;
	fma.rn.f64 	%fd43, %fd20, %fd20, %fd42;
	{
	.reg .b32 %temp; 
	mov.b64 	{%r22, %temp}, %fd32;
	}
	{
	.reg .b32 %temp; 
	mov.b64 	{%temp, %r23}, %fd32;
	}
	add.s32 	%r24, %r23, 1048576;
	mov.b64 	%fd44, {%r22, %r24};
	fma.rn.f64 	%fd45, %fd20, %fd44, %fd43;
	mul.rn.f64 	%fd46, %fd41, %fd20;
	neg.f64 	%fd47, %fd46;
	fma.rn.f64 	%fd48, %fd41, %fd20, %fd47;
	fma.rn.f64 	%fd49, %fd41, %fd32, %fd48;
	fma.rn.f64 	%fd50, %fd45, %fd20, %fd49;
	mul.rn.f64 	%fd51, %fd38, %fd46;
	neg.f64 	%fd52, %fd51;
	fma.rn.f64 	%fd53, %fd38, %fd46, %fd52;
	fma.rn.f64 	%fd54, %fd38, %fd50, %fd53;
	fma.rn.f64 	%fd55, %fd40, %fd46, %fd54;
	add.f64 	%fd56, %fd51, %fd55;
	sub.f64 	%fd57, %fd51, %fd56;
	add.f64 	%fd58, %fd55, %fd57;
	add.f64 	%fd59, %fd20, %fd56;
	sub.f64 	%fd60, %fd20, %fd59;
	add.f64 	%fd61, %fd56, %fd60;
	add.f64 	%fd62, %fd58, %fd61;
	add.f64 	%fd63, %fd32, %fd62;
	add.f64 	%fd64, %fd59, %fd63;
	sub.f64 	%fd65, %fd59, %fd64;
	add.f64 	%fd66, %fd63, %fd65;
	xor.b32  	%r25, %r48, -2147483648;
	mov.b32 	%r26, 1127219200;
	mov.b64 	%fd67, {%r25, %r26};
	mov.b32 	%r27, -2147483648;
	mov.b64 	%fd68, {%r27, %r26};
	sub.f64 	%fd69, %fd67, %fd68;
	fma.rn.f64 	%fd70, %fd69, 0d3FE62E42FEFA39EF, %fd64;
	fma.rn.f64 	%fd71, %fd69, 0dBFE62E42FEFA39EF, %fd70;
	sub.f64 	%fd72, %fd71, %fd64;
	sub.f64 	%fd73, %fd66, %fd72;
	fma.rn.f64 	%fd74, %fd69, 0d3C7ABC9E3B39803F, %fd73;
	add.f64 	%fd75, %fd70, %fd74;
	sub.f64 	%fd76, %fd70, %fd75;
	add.f64 	%fd77, %fd74, %fd76;
	mov.f64 	%fd78, 0dBFD0000000000000;
	{
	.reg .b32 %temp; 
	mov.b64 	{%temp, %r28}, %fd78;
	}
	{
	.reg .b32 %temp; 
	mov.b64 	{%r29, %temp}, %fd78;
	}
	shl.b32 	%r30, %r28, 1;
	setp.gt.u32 	%p3, %r30, -33554433;
	and.b32  	%r31, %r28, -15728641;
	selp.b32 	%r32, %r31, %r28, %p3;
	mov.b64 	%fd79, {%r29, %r32};
	mul.rn.f64 	%fd80, %fd75, %fd79;
	neg.f64 	%fd81, %fd80;
	fma.rn.f64 	%fd82, %fd75, %fd79, %fd81;
	fma.rn.f64 	%fd83, %fd77, %fd79, %fd82;
	add.f64 	%fd4, %fd80, %fd83;
	sub.f64 	%fd84, %fd80, %fd4;
	add.f64 	%fd5, %fd83, %fd84;
	fma.rn.f64 	%fd85, %fd4, 0d3FF71547652B82FE, 0d4338000000000000;
	{
	.reg .b32 %temp; 
	mov.b64 	{%r13, %temp}, %fd85;
	}
	mov.f64 	%fd86, 0dC338000000000000;
	add.rn.f64 	%fd87, %fd85, %fd86;
	fma.rn.f64 	%fd88, %fd87, 0dBFE62E42FEFA39EF, %fd4;
	fma.rn.f64 	%fd89, %fd87, 0dBC7ABC9E3B39803F, %fd88;
	fma.rn.f64 	%fd90, %fd89, 0d3E5ADE1569CE2BDF, 0d3E928AF3FCA213EA;
	fma.rn.f64 	%fd91, %fd90, %fd89, 0d3EC71DEE62401315;
	fma.rn.f64 	%fd92, %fd91, %fd89, 0d3EFA01997C89EB71;
	fma.rn.f64 	%fd93, %fd92, %fd89, 0d3F2A01A014761F65;
	fma.rn.f64 	%fd94, %fd93, %fd89, 0d3F56C16C1852B7AF;
	fma.rn.f64 	%fd95, %fd94, %fd89, 0d3F81111111122322;
	fma.rn.f64 	%fd96, %fd95, %fd89, 0d3FA55555555502A1;
	fma.rn.f64 	%fd97, %fd96, %fd89, 0d3FC5555555555511;
	fma.rn.f64 	%fd98, %fd97, %fd89, 0d3FE000000000000B;
	fma.rn.f64 	%fd99, %fd98, %fd89, 0d3FF0000000000000;
	fma.rn.f64 	%fd100, %fd99, %fd89, 0d3FF0000000000000;
	{
	.reg .b32 %temp; 
	mov.b64 	{%r14, %temp}, %fd100;
	}
	{
	.reg .b32 %temp; 
	mov.b64 	{%temp, %r15}, %fd100;
	}
	shl.b32 	%r33, %r13, 20;
	add.s32 	%r34, %r33, %r15;
	mov.b64 	%fd108, {%r14, %r34};
	{
	.reg .b32 %temp; 
	mov.b64 	{%temp, %r35}, %fd4;
	}
	mov.b32 	%f2, %r35;
	abs.f32 	%f1, %f2;
	setp.lt.f32 	%p4, %f1, 0f4086232B;
	@%p4 bra 	$L__BB13_7;
	setp.lt.f64 	%p5, %fd4, 0d0000000000000000;
	add.f64 	%fd101, %fd4, 0d7FF0000000000000;
	selp.f64 	%fd108, 0d0000000000000000, %fd101, %p5;
	setp.geu.f32 	%p6, %f1, 0f40874800;
	@%p6 bra 	$L__BB13_7;
	shr.u32 	%r36, %r13, 31;
	add.s32 	%r37, %r13, %r36;
	shr.s32 	%r38, %r37, 1;
	shl.b32 	%r39, %r38, 20;
	add.s32 	%r40, %r15, %r39;
	mov.b64 	%fd102, {%r14, %r40};
	sub.s32 	%r41, %r13, %r38;
	shl.b32 	%r42, %r41, 20;
	add.s32 	%r43, %r42, 1072693248;
	mov.b32 	%r44, 0;
	mov.b64 	%fd103, {%r44, %r43};
	mul.f64 	%fd108, %fd103, %fd102;
$L__BB13_7:
	abs.f64 	%fd104, %fd108;
	setp.eq.f64 	%p7, %fd104, 0d7FF0000000000000;
	fma.rn.f64 	%fd105, %fd108, %fd5, %fd108;
	selp.f64 	%fd106, %fd108, %fd105, %p7;
	st.param.f64 	[func_retval0], %fd106;
	ret;

}


// ===== COMPILED SASS (sm_100) =====

	.target	sm_100

	.elftype	@"ET_EXEC"


//--------------------- .note.nv.tkinfo           --------------------------
	.section	.note.nv.tkinfo,"",@"SHT_NOTE"
	.sectionflags	@"SHF_NOTE_NV_TKINFO"
	.tkinfo
        /*0018*/ 	.word	0x00000002
        /*0030*/ 	.string	""
        /*0030*/ 	.string	"ptxas"
        /*0030*/ 	.string	"Cuda compilation tools, release 13.0, V13.0.88"
        /*0030*/ 	.string	"Build cuda_13.0.r13.0/compiler.36424714_0"
        /*0030*/ 	.string	"-arch sm_100 -m 64 "



//--------------------- .note.nv.cuinfo           --------------------------
	.section	.note.nv.cuinfo,"",@"SHT_NOTE"
	.sectionflags	@"SHF_NOTE_NV_CUINFO"
        /*0018*/ 	.short	0x0002
        /*001a*/ 	.short	0x0064
        /*001c*/ 	.short	0x0082
	.zero		2


//--------------------- .nv.info                  --------------------------
	.section	.nv.info,"",@"SHT_CUDA_INFO"
	.align	4


	//----- nvinfo : EIATTR_REGCOUNT
	.align		4
        /*0000*/ 	.byte	0x04, 0x2f
        /*0002*/ 	.short	(.L_1 - .L_0)
	.align		4
.L_0:
        /*0004*/ 	.word	index@(_Z20kernel_points_outputiiiiPdiS_S_S_S_)
        /*0008*/ 	.word	0x00000012


	//----- nvinfo : EIATTR_FRAME_SIZE
	.align		4
.L_1:
        /*000c*/ 	.byte	0x04, 0x11
        /*000e*/ 	.short	(.L_3 - .L_2)
	.align		4
.L_2:
        /*0010*/ 	.word	index@(_Z20kernel_points_outputiiiiPdiS_S_S_S_)
        /*0014*/ 	.word	0x00000000


	//----- nvinfo : EIATTR_REGCOUNT
	.align		4
.L_3:
        /*0018*/ 	.byte	0x04, 0x2f
        /*001a*/ 	.short	(.L_5 - .L_4)
	.align		4
.L_4:
        /*001c*/ 	.word	index@(_Z23kernel_avaraged_and_RMSiiiPdS_S_S_S_S_S_S_S_d)
        /*0020*/ 	.word	0x0000001e


	//----- nvinfo : EIATTR_FRAME_SIZE
	.align		4
.L_5:
        /*0024*/ 	.byte	0x04, 0x11
        /*0026*/ 	.short	(.L_7 - .L_6)
	.align		4
.L_6:
        /*0028*/ 	.word	index@($__internal_5_$__cuda_sm20_div_rn_f64_full)
        /*002c*/ 	.word	0x00000000


	//----- nvinfo : EIATTR_FRAME_SIZE
	.align		4
.L_7:
        /*0030*/ 	.byte	0x04, 0x11
        /*0032*/ 	.short	(.L_9 - .L_8)
	.align		4
.L_8:
        /*0034*/ 	.word	index@(_Z23kernel_avaraged_and_RMSiiiPdS_S_S_S_S_S_S_S_d)
        /*0038*/ 	.word	0x00000000


	//----- nvinfo : EIATTR_REGCOUNT
	.align		4
.L_9:
        /*003c*/ 	.byte	0x04, 0x2f
        /*003e*/ 	.short	(.L_11 - .L_10)
	.align		4
.L_10:
        /*0040*/ 	.word	index@(_Z35kernel_instant_and_turbulent_energyiiiPdS_S_S_S_S_S_S_S_S_S_S_d)
        /*0044*/ 	.word	0x0000001e


	//----- nvinfo : EIATTR_FRAME_SIZE
	.align		4
.L_11:
        /*0048*/ 	.byte	0x04, 0x11
        /*004a*/ 	.short	(.L_13 - .L_12)
	.align		4
.L_12:
        /*004c*/ 	.word	index@($__internal_4_$__cuda_sm20_div_rn_f64_full)
        /*0050*/ 	.word	0x00000000


	//----- nvinfo : EIATTR_FRAME_SIZE
	.align		4
.L_13:
        /*0054*/ 	.byte	0x04, 0x11
        /*0056*/ 	.short	(.L_15 - .L_14)
	.align		4
.L_14:
        /*0058*/ 	.word	index@(_Z35kernel_instant_and_turbulent_energyiiiPdS_S_S_S_S_S_S_S_S_S_S_d)
        /*005c*/ 	.word	0x00000000


	//----- nvinfo : EIATTR_REGCOUNT
	.align		4
.L_15:
        /*0060*/ 	.byte	0x04, 0x2f
        /*0062*/ 	.short	(.L_17 - .L_16)
	.align		4
.L_16:
        /*0064*/ 	.word	index@(_Z19kernel_stat_to_zeroiiiPdS_S_S_S_S_S_S_S_S_S_S_S_S_S_S_S_S_S_S_S_d)
        /*0068*/ 	.word	0x00000020


	//----- nvinfo : EIATTR_FRAME_SIZE
	.align		4
.L_17:
        /*006c*/ 	.byte	0x04, 0x11
        /*006e*/ 	.short	(.L_19 - .L_18)
	.align		4
.L_18:
        /*0070*/ 	.word	index@(_Z19kernel_stat_to_zeroiiiPdS_S_S_S_S_S_S_S_S_S_S_S_S_S_S_S_S_S_S_S_d)
        /*0074*/ 	.word	0x00000000


	//----- nvinfo : EIATTR_REGCOUNT
	.align		4
.L_19:
        /*0078*/ 	.byte	0x04, 0x2f
        /*007a*/ 	.short	(.L_21 - .L_20)
	.align		4
.L_20:
        /*007c*/ 	.word	index@(_Z9kernel_lkiiiPdS_S_S_S_S_S_S_S_S_S_S_d)
        /*0080*/ 	.word	0x00000030


	//----- nvinfo : EIATTR_FRAME_SIZE
	.align		4
.L_21:
        /*0084*/ 	.byte	0x04, 0x11
        /*0086*/ 	.short	(.L_23 - .L_22)
	.align		4
.L_22:
        /*0088*/ 	.word	index@($__internal_3_$__cuda_sm20_div_rn_f64_full)
        /*008c*/ 	.word	0x00000000


	//----- nvinfo : EIATTR_FRAME_SIZE
	.align		4
.L_23:
        /*0090*/ 	.byte	0x04, 0x11
        /*0092*/ 	.short	(.L_25 - .L_24)
	.align		4
.L_24:
        /*0094*/ 	.word	index@($__internal_2_$__cuda_sm20_dblrcp_rn_slowpath_v3)
        /*0098*/ 	.word	0x00000000


	//----- nvinfo : EIATTR_FRAME_SIZE
	.align		4
.L_25:
        /*009c*/ 	.byte	0x04, 0x11
        /*009e*/ 	.short	(.L_27 - .L_26)
	.align		4
.L_26:
        /*00a0*/ 	.word	index@(_Z9kernel_lkiiiPdS_S_S_S_S_S_S_S_S_S_S_d)
        /*00a4*/ 	.word	0x00000000


	//----- nvinfo : EIATTR_REGCOUNT
	.align		4
.L_27:
        /*00a8*/ 	.byte	0x04, 0x2f
        /*00aa*/ 	.short	(.L_29 - .L_28)
	.align		4
.L_28:
        /*00ac*/ 	.word	index@(_Z14kernel_lk_calcidiiiPdS_S_S_)
        /*00b0*/ 	.word	0x0000001e


	//----- nvinfo : EIATTR_FRAME_SIZE
	.align		4
.L_29:
        /*00b4*/ 	.byte	0x04, 0x11
        /*00b6*/ 	.short	(.L_31 - .L_30)
	.align		4
.L_30:
        /*00b8*/ 	.word	index@($_Z14kernel_lk_calcidiiiPdS_S_S_$__internal_accurate_pow)
        /*00bc*/ 	.word	0x00000000


	//----- nvinfo : EIATTR_FRAME_SIZE
	.align		4
.L_31:
        /*00c0*/ 	.byte	0x04, 0x11
        /*00c2*/ 	.short	(.L_33 - .L_32)
	.align		4
.L_32:
        /*00c4*/ 	.word	index@(_Z14kernel_lk_calcidiiiPdS_S_S_)
        /*00c8*/ 	.word	0x00000000


	//----- nvinfo : EIATTR_REGCOUNT
	.align		4
.L_33:
        /*00cc*/ 	.byte	0x04, 0x2f
        /*00ce*/ 	.short	(.L_35 - .L_34)
	.align		4
.L_34:
        /*00d0*/ 	.word	index@(_Z16kernel_copy_0_18iiiPdS_S_S_S_S_S_S_S_S_S_S_S_S_S_S_S_S_S_S_S_S_S_S_S_S_S_S_S_S_S_S_S_S_S_S_S_S_)
        /*00d4*/ 	.word	0x00000012


	//----- nvinfo : EIATTR_FRAME_SIZE
	.align		4
.L_35:
        /*00d8*/ 	.byte	0x04, 0x11
        /*00da*/ 	.short	(.L_37 - .L_36)
	.align		4
.L_36:
        /*00dc*/ 	.word	index@(_Z16kernel_copy_0_18iiiPdS_S_S_S_S_S_S_S_S_S_S_S_S_S_S_S_S_S_S_S_S_S_S_S_S_S_S_S_S_S_S_S_S_S_S_S_S_)
        /*00e0*/ 	.word	0x00000000


	//----- nvinfo : EIATTR_REGCOUNT
	.align		4
.L_37:
        /*00e4*/ 	.byte	0x04, 0x2f
        /*00e6*/ 	.short	(.L_39 - .L_38)
	.align		4
.L_38:
        /*00e8*/ 	.word	index@(_Z28kernel_stream3D_0_18_forwardiiiPiPdS0_S0_S0_S0_S0_S0_S0_S0_S0_S0_S0_S0_S0_S0_S0_S0_S0_S0_S0_S0_S0_S0_S0_S0_S0_S0_S0_S0_S0_S0_S0_S0_S0_S0_S0_S0_S0_)
        /*00ec*/ 	.word	0x00000038


	//----- nvinfo : EIATTR_FRAME_SIZE
	.align		4
.L_39:
        /*00f0*/ 	.byte	0x04, 0x11
        /*00f2*/ 	.short	(.L_41 - .L_40)
	.align		4
.L_40:
        /*00f4*/ 	.word	index@(_Z28kernel_stream3D_0_18_forwardiiiPiPdS0_S0_S0_S0_S0_S0_S0_S0_S0_S0_S0_S0_S0_S0_S0_S0_S0_S0_S0_S0_S0_S0_S0_S0_S0_S0_S0_S0_S0_S0_S0_S0_S0_S0_S0_S0_S0_)
        /*00f8*/ 	.word	0x00000000


	//----- nvinfo : EIATTR_REGCOUNT
	.align		4
.L_41:
        /*00fc*/ 	.byte	0x04, 0x2f
        /*00fe*/ 	.short	(.L_43 - .L_42)
	.align		4
.L_42:
        /*0100*/ 	.word	index@(_Z18kernel_wall3D_0_18iiiPiPdS0_S0_S0_S0_S0_S0_S0_S0_S0_S0_S0_S0_S0_S0_S0_S0_S0_S0_S0_S0_S0_S0_S0_S0_S0_S0_S0_S0_S0_S0_S0_S0_S0_S0_S0_S0_S0_)
        /*0104*/ 	.word	0x00000012


	//----- nvinfo : EIATTR_FRAME_SIZE
	.align		4
.L_43:
        /*0108*/ 	.byte	0x04, 0x11
        /*010a*/ 	.short	(.L_45 - .L_44)
	.align		4
.L_44:
        /*010c*/ 	.word	index@(_Z18kernel_wall3D_0_18iiiPiPdS0_S0_S0_S0_S0_S0_S0_S0_S0_S0_S0_S0_S0_S0_S0_S0_S0_S0_S0_S0_S0_S0_S0_S0_S0_S0_S0_S0_S0_S0_S0_S0_S0_S0_S0_S0_S0_)
        /*0110*/ 	.word	0x00000000


	//----- nvinfo : EIATTR_REGCOUNT
	.align		4
.L_45:
        /*0114*/ 	.byte	0x04, 0x2f
        /*0116*/ 	.short	(.L_47 - .L_46)
	.align		4
.L_46:
        /*0118*/ 	.word	index@(_Z17kernel_macro_0_18PdiiiS_S_S_S_PiS_S_S_S_S_S_S_S_S_S_S_S_S_S_S_S_S_S_S_)
        /*011c*/ 	.word	0x0000003f


	//----- nvinfo : EIATTR_FRAME_SIZE
	.align		4
.L_47:
        /*0120*/ 	.byte	0x04, 0x11
        /*0122*/ 	.short	(.L_49 - .L_48)
	.align		4
.L_48:
        /*0124*/ 	.word	index@($__internal_1_$__cuda_sm20_div_rn_f64_full)
        /*0128*/ 	.word	0x00000000


	//----- nvinfo : EIATTR_FRAME_SIZE
	.align		4
.L_49:
        /*012c*/ 	.byte	0x04, 0x11
        /*012e*/ 	.short	(.L_51 - .L_50)
	.align		4
.L_50:
        /*0130*/ 	.word	index@(_Z17kernel_macro_0_18PdiiiS_S_S_S_PiS_S_S_S_S_S_S_S_S_S_S_S_S_S_S_S_S_S_S_)
        /*0134*/ 	.word	0x00000000


	//----- nvinfo : EIATTR_REGCOUNT
	.align		4
.L_51:
        /*0138*/ 	.byte	0x04, 0x2f
        /*013a*/ 	.short	(.L_53 - .L_52)
	.align		4
.L_52:
        /*013c*/ 	.word	index@(_Z19kernel_collide_0_18dPddddiiidS_S_S_S_PiS_S_S_S_S_S_S_S_S_S_S_S_S_S_S_S_S_S_S_S_S_S_S_S_S_S_S_S_S_S_S_S_S_S_S_S_S_S_)
        /*0140*/ 	.word	0x0000005a


	//----- nvinfo : EIATTR_FRAME_SIZE
	.align		4
.L_53:
        /*0144*/ 	.byte	0x04, 0x11
        /*0146*/ 	.short	(.L_55 - .L_54)
	.align		4
.L_54:
        /*0148*/ 	.word	index@(_Z19kernel_collide_0_18dPddddiiidS_S_S_S_PiS_S_S_S_S_S_S_S_S_S_S_S_S_S_S_S_S_S_S_S_S_S_S_S_S_S_S_S_S_S_S_S_S_S_S_S_S_S_)
        /*014c*/ 	.word	0x00000000


	//----- nvinfo : EIATTR_REGCOUNT
	.align		4
.L_55:
        /*0150*/ 	.byte	0x04, 0x2f
        /*0152*/ 	.short	(.L_57 - .L_56)
	.align		4
.L_56:
        /*0154*/ 	.word	index@(_Z22kernel_correction_0_18PdS_iiiS_S_S_S_PiS_S_S_S_S_S_S_S_S_S_S_S_S_S_S_S_S_S_S_)
        /*0158*/ 	.word	0x00000064


	//----- nvinfo : EIATTR_FRAME_SIZE
	.align		4
.L_57:
        /*015c*/ 	.byte	0x04, 0x11
        /*015e*/ 	.short	(.L_59 - .L_58)
	.align		4
.L_58:
        /*0160*/ 	.word	index@($__internal_0_$__cuda_sm20_div_rn_f64_full)
        /*0164*/ 	.word	0x00000000


	//----- nvinfo : EIATTR_FRAME_SIZE
	.align		4
.L_59:
        /*0168*/ 	.byte	0x04, 0x11
        /*016a*/ 	.short	(.L_61 - .L_60)
	.align		4
.L_60:
        /*016c*/ 	.word	index@(_Z22kernel_correction_0_18PdS_iiiS_S_S_S_PiS_S_S_S_S_S_S_S_S_S_S_S_S_S_S_S_S_S_S_)
        /*0170*/ 	.word	0x00000000


	//----- nvinfo : EIATTR_REGCOUNT
	.align		4
.L_61:
        /*0174*/ 	.byte	0x04, 0x2f
        /*0176*/ 	.short	(.L_63 - .L_62)
	.align		4
.L_62:
        /*0178*/ 	.word	index@(_Z16kernel_init_instiiiPdS_S_S_S_S_S_S_S_S_S_S_)
        /*017c*/ 	.word	0x0000001e


	//----- nvinfo : EIATTR_FRAME_SIZE
	.align		4
.L_63:
        /*0180*/ 	.byte	0x04, 0x11
        /*0182*/ 	.short	(.L_65 - .L_64)
	.align		4
.L_64:
        /*0184*/ 	.word	index@(_Z16kernel_init_instiiiPdS_S_S_S_S_S_S_S_S_S_S_)
        /*0188*/ 	.word	0x00000000


	//----- nvinfo : EIATTR_MIN_STACK_SIZE
	.align		4
.L_65:
        /*018c*/ 	.byte	0x04, 0x12
        /*018e*/ 	.short	(.L_67 - .L_66)
	.align		4
.L_66:
        /*0190*/ 	.word	index@(_Z16kernel_init_instiiiPdS_S_S_S_S_S_S_S_S_S_S_)
        /*0194*/ 	.word	0x00000000


	//----- nvinfo : EIATTR_MIN_STACK_SIZE
	.align		4
.L_67:
        /*0198*/ 	.byte	0x04, 0x12
        /*019a*/ 	.short	(.L_69 - .L_68)
	.align		4
.L_68:
        /*019c*/ 	.word	index@(_Z22kernel_correction_0_18PdS_iiiS_S_S_S_PiS_S_S_S_S_S_S_S_S_S_S_S_S_S_S_S_S_S_S_)
        /*01a0*/ 	.word	0x00000000


	//----- nvinfo : EIATTR_MIN_STACK_SIZE
	.align		4
.L_69:
        /*01a4*/ 	.byte	0x04, 0x12
        /*01a6*/ 	.short	(.L_71 - .L_70)
	.align		4
.L_70:
        /*01a8*/ 	.word	index@(_Z19kernel_collide_0_18dPddddiiidS_S_S_S_PiS_S_S_S_S_S_S_S_S_S_S_S_S_S_S_S_S_S_S_S_S_S_S_S_S_S_S_S_S_S_S_S_S_S_S_S_S_S_)
        /*01ac*/ 	.word	0x00000000


	//----- nvinfo : EIATTR_MIN_STACK_SIZE
	.align		4
.L_71:
        /*01b0*/ 	.byte	0x04, 0x12
        /*01b2*/ 	.short	(.L_73 - .L_72)
	.align		4
.L_72:
        /*01b4*/ 	.word	index@(_Z17kernel_macro_0_18PdiiiS_S_S_S_PiS_S_S_S_S_S_S_S_S_S_S_S_S_S_S_S_S_S_S_)
        /*01b8*/ 	.word	0x00000000


	//----- nvinfo : EIATTR_MIN_STACK_SIZE
	.align		4
.L_73:
        /*01bc*/ 	.byte	0x04, 0x12
        /*01be*/ 	.short	(.L_75 - .L_74)
	.align		4
.L_74:
        /*01c0*/ 	.word	index@(_Z18kernel_wall3D_0_18iiiPiPdS0_S0_S0_S0_S0_S0_S0_S0_S0_S0_S0_S0_S0_S0_S0_S0_S0_S0_S0_S0_S0_S0_S0_S0_S0_S0_S0_S0_S0_S0_S0_S0_S0_S0_S0_S0_S0_)
        /*01c4*/ 	.word	0x00000000


	//----- nvinfo : EIATTR_MIN_STACK_SIZE
	.align		4
.L_75:
        /*01c8*/ 	.byte	0x04, 0x12
        /*01ca*/ 	.short	(.L_77 - .L_76)
	.align		4
.L_76:
        /*01cc*/ 	.word	index@(_Z28kernel_stream3D_0_18_forwardiiiPiPdS0_S0_S0_S0_S0_S0_S0_S0_S0_S0_S0_S0_S0_S0_S0_S0_S0_S0_S0_S0_S0_S0_S0_S0_S0_S0_S0_S0_S0_S0_S0_S0_S0_S0_S0_S0_S0_)
        /*01d0*/ 	.word	0x00000000


	//----- nvinfo : EIATTR_MIN_STACK_SIZE
	.align		4
.L_77:
        /*01d4*/ 	.byte	0x04, 0x12
        /*01d6*/ 	.short	(.L_79 - .L_78)
	.align		4
.L_78:
        /*01d8*/ 	.word	index@(_Z16kernel_copy_0_18iiiPdS_S_S_S_S_S_S_S_S_S_S_S_S_S_S_S_S_S_S_S_S_S_S_S_S_S_S_S_S_S_S_S_S_S_S_S_S_)
        /*01dc*/ 	.word	0x00000000


	//----- nvinfo : EIATTR_MIN_STACK_SIZE
	.align		4
.L_79:
        /*01e0*/ 	.byte	0x04, 0x12
        /*01e2*/ 	.short	(.L_81 - .L_80)
	.align		4
.L_80:
        /*01e4*/ 	.word	index@(_Z14kernel_lk_calcidiiiPdS_S_S_)
        /*01e8*/ 	.word	0x00000000


	//----- nvinfo : EIATTR_MIN_STACK_SIZE
	.align		4
.L_81:
        /*01ec*/ 	.byte	0x04, 0x12
        /*01ee*/ 	.short	(.L_83 - .L_82)
	.align		4
.L_82:
        /*01f0*/ 	.word	index@(_Z9kernel_lkiiiPdS_S_S_S_S_S_S_S_S_S_S_d)
        /*01f4*/ 	.word	0x00000000


	//----- nvinfo : EIATTR_MIN_STACK_SIZE
	.align		4
.L_83:
        /*01f8*/ 	.byte	0x04, 0x12
        /*01fa*/ 	.short	(.L_85 - .L_84)
	.align		4
.L_84:
        /*01fc*/ 	.word	index@(_Z19kernel_stat_to_zeroiiiPdS_S_S_S_S_S_S_S_S_S_S_S_S_S_S_S_S_S_S_S_d)
        /*0200*/ 	.word	0x00000000


	//----- nvinfo : EIATTR_MIN_STACK_SIZE
	.align		4
.L_85:
        /*0204*/ 	.byte	0x04, 0x12
        /*0206*/ 	.short	(.L_87 - .L_86)
	.align		4
.L_86:
        /*0208*/ 	.word	index@(_Z35kernel_instant_and_turbulent_energyiiiPdS_S_S_S_S_S_S_S_S_S_S_d)
        /*020c*/ 	.word	0x00000000


	//----- nvinfo : EIATTR_MIN_STACK_SIZE
	.align		4
.L_87:
        /*0210*/ 	.byte	0x04, 0x12
        /*0212*/ 	.short	(.L_89 - .L_88)
	.align		4
.L_88:
        /*0214*/ 	.word	index@(_Z23kernel_avaraged_and_RMSiiiPdS_S_S_S_S_S_S_S_d)
        /*0218*/ 	.word	0x00000000


	//----- nvinfo : EIATTR_MIN_STACK_SIZE
	.align		4
.L_89:
        /*021c*/ 	.byte	0x04, 0x12
        /*021e*/ 	.short	(.L_91 - .L_90)
	.align		4
.L_90:
        /*0220*/ 	.word	index@(_Z20kernel_points_outputiiiiPdiS_S_S_S_)
        /*0224*/ 	.word	0x00000000
.L_91:


//--------------------- .nv.compat                --------------------------
	.section	.nv.compat,"",@"SHT_CUDA_COMPAT_INFO"
	.align	4
        /*0000*/ 	.byte	0x02, 0x09, 0x00, 0x00, 0x02, 0x02, 0x01, 0x00, 0x02, 0x05, 0x05, 0x00, 0x03, 0x07, 0x01, 0x01
        /*0010*/ 	.byte	0x02, 0x03, 0x00, 0x00, 0x02, 0x06, 0x01, 0x00, 0x04, 0x0b, 0x08, 0x00, 0x01, 0x00, 0x00, 0x00
        /*0020*/ 	.byte	0x00, 0x00, 0x00, 0x00


//--------------------- .nv.info._Z16kernel_init_instiiiPdS_S_S_S_S_S_S_S_S_S_S_ --------------------------
	.section	.nv.info._Z16kernel_init_instiiiPdS_S_S_S_S_S_S_S_S_S_S_,"",@"SHT_CUDA_INFO"
	.sectionflags	@""
	.align	4


	//----- nvinfo : EIATTR_CUDA_API_VERSION
	.align		4
        /*0000*/ 	.byte	0x04, 0x37
        /*0002*/ 	.short	(.L_93 - .L_92)
.L_92:
        /*0004*/ 	.word	0x00000082


	//----- nvinfo : EIATTR_KPARAM_INFO
	.align		4
.L_93:
        /*0008*/ 	.byte	0x04, 0x17
        /*000a*/ 	.short	(.L_95 - .L_94)
.L_94:
        /*000c*/ 	.word	0x00000000
        /*0010*/ 	.short	0x000e
        /*0012*/ 	.short	0x0068
        /*0014*/ 	.byte	0x00, 0xf5, 0x21, 0x00


	//----- nvinfo : EIATTR_KPARAM_INFO
	.align		4
.L_95:
        /*0018*/ 	.byte	0x04, 0x17
        /*001a*/ 	.short	(.L_97 - .L_96)
.L_96:
        /*001c*/ 	.word	0x00000000
        /*0020*/ 	.short	0x000d
        /*0022*/ 	.short	0x0060
        /*0024*/ 	.byte	0x00, 0xf5, 0x21, 0x00


	//----- nvinfo : EIATTR_KPARAM_INFO
	.align		4
.L_97:
        /*0028*/ 	.byte	0x04, 0x17
        /*002a*/ 	.short	(.L_99 - .L_98)
.L_98:
        /*002c*/ 	.word	0x00000000
        /*0030*/ 	.short	0x000c
        /*0032*/ 	.short	0x0058
        /*0034*/ 	.byte	0x00, 0xf5, 0x21, 0x00


	//----- nvinfo : EIATTR_KPARAM_INFO
	.align		4
.L_99:
        /*0038*/ 	.byte	0x04, 0x17
        /*003a*/ 	.short	(.L_101 - .L_100)
.L_100:
        /*003c*/ 	.word	0x00000000
        /*0040*/ 	.short	0x000b
        /*0042*/ 	.short	0x0050
        /*0044*/ 	.byte	0x00, 0xf5, 0x21, 0x00


	//----- nvinfo : EIATTR_KPARAM_INFO
	.align		4
.L_101:
        /*0048*/ 	.byte	0x04, 0x17
        /*004a*/ 	.short	(.L_103 - .L_102)
.L_102:
        /*004c*/ 	.word	0x00000000
        /*0050*/ 	.short	0x000a
        /*0052*/ 	.short	0x0048
        /*0054*/ 	.byte	0x00, 0xf5, 0x21, 0x00


	//----- nvinfo : EIATTR_KPARAM_INFO
	.align		4
.L_103:
        /*0058*/ 	.byte	0x04, 0x17
        /*005a*/ 	.short	(.L_105 - .L_104)
.L_104:
        /*005c*/ 	.word	0x00000000
        /*0060*/ 	.short	0x0009
        /*0062*/ 	.short	0x0040
        /*0064*/ 	.byte	0x00, 0xf5, 0x21, 0x00


	//----- nvinfo : EIATTR_KPARAM_INFO
	.align		4
.L_105:
        /*0068*/ 	.byte	0x04, 0x17
        /*006a*/ 	.short	(.L_107 - .L_106)
.L_106:
        /*006c*/ 	.word	0x00000000
        /*0070*/ 	.short	0x0008
        /*0072*/ 	.short	0x0038
        /*0074*/ 	.byte	0x00, 0xf5, 0x21, 0x00


	//----- nvinfo : EIATTR_KPARAM_INFO
	.align		4
.L_107:
        /*0078*/ 	.byte	0x04, 0x17
        /*007a*/ 	.short	(.L_109 - .L_108)
.L_108:
        /*007c*/ 	.word	0x00000000
        /*0080*/ 	.short	0x0007
        /*0082*/ 	.short	0x0030
        /*0084*/ 	.byte	0x00, 0xf5, 0x21, 0x00


	//----- nvinfo : EIATTR_KPARAM_INFO
	.align		4
.L_109:
        /*0088*/ 	.byte	0x04, 0x17
        /*008a*/ 	.short	(.L_111 - .L_110)
.L_110:
        /*008c*/ 	.word	0x00000000
        /*0090*/ 	.short	0x0006
        /*0092*/ 	.short	0x0028
        /*0094*/ 	.byte	0x00, 0xf5, 0x21, 0x00


	//----- nvinfo : EIATTR_KPARAM_INFO
	.align		4
.L_111:
        /*0098*/ 	.byte	0x04, 0x17
        /*009a*/ 	.short	(.L_113 - .L_112)
.L_112:
        /*009c*/ 	.word	0x00000000
        /*00a0*/ 	.short	0x0005
        /*00a2*/ 	.short	0x0020
        /*00a4*/ 	.byte	0x00, 0xf5, 0x21, 0x00


	//----- nvinfo : EIATTR_KPARAM_INFO
	.align		4
.L_113:
        /*00a8*/ 	.byte	0x04, 0x17
        /*00aa*/ 	.short	(.L_115 - .L_114)
.L_114:
        /*00ac*/ 	.word	0x00000000
        /*00b0*/ 	.short	0x0004
        /*00b2*/ 	.short	0x0018
        /*00b4*/ 	.byte	0x00, 0xf5, 0x21, 0x00


	//----- nvinfo : EIATTR_KPARAM_INFO
	.align		4
.L_115:
        /*00b8*/ 	.byte	0x04, 0x17
        /*00ba*/ 	.short	(.L_117 - .L_116)
.L_116:
        /*00bc*/ 	.word	0x00000000
        /*00c0*/ 	.short	0x0003
        /*00c2*/ 	.short	0x0010
        /*00c4*/ 	.byte	0x00, 0xf5, 0x21, 0x00


	//----- nvinfo : EIATTR_KPARAM_INFO
	.align		4
.L_117:
        /*00c8*/ 	.byte	0x04, 0x17
        /*00ca*/ 	.short	(.L_119 - .L_118)
.L_118:
        /*00cc*/ 	.word	0x00000000
        /*00d0*/ 	.short	0x0002
        /*00d2*/ 	.short	0x0008
        /*00d4*/ 	.byte	0x00, 0xf0, 0x11, 0x00


	//----- nvinfo : EIATTR_KPARAM_INFO
	.align		4
.L_119:
        /*00d8*/ 	.byte	0x04, 0x17
        /*00da*/ 	.short	(.L_121 - .L_120)
.L_120:
        /*00dc*/ 	.word	0x00000000
        /*00e0*/ 	.short	0x0001
        /*00e2*/ 	.short	0x0004
        /*00e4*/ 	.byte	0x00, 0xf0, 0x11, 0x00


	//----- nvinfo : EIATTR_KPARAM_INFO
	.align		4
.L_121:
        /*00e8*/ 	.byte	0x04, 0x17
        /*00ea*/ 	.short	(.L_123 - .L_122)
.L_122:
        /*00ec*/ 	.word	0x00000000
        /*00f0*/ 	.short	0x0000
        /*00f2*/ 	.short	0x0000
        /*00f4*/ 	.byte	0x00, 0xf0, 0x11, 0x00


	//----- nvinfo : EIATTR_SPARSE_MMA_MASK
	.align		4
.L_123:
        /*00f8*/ 	.byte	0x03, 0x50
        /*00fa*/ 	.short	0x0000


	//----- nvinfo : EIATTR_MAXREG_COUNT
	.align		4
        /*00fc*/ 	.byte	0x03, 0x1b
        /*00fe*/ 	.short	0x00ff


	//----- nvinfo : EIATTR_MERCURY_ISA_VERSION
	.align		4
        /*0100*/ 	.byte	0x03, 0x5f
        /*0102*/ 	.short	0x0101


	//----- nvinfo : EIATTR_VRC_CTA_INIT_COUNT
	.align		4
        /*0104*/ 	.byte	0x02, 0x4a
	.zero		1
	.zero		1


	//----- nvinfo : EIATTR_EXIT_INSTR_OFFSETS
	.align		4
        /*0108*/ 	.byte	0x04, 0x1c
        /*010a*/ 	.short	(.L_125 - .L_124)


	//   ....[0]....
.L_124:
        /*010c*/ 	.word	0x000000e0


	//   ....[1]....
        /*0110*/ 	.word	0x00000340


	//----- nvinfo : EIATTR_CBANK_PARAM_SIZE
	.align		4
.L_125:
        /*0114*/ 	.byte	0x03, 0x19
        /*0116*/ 	.short	0x0070


	//----- nvinfo : EIATTR_PARAM_CBANK
	.align		4
        /*0118*/ 	.byte	0x04, 0x0a
        /*011a*/ 	.short	(.L_127 - .L_126)
	.align		4
.L_126:
        /*011c*/ 	.word	index@(.nv.constant0._Z16kernel_init_instiiiPdS_S_S_S_S_S_S_S_S_S_S_)
        /*0120*/ 	.short	0x0380
        /*0122*/ 	.short	0x0070


	//----- nvinfo : EIATTR_SW_WAR
	.align		4
.L_127:
        /*0124*/ 	.byte	0x04, 0x36
        /*0126*/ 	.short	(.L_129 - .L_128)
.L_128:
        /*0128*/ 	.word	0x00000008
.L_129:


//--------------------- .nv.info._Z22kernel_correction_0_18PdS_iiiS_S_S_S_PiS_S_S_S_S_S_S_S_S_S_S_S_S_S_S_S_S_S_S_ --------------------------
	.section	.nv.info._Z22kernel_correction_0_18PdS_iiiS_S_S_S_PiS_S_S_S_S_S_S_S_S_S_S_S_S_S_S_S_S_S_S_,"",@"SHT_CUDA_INFO"
	.sectionflags	@""
	.align	4


	//----- nvinfo : EIATTR_CUDA_API_VERSION
	.align		4
        /*0000*/ 	.byte	0x04, 0x37
        /*0002*/ 	.short	(.L_131 - .L_130)
.L_130:
        /*0004*/ 	.word	0x00000082


	//----- nvinfo : EIATTR_KPARAM_INFO
	.align		4
.L_131:
        /*0008*/ 	.byte	0x04, 0x17
        /*000a*/ 	.short	(.L_133 - .L_132)
.L_132:
        /*000c*/ 	.word	0x00000000
        /*0010*/ 	.short	0x001c
        /*0012*/ 	.short	0x00d8
        /*0014*/ 	.byte	0x00, 0xf5, 0x21, 0x00


	//----- nvinfo : EIATTR_KPARAM_INFO
	.align		4
.L_133:
        /*0018*/ 	.byte	0x04, 0x17
        /*001a*/ 	.short	(.L_135 - .L_134)
.L_134:
        /*001c*/ 	.word	0x00000000
        /*0020*/ 	.short	0x001b
        /*0022*/ 	.short	0x00d0
        /*0024*/ 	.byte	0x00, 0xf5, 0x21, 0x00


	//----- nvinfo : EIATTR_KPARAM_INFO
	.align		4
.L_135:
        /*0028*/ 	.byte	0x04, 0x17
        /*002a*/ 	.short	(.L_137 - .L_136)
.L_136:
        /*002c*/ 	.word	0x00000000
        /*0030*/ 	.short	0x001a
        /*0032*/ 	.short	0x00c8
        /*0034*/ 	.byte	0x00, 0xf5, 0x21, 0x00


	//----- nvinfo : EIATTR_KPARAM_INFO
	.align		4
.L_137:
        /*0038*/ 	.byte	0x04, 0x17
        /*003a*/ 	.short	(.L_139 - .L_138)
.L_138:
        /*003c*/ 	.word	0x00000000
        /*0040*/ 	.short	0x0019
        /*0042*/ 	.short	0x00c0
        /*0044*/ 	.byte	0x00, 0xf5, 0x21, 0x00


	//----- nvinfo : EIATTR_KPARAM_INFO
	.align		4
.L_139:
        /*0048*/ 	.byte	0x04, 0x17
        /*004a*/ 	.short	(.L_141 - .L_140)
.L_140:
        /*004c*/ 	.word	0x00000000
        /*0050*/ 	.short	0x0018
        /*0052*/ 	.short	0x00b8
        /*0054*/ 	.byte	0x00, 0xf5, 0x21, 0x00


	//----- nvinfo : EIATTR_KPARAM_INFO
	.align		4
.L_141:
        /*0058*/ 	.byte	0x04, 0x17
        /*005a*/ 	.short	(.L_143 - .L_142)
.L_142:
        /*005c*/ 	.word	0x00000000
        /*0060*/ 	.short	0x0017
        /*0062*/ 	.short	0x00b0
        /*0064*/ 	.byte	0x00, 0xf5, 0x21, 0x00


	//----- nvinfo : EIATTR_KPARAM_INFO
	.align		4
.L_143:
        /*0068*/ 	.byte	0x04, 0x17
        /*006a*/ 	.short	(.L_145 - .L_144)
.L_144:
        /*006c*/ 	.word	0x00000000
        /*0070*/ 	.short	0x0016
        /*0072*/ 	.short	0x00a8
        /*0074*/ 	.byte	0x00, 0xf5, 0x21, 0x00


	//----- nvinfo : EIATTR_KPARAM_INFO
	.align		4
.L_145:
        /*0078*/ 	.byte	0x04, 0x17
        /*007a*/ 	.short	(.L_147 - .L_146)
.L_146:
        /*007c*/ 	.word	0x00000000
        /*0080*/ 	.short	0x0015
        /*0082*/ 	.short	0x00a0
        /*0084*/ 	.byte	0x00, 0xf5, 0x21, 0x00


	//----- nvinfo : EIATTR_KPARAM_INFO
	.align		4
.L_147:
        /*0088*/ 	.byte	0x04, 0x17
        /*008a*/ 	.short	(.L_149 - .L_148)
.L_148:
        /*008c*/ 	.word	0x00000000
        /*0090*/ 	.short	0x0014
        /*0092*/ 	.short	0x0098
        /*0094*/ 	.byte	0x00, 0xf5, 0x21, 0x00


	//----- nvinfo : EIATTR_KPARAM_INFO
	.align		4
.L_149:
        /*0098*/ 	.byte	0x04, 0x17
        /*009a*/ 	.short	(.L_151 - .L_150)
.L_150:
        /*009c*/ 	.word	0x00000000
        /*00a0*/ 	.short	0x0013
        /*00a2*/ 	.short	0x0090
        /*00a4*/ 	.byte	0x00, 0xf5, 0x21, 0x00


	//----- nvinfo : EIATTR_KPARAM_INFO
	.align		4
.L_151:
        /*00a8*/ 	.byte	0x04, 0x17
        /*00aa*/ 	.short	(.L_153 - .L_152)
.L_152:
        /*00ac*/ 	.word	0x00000000
        /*00b0*/ 	.short	0x0012
        /*00b2*/ 	.short	0x0088
        /*00b4*/ 	.byte	0x00, 0xf5, 0x21, 0x00


	//----- nvinfo : EIATTR_KPARAM_INFO
	.align		4
.L_153:
        /*00b8*/ 	.byte	0x04, 0x17
        /*00ba*/ 	.short	(.L_155 - .L_154)
.L_154:
        /*00bc*/ 	.word	0x00000000
        /*00c0*/ 	.short	0x0011
        /*00c2*/ 	.short	0x0080
        /*00c4*/ 	.byte	0x00, 0xf5, 0x21, 0x00


	//----- nvinfo : EIATTR_KPARAM_INFO
	.align		4
.L_155:
        /*00c8*/ 	.byte	0x04, 0x17
        /*00ca*/ 	.short	(.L_157 - .L_156)
.L_156:
        /*00cc*/ 	.word	0x00000000
        /*00d0*/ 	.short	0x0010
        /*00d2*/ 	.short	0x0078
        /*00d4*/ 	.byte	0x00, 0xf5, 0x21, 0x00


	//----- nvinfo : EIATTR_KPARAM_INFO
	.align		4
.L_157:
        /*00d8*/ 	.byte	0x04, 0x17
        /*00da*/ 	.short	(.L_159 - .L_158)
.L_158:
        /*00dc*/ 	.word	0x00000000
        /*00e0*/ 	.short	0x000f
        /*00e2*/ 	.short	0x0070
        /*00e4*/ 	.byte	0x00, 0xf5, 0x21, 0x00


	//----- nvinfo : EIATTR_KPARAM_INFO
	.align		4
.L_159:
        /*00e8*/ 	.byte	0x04, 0x17
        /*00ea*/ 	.short	(.L_161 - .L_160)
.L_160:
        /*00ec*/ 	.word	0x00000000
        /*00f0*/ 	.short	0x000e
        /*00f2*/ 	.short	0x0068
        /*00f4*/ 	.byte	0x00, 0xf5, 0x21, 0x00


	//----- nvinfo : EIATTR_KPARAM_INFO
	.align		4
.L_161:
        /*00f8*/ 	.byte	0x04, 0x17
        /*00fa*/ 	.short	(.L_163 - .L_162)
.L_162:
        /*00fc*/ 	.word	0x00000000
        /*0100*/ 	.short	0x000d
        /*0102*/ 	.short	0x0060
        /*0104*/ 	.byte	0x00, 0xf5, 0x21, 0x00


	//----- nvinfo : EIATTR_KPARAM_INFO
	.align		4
.L_163:
        /*0108*/ 	.byte	0x04, 0x17
        /*010a*/ 	.short	(.L_165 - .L_164)
.L_164:
        /*010c*/ 	.word	0x00000000
        /*0110*/ 	.short	0x000c
        /*0112*/ 	.short	0x0058
        /*0114*/ 	.byte	0x00, 0xf5, 0x21, 0x00


	//----- nvinfo : EIATTR_KPARAM_INFO
	.align		4
.L_165:
        /*0118*/ 	.byte	0x04, 0x17
        /*011a*/ 	.short	(.L_167 - .L_166)
.L_166:
        /*011c*/ 	.word	0x00000000
        /*0120*/ 	.short	0x000b
        /*0122*/ 	.short	0x0050
        /*0124*/ 	.byte	0x00, 0xf5, 0x21, 0x00


	//----- nvinfo : EIATTR_KPARAM_INFO
	.align		4
.L_167:
        /*0128*/ 	.byte	0x04, 0x17
        /*012a*/ 	.short	(.L_169 - .L_168)
.L_168:
        /*012c*/ 	.word	0x00000000
        /*0130*/ 	.short	0x000a
        /*0132*/ 	.short	0x0048
        /*0134*/ 	.byte	0x00, 0xf5, 0x21, 0x00


	//----- nvinfo : EIATTR_KPARAM_INFO
	.align		4
.L_169:
        /*0138*/ 	.byte	0x04, 0x17
        /*013a*/ 	.short	(.L_171 - .L_170)
.L_170:
        /*013c*/ 	.word	0x00000000
        /*0140*/ 	.short	0x0009
        /*0142*/ 	.short	0x0040
        /*0144*/ 	.byte	0x00, 0xf5, 0x21, 0x00


	//----- nvinfo : EIATTR_KPARAM_INFO
	.align		4
.L_171:
        /*0148*/ 	.byte	0x04, 0x17
        /*014a*/ 	.short	(.L_173 - .L_172)
.L_172:
        /*014c*/ 	.word	0x00000000
        /*0150*/ 	.short	0x0008
        /*0152*/ 	.short	0x0038
        /*0154*/ 	.byte	0x00, 0xf5, 0x21, 0x00


	//----- nvinfo : EIATTR_KPARAM_INFO
	.align		4
.L_173:
        /*0158*/ 	.byte	0x04, 0x17
        /*015a*/ 	.short	(.L_175 - .L_174)
.L_174:
        /*015c*/ 	.word	0x00000000
        /*0160*/ 	.short	0x0007
        /*0162*/ 	.short	0x0030
        /*0164*/ 	.byte	0x00, 0xf5, 0x21, 0x00


	//----- nvinfo : EIATTR_KPARAM_INFO
	.align		4
.L_175:
        /*0168*/ 	.byte	0x04, 0x17
        /*016a*/ 	.short	(.L_177 - .L_176)
.L_176:
        /*016c*/ 	.word	0x00000000
        /*0170*/ 	.short	0x0006
        /*0172*/ 	.short	0x0028
        /*0174*/ 	.byte	0x00, 0xf5, 0x21, 0x00


	//----- nvinfo : EIATTR_KPARAM_INFO
	.align		4
.L_177:
        /*0178*/ 	.byte	0x04, 0x17
        /*017a*/ 	.short	(.L_179 - .L_178)
.L_178:
        /*017c*/ 	.word	0x00000000
        /*0180*/ 	.short	0x0005
        /*0182*/ 	.short	0x0020
        /*0184*/ 	.byte	0x00, 0xf5, 0x21, 0x00


	//----- nvinfo : EIATTR_KPARAM_INFO
	.align		4
.L_179:
        /*0188*/ 	.byte	0x04, 0x17
        /*018a*/ 	.short	(.L_181 - .L_180)
.L_180:
        /*018c*/ 	.word	0x00000000
        /*0190*/ 	.short	0x0004
        /*0192*/ 	.short	0x0018
        /*0194*/ 	.byte	0x00, 0xf0, 0x11, 0x00


	//----- nvinfo : EIATTR_KPARAM_INFO
	.align		4
.L_181:
        /*0198*/ 	.byte	0x04, 0x17
        /*019a*/ 	.short	(.L_183 - .L_182)
.L_182:
        /*019c*/ 	.word	0x00000000
        /*01a0*/ 	.short	0x0003
        /*01a2*/ 	.short	0x0014
        /*01a4*/ 	.byte	0x00, 0xf0, 0x11, 0x00


	//----- nvinfo : EIATTR_KPARAM_INFO
	.align		4
.L_183:
        /*01a8*/ 	.byte	0x04, 0x17
        /*01aa*/ 	.short	(.L_185 - .L_184)
.L_184:
        /*01ac*/ 	.word	0x00000000
        /*01b0*/ 	.short	0x0002
        /*01b2*/ 	.short	0x0010
        /*01b4*/ 	.byte	0x00, 0xf0, 0x11, 0x00


	//----- nvinfo : EIATTR_KPARAM_INFO
	.align		4
.L_185:
        /*01b8*/ 	.byte	0x04, 0x17
        /*01ba*/ 	.short	(.L_187 - .L_186)
.L_186:
        /*01bc*/ 	.word	0x00000000
        /*01c0*/ 	.short	0x0001
        /*01c2*/ 	.short	0x0008
        /*01c4*/ 	.byte	0x00, 0xf5, 0x21, 0x00


	//----- nvinfo : EIATTR_KPARAM_INFO
	.align		4
.L_187:
        /*01c8*/ 	.byte	0x04, 0x17
        /*01ca*/ 	.short	(.L_189 - .L_188)
.L_188:
        /*01cc*/ 	.word	0x00000000
        /*01d0*/ 	.short	0x0000
        /*01d2*/ 	.short	0x0000
        /*01d4*/ 	.byte	0x00, 0xf5, 0x21, 0x00


	//----- nvinfo : EIATTR_SPARSE_MMA_MASK
	.align		4
.L_189:
        /*01d8*/ 	.byte	0x03, 0x50
        /*01da*/ 	.short	0x0000


	//----- nvinfo : EIATTR_MAXREG_COUNT
	.align		4
        /*01dc*/ 	.byte	0x03, 0x1b
        /*01de*/ 	.short	0x00ff


	//----- nvinfo : EIATTR_MERCURY_ISA_VERSION
	.align		4
        /*01e0*/ 	.byte	0x03, 0x5f
        /*01e2*/ 	.short	0x0101


	//----- nvinfo : EIATTR_VRC_CTA_INIT_COUNT
	.align		4
        /*01e4*/ 	.byte	0x02, 0x4a
	.zero		1
	.zero		1


	//----- nvinfo : EIATTR_EXIT_INSTR_OFFSETS
	.align		4
        /*01e8*/ 	.byte	0x04, 0x1c
        /*01ea*/ 	.short	(.L_191 - .L_190)


	//   ....[0]....
.L_190:
        /*01ec*/ 	.word	0x000000e0


	//   ....[1]....
        /*01f0*/ 	.word	0x00003300


	//   ....[2]....
        /*01f4*/ 	.word	0x00003330


	//----- nvinfo : EIATTR_CRS_STACK_SIZE
	.align		4
.L_191:
        /*01f8*/ 	.byte	0x04, 0x1e
        /*01fa*/ 	.short	(.L_193 - .L_192)
.L_192:
        /*01fc*/ 	.word	0x00000000


	//----- nvinfo : EIATTR_CBANK_PARAM_SIZE
	.align		4
.L_193:
        /*0200*/ 	.byte	0x03, 0x19
        /*0202*/ 	.short	0x00e0


	//----- nvinfo : EIATTR_PARAM_CBANK
	.align		4
        /*0204*/ 	.byte	0x04, 0x0a
        /*0206*/ 	.short	(.L_195 - .L_194)
	.align		4
.L_194:
        /*0208*/ 	.word	index@(.nv.constant0._Z22kernel_correction_0_18PdS_iiiS_S_S_S_PiS_S_S_S_S_S_S_S_S_S_S_S_S_S_S_S_S_S_S_)
        /*020c*/ 	.short	0x0380
        /*020e*/ 	.short	0x00e0


	//----- nvinfo : EIATTR_SW_WAR
	.align		4
.L_195:
        /*0210*/ 	.byte	0x04, 0x36
        /*0212*/ 	.short	(.L_197 - .L_196)
.L_196:
        /*0214*/ 	.word	0x00000008
.L_197:


//--------------------- .nv.info._Z19kernel_collide_0_18dPddddiiidS_S_S_S_PiS_S_S_S_S_S_S_S_S_S_S_S_S_S_S_S_S_S_S_S_S_S_S_S_S_S_S_S_S_S_S_S_S_S_S_S_S_S_ --------------------------
	.section	.nv.info._Z19kernel_collide_0_18dPddddiiidS_S_S_S_PiS_S_S_S_S_S_S_S_S_S_S_S_S_S_S_S_S_S_S_S_S_S_S_S_S_S_S_S_S_S_S_S_S_S_S_S_S_S_,"",@"SHT_CUDA_INFO"
	.sectionflags	@""
	.align	4


	//----- nvinfo : EIATTR_CUDA_API_VERSION
	.align		4
        /*0000*/ 	.byte	0x04, 0x37
        /*0002*/ 	.short	(.L_199 - .L_198)
.L_198:
        /*0004*/ 	.word	0x00000082


	//----- nvinfo : EIATTR_KPARAM_INFO
	.align		4
.L_199:
        /*0008*/ 	.byte	0x04, 0x17
        /*000a*/ 	.short	(.L_201 - .L_200)
.L_200:
        /*000c*/ 	.word	0x00000000
        /*0010*/ 	.short	0x0033
        /*0012*/ 	.short	0x0190
        /*0014*/ 	.byte	0x00, 0xf5, 0x21, 0x00


	//----- nvinfo : EIATTR_KPARAM_INFO
	.align		4
.L_201:
        /*0018*/ 	.byte	0x04, 0x17
        /*001a*/ 	.short	(.L_203 - .L_202)
.L_202:
        /*001c*/ 	.word	0x00000000
        /*0020*/ 	.short	0x0032
        /*0022*/ 	.short	0x0188
        /*0024*/ 	.byte	0x00, 0xf5, 0x21, 0x00


	//----- nvinfo : EIATTR_KPARAM_INFO
	.align		4
.L_203:
        /*0028*/ 	.byte	0x04, 0x17
        /*002a*/ 	.short	(.L_205 - .L_204)
.L_204:
        /*002c*/ 	.word	0x00000000
        /*0030*/ 	.short	0x0031
        /*0032*/ 	.short	0x0180
        /*0034*/ 	.byte	0x00, 0xf5, 0x21, 0x00


	//----- nvinfo : EIATTR_KPARAM_INFO
	.align		4
.L_205:
        /*0038*/ 	.byte	0x04, 0x17
        /*003a*/ 	.short	(.L_207 - .L_206)
.L_206:
        /*003c*/ 	.word	0x00000000
        /*0040*/ 	.short	0x0030
        /*0042*/ 	.short	0x0178
        /*0044*/ 	.byte	0x00, 0xf5, 0x21, 0x00


	//----- nvinfo : EIATTR_KPARAM_INFO
	.align		4
.L_207:
        /*0048*/ 	.byte	0x04, 0x17
        /*004a*/ 	.short	(.L_209 - .L_208)
.L_208:
        /*004c*/ 	.word	0x00000000
        /*0050*/ 	.short	0x002f
        /*0052*/ 	.short	0x0170
        /*0054*/ 	.byte	0x00, 0xf5, 0x21, 0x00


	//----- nvinfo : EIATTR_KPARAM_INFO
	.align		4
.L_209:
        /*0058*/ 	.byte	0x04, 0x17
        /*005a*/ 	.short	(.L_211 - .L_210)
.L_210:
        /*005c*/ 	.word	0x00000000
        /*0060*/ 	.short	0x002e
        /*0062*/ 	.short	0x0168
        /*0064*/ 	.byte	0x00, 0xf5, 0x21, 0x00


	//----- nvinfo : EIATTR_KPARAM_INFO
	.align		4
.L_211:
        /*0068*/ 	.byte	0x04, 0x17
        /*006a*/ 	.short	(.L_213 - .L_212)
.L_212:
        /*006c*/ 	.word	0x00000000
        /*0070*/ 	.short	0x002d
        /*0072*/ 	.short	0x0160
        /*0074*/ 	.byte	0x00, 0xf5, 0x21, 0x00


	//----- nvinfo : EIATTR_KPARAM_INFO
	.align		4
.L_213:
        /*0078*/ 	.byte	0x04, 0x17
        /*007a*/ 	.short	(.L_215 - .L_214)
.L_214:
        /*007c*/ 	.word	0x00000000
        /*0080*/ 	.short	0x002c
        /*0082*/ 	.short	0x0158
        /*0084*/ 	.byte	0x00, 0xf5, 0x21, 0x00


	//----- nvinfo : EIATTR_KPARAM_INFO
	.align		4
.L_215:
        /*0088*/ 	.byte	0x04, 0x17
        /*008a*/ 	.short	(.L_217 - .L_216)
.L_216:
        /*008c*/ 	.word	0x00000000
        /*0090*/ 	.short	0x002b
        /*0092*/ 	.short	0x0150
        /*0094*/ 	.byte	0x00, 0xf5, 0x21, 0x00


	//----- nvinfo : EIATTR_KPARAM_INFO
	.align		4
.L_217:
        /*0098*/ 	.byte	0x04, 0x17
        /*009a*/ 	.short	(.L_219 - .L_218)
.L_218:
        /*009c*/ 	.word	0x00000000
        /*00a0*/ 	.short	0x002a
        /*00a2*/ 	.short	0x0148
        /*00a4*/ 	.byte	0x00, 0xf5, 0x21, 0x00


	//----- nvinfo : EIATTR_KPARAM_INFO
	.align		4
.L_219:
        /*00a8*/ 	.byte	0x04, 0x17
        /*00aa*/ 	.short	(.L_221 - .L_220)
.L_220:
        /*00ac*/ 	.word	0x00000000
        /*00b0*/ 	.short	0x0029
        /*00b2*/ 	.short	0x0140
        /*00b4*/ 	.byte	0x00, 0xf5, 0x21, 0x00


	//----- nvinfo : EIATTR_KPARAM_INFO
	.align		4
.L_221:
        /*00b8*/ 	.byte	0x04, 0x17
        /*00ba*/ 	.short	(.L_223 - .L_222)
.L_222:
        /*00bc*/ 	.word	0x00000000
        /*00c0*/ 	.short	0x0028
        /*00c2*/ 	.short	0x0138
        /*00c4*/ 	.byte	0x00, 0xf5, 0x21, 0x00


	//----- nvinfo : EIATTR_KPARAM_INFO
	.align		4
.L_223:
        /*00c8*/ 	.byte	0x04, 0x17
        /*00ca*/ 	.short	(.L_225 - .L_224)
.L_224:
        /*00cc*/ 	.word	0x00000000
        /*00d0*/ 	.short	0x0027
        /*00d2*/ 	.short	0x0130
        /*00d4*/ 	.byte	0x00, 0xf5, 0x21, 0x00


	//----- nvinfo : EIATTR_KPARAM_INFO
	.align		4
.L_225:
        /*00d8*/ 	.byte	0x04, 0x17
        /*00da*/ 	.short	(.L_227 - .L_226)
.L_226:
        /*00dc*/ 	.word	0x00000000
        /*00e0*/ 	.short	0x0026
        /*00e2*/ 	.short	0x0128
        /*00e4*/ 	.byte	0x00, 0xf5, 0x21, 0x00


	//----- nvinfo : EIATTR_KPARAM_INFO
	.align		4
.L_227:
        /*00e8*/ 	.byte	0x04, 0x17
        /*00ea*/ 	.short	(.L_229 - .L_228)
.L_228:
        /*00ec*/ 	.word	0x00000000
        /*00f0*/ 	.short	0x0025
        /*00f2*/ 	.short	0x0120
        /*00f4*/ 	.byte	0x00, 0xf5, 0x21, 0x00


	//----- nvinfo : EIATTR_KPARAM_INFO
	.align		4
.L_229:
        /*00f8*/ 	.byte	0x04, 0x17
        /*00fa*/ 	.short	(.L_231 - .L_230)
.L_230:
        /*00fc*/ 	.word	0x00000000
        /*0100*/ 	.short	0x0024
        /*0102*/ 	.short	0x0118
        /*0104*/ 	.byte	0x00, 0xf5, 0x21, 0x00


	//----- nvinfo : EIATTR_KPARAM_INFO
	.align		4
.L_231:
        /*0108*/ 	.byte	0x04, 0x17
        /*010a*/ 	.short	(.L_233 - .L_232)
.L_232:
        /*010c*/ 	.word	0x00000000
        /*0110*/ 	.short	0x0023
        /*0112*/ 	.short	0x0110
        /*0114*/ 	.byte	0x00, 0xf5, 0x21, 0x00


	//----- nvinfo : EIATTR_KPARAM_INFO
	.align		4
.L_233:
        /*0118*/ 	.byte	0x04, 0x17
        /*011a*/ 	.short	(.L_235 - .L_234)
.L_234:
        /*011c*/ 	.word	0x00000000
        /*0120*/ 	.short	0x0022
        /*0122*/ 	.short	0x0108
        /*0124*/ 	.byte	0x00, 0xf5, 0x21, 0x00


	//----- nvinfo : EIATTR_KPARAM_INFO
	.align		4
.L_235:
        /*0128*/ 	.byte	0x04, 0x17
        /*012a*/ 	.short	(.L_237 - .L_236)
.L_236:
        /*012c*/ 	.word	0x00000000
        /*0130*/ 	.short	0x0021
        /*0132*/ 	.short	0x0100
        /*0134*/ 	.byte	0x00, 0xf5, 0x21, 0x00


	//----- nvinfo : EIATTR_KPARAM_INFO
	.align		4
.L_237:
        /*0138*/ 	.byte	0x04, 0x17
        /*013a*/ 	.short	(.L_239 - .L_238)
.L_238:
        /*013c*/ 	.word	0x00000000
        /*0140*/ 	.short	0x0020
        /*0142*/ 	.short	0x00f8
        /*0144*/ 	.byte	0x00, 0xf5, 0x21, 0x00


	//----- nvinfo : EIATTR_KPARAM_INFO
	.align		4
.L_239:
        /*0148*/ 	.byte	0x04, 0x17
        /*014a*/ 	.short	(.L_241 - .L_240)
.L_240:
        /*014c*/ 	.word	0x00000000
        /*0150*/ 	.short	0x001f
        /*0152*/ 	.short	0x00f0
        /*0154*/ 	.byte	0x00, 0xf5, 0x21, 0x00


	//----- nvinfo : EIATTR_KPARAM_INFO
	.align		4
.L_241:
        /*0158*/ 	.byte	0x04, 0x17
        /*015a*/ 	.short	(.L_243 - .L_242)
.L_242:
        /*015c*/ 	.word	0x00000000
        /*0160*/ 	.short	0x001e
        /*0162*/ 	.short	0x00e8
        /*0164*/ 	.byte	0x00, 0xf5, 0x21, 0x00


	//----- nvinfo : EIATTR_KPARAM_INFO
	.align		4
.L_243:
        /*0168*/ 	.byte	0x04, 0x17
        /*016a*/ 	.short	(.L_245 - .L_244)
.L_244:
        /*016c*/ 	.word	0x00000000
        /*0170*/ 	.short	0x001d
        /*0172*/ 	.short	0x00e0
        /*0174*/ 	.byte	0x00, 0xf5, 0x21, 0x00


	//----- nvinfo : EIATTR_KPARAM_INFO
	.align		4
.L_245:
        /*0178*/ 	.byte	0x04, 0x17
        /*017a*/ 	.short	(.L_247 - .L_246)
.L_246:
        /*017c*/ 	.word	0x00000000
        /*0180*/ 	.short	0x001c
        /*0182*/ 	.short	0x00d8
        /*0184*/ 	.byte	0x00, 0xf5, 0x21, 0x00


	//----- nvinfo : EIATTR_KPARAM_INFO
	.align		4
.L_247:
        /*0188*/ 	.byte	0x04, 0x17
        /*018a*/ 	.short	(.L_249 - .L_248)
.L_248:
        /*018c*/ 	.word	0x00000000
        /*0190*/ 	.short	0x001b
        /*0192*/ 	.short	0x00d0
        /*0194*/ 	.byte	0x00, 0xf5, 0x21, 0x00


	//----- nvinfo : EIATTR_KPARAM_INFO
	.align		4
.L_249:
        /*0198*/ 	.byte	0x04, 0x17
        /*019a*/ 	.short	(.L_251 - .L_250)
.L_250:
        /*019c*/ 	.word	0x00000000
        /*01a0*/ 	.short	0x001a
        /*01a2*/ 	.short	0x00c8
        /*01a4*/ 	.byte	0x00, 0xf5, 0x21, 0x00


	//----- nvinfo : EIATTR_KPARAM_INFO
	.align		4
.L_251:
        /*01a8*/ 	.byte	0x04, 0x17
        /*01aa*/ 	.short	(.L_253 - .L_252)
.L_252:
        /*01ac*/ 	.word	0x00000000
        /*01b0*/ 	.short	0x0019
        /*01b2*/ 	.short	0x00c0
        /*01b4*/ 	.byte	0x00, 0xf5, 0x21, 0x00


	//----- nvinfo : EIATTR_KPARAM_INFO
	.align		4
.L_253:
        /*01b8*/ 	.byte	0x04, 0x17
        /*01ba*/ 	.short	(.L_255 - .L_254)
.L_254:
        /*01bc*/ 	.word	0x00000000
        /*01c0*/ 	.short	0x0018
        /*01c2*/ 	.short	0x00b8
        /*01c4*/ 	.byte	0x00, 0xf5, 0x21, 0x00


	//----- nvinfo : EIATTR_KPARAM_INFO
	.align		4
.L_255:
        /*01c8*/ 	.byte	0x04, 0x17
        /*01ca*/ 	.short	(.L_257 - .L_256)
.L_256:
        /*01cc*/ 	.word	0x00000000
        /*01d0*/ 	.short	0x0017
        /*01d2*/ 	.short	0x00b0
        /*01d4*/ 	.byte	0x00, 0xf5, 0x21, 0x00


	//----- nvinfo : EIATTR_KPARAM_INFO
	.align		4
.L_257:
        /*01d8*/ 	.byte	0x04, 0x17
        /*01da*/ 	.short	(.L_259 - .L_258)
.L_258:
        /*01dc*/ 	.word	0x00000000
        /*01e0*/ 	.short	0x0016
        /*01e2*/ 	.short	0x00a8
        /*01e4*/ 	.byte	0x00, 0xf5, 0x21, 0x00


	//----- nvinfo : EIATTR_KPARAM_INFO
	.align		4
.L_259:
        /*01e8*/ 	.byte	0x04, 0x17
        /*01ea*/ 	.short	(.L_261 - .L_260)
.L_260:
        /*01ec*/ 	.word	0x00000000
        /*01f0*/ 	.short	0x0015
        /*01f2*/ 	.short	0x00a0
        /*01f4*/ 	.byte	0x00, 0xf5, 0x21, 0x00


	//----- nvinfo : EIATTR_KPARAM_INFO
	.align		4
.L_261:
        /*01f8*/ 	.byte	0x04, 0x17
        /*01fa*/ 	.short	(.L_263 - .L_262)
.L_262:
        /*01fc*/ 	.word	0x00000000
        /*0200*/ 	.short	0x0014
        /*0202*/ 	.short	0x0098
        /*0204*/ 	.byte	0x00, 0xf5, 0x21, 0x00


	//----- nvinfo : EIATTR_KPARAM_INFO
	.align		4
.L_263:
        /*0208*/ 	.byte	0x04, 0x17
        /*020a*/ 	.short	(.L_265 - .L_264)
.L_264:
        /*020c*/ 	.word	0x00000000
        /*0210*/ 	.short	0x0013
        /*0212*/ 	.short	0x0090
        /*0214*/ 	.byte	0x00, 0xf5, 0x21, 0x00


	//----- nvinfo : EIATTR_KPARAM_INFO
	.align		4
.L_265:
        /*0218*/ 	.byte	0x04, 0x17
        /*021a*/ 	.short	(.L_267 - .L_266)
.L_266:
        /*021c*/ 	.word	0x00000000
        /*0220*/ 	.short	0x0012
        /*0222*/ 	.short	0x0088
        /*0224*/ 	.byte	0x00, 0xf5, 0x21, 0x00


	//----- nvinfo : EIATTR_KPARAM_INFO
	.align		4
.L_267:
        /*0228*/ 	.byte	0x04, 0x17
        /*022a*/ 	.short	(.L_269 - .L_268)
.L_268:
        /*022c*/ 	.word	0x00000000
        /*0230*/ 	.short	0x0011
        /*0232*/ 	.short	0x0080
        /*0234*/ 	.byte	0x00, 0xf5, 0x21, 0x00


	//----- nvinfo : EIATTR_KPARAM_INFO
	.align		4
.L_269:
        /*0238*/ 	.byte	0x04, 0x17
        /*023a*/ 	.short	(.L_271 - .L_270)
.L_270:
        /*023c*/ 	.word	0x00000000
        /*0240*/ 	.short	0x0010
        /*0242*/ 	.short	0x0078
        /*0244*/ 	.byte	0x00, 0xf5, 0x21, 0x00


	//----- nvinfo : EIATTR_KPARAM_INFO
	.align		4
.L_271:
        /*0248*/ 	.byte	0x04, 0x17
        /*024a*/ 	.short	(.L_273 - .L_272)
.L_272:
        /*024c*/ 	.word	0x00000000
        /*0250*/ 	.short	0x000f
        /*0252*/ 	.short	0x0070
        /*0254*/ 	.byte	0x00, 0xf5, 0x21, 0x00


	//----- nvinfo : EIATTR_KPARAM_INFO
	.align		4
.L_273:
        /*0258*/ 	.byte	0x04, 0x17
        /*025a*/ 	.short	(.L_275 - .L_274)
.L_274:
        /*025c*/ 	.word	0x00000000
        /*0260*/ 	.short	0x000e
        /*0262*/ 	.short	0x0068
        /*0264*/ 	.byte	0x00, 0xf5, 0x21, 0x00


	//----- nvinfo : EIATTR_KPARAM_INFO
	.align		4
.L_275:
        /*0268*/ 	.byte	0x04, 0x17
        /*026a*/ 	.short	(.L_277 - .L_276)
.L_276:
        /*026c*/ 	.word	0x00000000
        /*0270*/ 	.short	0x000d
        /*0272*/ 	.short	0x0060
        /*0274*/ 	.byte	0x00, 0xf5, 0x21, 0x00


	//----- nvinfo : EIATTR_KPARAM_INFO
	.align		4
.L_277:
        /*0278*/ 	.byte	0x04, 0x17
        /*027a*/ 	.short	(.L_279 - .L_278)
.L_278:
        /*027c*/ 	.word	0x00000000
        /*0280*/ 	.short	0x000c
        /*0282*/ 	.short	0x0058
        /*0284*/ 	.byte	0x00, 0xf5, 0x21, 0x00


	//----- nvinfo : EIATTR_KPARAM_INFO
	.align		4
.L_279:
        /*0288*/ 	.byte	0x04, 0x17
        /*028a*/ 	.short	(.L_281 - .L_280)
.L_280:
        /*028c*/ 	.word	0x00000000
        /*0290*/ 	.short	0x000b
        /*0292*/ 	.short	0x0050
        /*0294*/ 	.byte	0x00, 0xf5, 0x21, 0x00


	//----- nvinfo : EIATTR_KPARAM_INFO
	.align		4
.L_281:
        /*0298*/ 	.byte	0x04, 0x17
        /*029a*/ 	.short	(.L_283 - .L_282)
.L_282:
        /*029c*/ 	.word	0x00000000
        /*02a0*/ 	.short	0x000a
        /*02a2*/ 	.short	0x0048
        /*02a4*/ 	.byte	0x00, 0xf5, 0x21, 0x00


	//----- nvinfo : EIATTR_KPARAM_INFO
	.align		4
.L_283:
        /*02a8*/ 	.byte	0x04, 0x17
        /*02aa*/ 	.short	(.L_285 - .L_284)
.L_284:
        /*02ac*/ 	.word	0x00000000
        /*02b0*/ 	.short	0x0009
        /*02b2*/ 	.short	0x0040
        /*02b4*/ 	.byte	0x00, 0xf5, 0x21, 0x00


	//----- nvinfo : EIATTR_KPARAM_INFO
	.align		4
.L_285:
        /*02b8*/ 	.byte	0x04, 0x17
        /*02ba*/ 	.short	(.L_287 - .L_286)
.L_286:
        /*02bc*/ 	.word	0x00000000
        /*02c0*/ 	.short	0x0008
        /*02c2*/ 	.short	0x0038
        /*02c4*/ 	.byte	0x00, 0xf0, 0x21, 0x00


	//----- nvinfo : EIATTR_KPARAM_INFO
	.align		4
.L_287:
        /*02c8*/ 	.byte	0x04, 0x17
        /*02ca*/ 	.short	(.L_289 - .L_288)
.L_288:
        /*02cc*/ 	.word	0x00000000
        /*02d0*/ 	.short	0x0007
        /*02d2*/ 	.short	0x0030
        /*02d4*/ 	.byte	0x00, 0xf0, 0x11, 0x00


	//----- nvinfo : EIATTR_KPARAM_INFO
	.align		4
.L_289:
        /*02d8*/ 	.byte	0x04, 0x17
        /*02da*/ 	.short	(.L_291 - .L_290)
.L_290:
        /*02dc*/ 	.word	0x00000000
        /*02e0*/ 	.short	0x0006
        /*02e2*/ 	.short	0x002c
        /*02e4*/ 	.byte	0x00, 0xf0, 0x11, 0x00


	//----- nvinfo : EIATTR_KPARAM_INFO
	.align		4
.L_291:
        /*02e8*/ 	.byte	0x04, 0x17
        /*02ea*/ 	.short	(.L_293 - .L_292)
.L_292:
        /*02ec*/ 	.word	0x00000000
        /*02f0*/ 	.short	0x0005
        /*02f2*/ 	.short	0x0028
        /*02f4*/ 	.byte	0x00, 0xf0, 0x11, 0x00


	//----- nvinfo : EIATTR_KPARAM_INFO
	.align		4
.L_293:
        /*02f8*/ 	.byte	0x04, 0x17
        /*02fa*/ 	.short	(.L_295 - .L_294)
.L_294:
        /*02fc*/ 	.word	0x00000000
        /*0300*/ 	.short	0x0004
        /*0302*/ 	.short	0x0020
        /*0304*/ 	.byte	0x00, 0xf0, 0x21, 0x00


	//----- nvinfo : EIATTR_KPARAM_INFO
	.align		4
.L_295:
        /*0308*/ 	.byte	0x04, 0x17
        /*030a*/ 	.short	(.L_297 - .L_296)
.L_296:
        /*030c*/ 	.word	0x00000000
        /*0310*/ 	.short	0x0003
        /*0312*/ 	.short	0x0018
        /*0314*/ 	.byte	0x00, 0xf0, 0x21, 0x00


	//----- nvinfo : EIATTR_KPARAM_INFO
	.align		4
.L_297:
        /*0318*/ 	.byte	0x04, 0x17
        /*031a*/ 	.short	(.L_299 - .L_298)
.L_298:
        /*031c*/ 	.word	0x00000000
        /*0320*/ 	.short	0x0002
        /*0322*/ 	.short	0x0010
        /*0324*/ 	.byte	0x00, 0xf0, 0x21, 0x00


	//----- nvinfo : EIATTR_KPARAM_INFO
	.align		4
.L_299:
        /*0328*/ 	.byte	0x04, 0x17
        /*032a*/ 	.short	(.L_301 - .L_300)
.L_300:
        /*032c*/ 	.word	0x00000000
        /*0330*/ 	.short	0x0001
        /*0332*/ 	.short	0x0008
        /*0334*/ 	.byte	0x00, 0xf5, 0x21, 0x00


	//----- nvinfo : EIATTR_KPARAM_INFO
	.align		4
.L_301:
        /*0338*/ 	.byte	0x04, 0x17
        /*033a*/ 	.short	(.L_303 - .L_302)
.L_302:
        /*033c*/ 	.word	0x00000000
        /*0340*/ 	.short	0x0000
        /*0342*/ 	.short	0x0000
        /*0344*/ 	.byte	0x00, 0xf0, 0x21, 0x00


	//----- nvinfo : EIATTR_SPARSE_MMA_MASK
	.align		4
.L_303:
        /*0348*/ 	.byte	0x03, 0x50
        /*034a*/ 	.short	0x0000


	//----- nvinfo : EIATTR_MAXREG_COUNT
	.align		4
        /*034c*/ 	.byte	0x03, 0x1b
        /*034e*/ 	.short	0x00ff


	//----- nvinfo : EIATTR_MERCURY_ISA_VERSION
	.align		4
        /*0350*/ 	.byte	0x03, 0x5f
        /*0352*/ 	.short	0x0101


	//----- nvinfo : EIATTR_VRC_CTA_INIT_COUNT
	.align		4
        /*0354*/ 	.byte	0x02, 0x4a
	.zero		1
	.zero		1


	//----- nvinfo : EIATTR_EXIT_INSTR_OFFSETS
	.align		4
        /*0358*/ 	.byte	0x04, 0x1c
        /*035a*/ 	.short	(.L_305 - .L_304)


	//   ....[0]....
.L_304:
        /*035c*/ 	.word	0x000000e0


	//   ....[1]....
        /*0360*/ 	.word	0x00001700


	//----- nvinfo : EIATTR_CRS_STACK_SIZE
	.align		4
.L_305:
        /*0364*/ 	.byte	0x04, 0x1e
        /*0366*/ 	.short	(.L_307 - .L_306)
.L_306:
        /*0368*/ 	.word	0x00000000


	//----- nvinfo : EIATTR_CBANK_PARAM_SIZE
	.align		4
.L_307:
        /*036c*/ 	.byte	0x03, 0x19
        /*036e*/ 	.short	0x0198


	//----- nvinfo : EIATTR_PARAM_CBANK
	.align		4
        /*0370*/ 	.byte	0x04, 0x0a
        /*0372*/ 	.short	(.L_309 - .L_308)
	.align		4
.L_308:
        /*0374*/ 	.word	index@(.nv.constant0._Z19kernel_collide_0_18dPddddiiidS_S_S_S_PiS_S_S_S_S_S_S_S_S_S_S_S_S_S_S_S_S_S_S_S_S_S_S_S_S_S_S_S_S_S_S_S_S_S_S_S_S_S_)
        /*0378*/ 	.short	0x0380
        /*037a*/ 	.short	0x0198


	//----- nvinfo : EIATTR_SW_WAR
	.align		4
.L_309:
        /*037c*/ 	.byte	0x04, 0x36
        /*037e*/ 	.short	(.L_311 - .L_310)
.L_310:
        /*0380*/ 	.word	0x00000008
.L_311:


//--------------------- .nv.info._Z17kernel_macro_0_18PdiiiS_S_S_S_PiS_S_S_S_S_S_S_S_S_S_S_S_S_S_S_S_S_S_S_ --------------------------
	.section	.nv.info._Z17kernel_macro_0_18PdiiiS_S_S_S_PiS_S_S_S_S_S_S_S_S_S_S_S_S_S_S_S_S_S_S_,"",@"SHT_CUDA_INFO"
	.sectionflags	@""
	.align	4


	//----- nvinfo : EIATTR_CUDA_API_VERSION
	.align		4
        /*0000*/ 	.byte	0x04, 0x37
        /*0002*/ 	.short	(.L_313 - .L_312)
.L_312:
        /*0004*/ 	.word	0x00000082


	//----- nvinfo : EIATTR_KPARAM_INFO
	.align		4
.L_313:
        /*0008*/ 	.byte	0x04, 0x17
        /*000a*/ 	.short	(.L_315 - .L_314)
.L_314:
        /*000c*/ 	.word	0x00000000
        /*0010*/ 	.short	0x001b
        /*0012*/ 	.short	0x00d0
        /*0014*/ 	.byte	0x00, 0xf5, 0x21, 0x00


	//----- nvinfo : EIATTR_KPARAM_INFO
	.align		4
.L_315:
        /*0018*/ 	.byte	0x04, 0x17
        /*001a*/ 	.short	(.L_317 - .L_316)
.L_316:
        /*001c*/ 	.word	0x00000000
        /*0020*/ 	.short	0x001a
        /*0022*/ 	.short	0x00c8
        /*0024*/ 	.byte	0x00, 0xf5, 0x21, 0x00


	//----- nvinfo : EIATTR_KPARAM_INFO
	.align		4
.L_317:
        /*0028*/ 	.byte	0x04, 0x17
        /*002a*/ 	.short	(.L_319 - .L_318)
.L_318:
        /*002c*/ 	.word	0x00000000
        /*0030*/ 	.short	0x0019
        /*0032*/ 	.short	0x00c0
        /*0034*/ 	.byte	0x00, 0xf5, 0x21, 0x00


	//----- nvinfo : EIATTR_KPARAM_INFO
	.align		4
.L_319:
        /*0038*/ 	.byte	0x04, 0x17
        /*003a*/ 	.short	(.L_321 - .L_320)
.L_320:
        /*003c*/ 	.word	0x00000000
        /*0040*/ 	.short	0x0018
        /*0042*/ 	.short	0x00b8
        /*0044*/ 	.byte	0x00, 0xf5, 0x21, 0x00


	//----- nvinfo : EIATTR_KPARAM_INFO
	.align		4
.L_321:
        /*0048*/ 	.byte	0x04, 0x17
        /*004a*/ 	.short	(.L_323 - .L_322)
.L_322:
        /*004c*/ 	.word	0x00000000
        /*0050*/ 	.short	0x0017
        /*0052*/ 	.short	0x00b0
        /*0054*/ 	.byte	0x00, 0xf5, 0x21, 0x00


	//----- nvinfo : EIATTR_KPARAM_INFO
	.align		4
.L_323:
        /*0058*/ 	.byte	0x04, 0x17
        /*005a*/ 	.short	(.L_325 - .L_324)
.L_324:
        /*005c*/ 	.word	0x00000000
        /*0060*/ 	.short	0x0016
        /*0062*/ 	.short	0x00a8
        /*0064*/ 	.byte	0x00, 0xf5, 0x21, 0x00


	//----- nvinfo : EIATTR_KPARAM_INFO
	.align		4
.L_325:
        /*0068*/ 	.byte	0x04, 0x17
        /*006a*/ 	.short	(.L_327 - .L_326)
.L_326:
        /*006c*/ 	.word	0x00000000
        /*0070*/ 	.short	0x0015
        /*0072*/ 	.short	0x00a0
        /*0074*/ 	.byte	0x00, 0xf5, 0x21, 0x00


	//----- nvinfo : EIATTR_KPARAM_INFO
	.align		4
.L_327:
        /*0078*/ 	.byte	0x04, 0x17
        /*007a*/ 	.short	(.L_329 - .L_328)
.L_328:
        /*007c*/ 	.word	0x00000000
        /*0080*/ 	.short	0x0014
        /*0082*/ 	.short	0x0098
        /*0084*/ 	.byte	0x00, 0xf5, 0x21, 0x00


	//----- nvinfo : EIATTR_KPARAM_INFO
	.align		4
.L_329:
        /*0088*/ 	.byte	0x04, 0x17
        /*008a*/ 	.short	(.L_331 - .L_330)
.L_330:
        /*008c*/ 	.word	0x00000000
        /*0090*/ 	.short	0x0013
        /*0092*/ 	.short	0x0090
        /*0094*/ 	.byte	0x00, 0xf5, 0x21, 0x00


	//----- nvinfo : EIATTR_KPARAM_INFO
	.align		4
.L_331:
        /*0098*/ 	.byte	0x04, 0x17
        /*009a*/ 	.short	(.L_333 - .L_332)
.L_332:
        /*009c*/ 	.word	0x00000000
        /*00a0*/ 	.short	0x0012
        /*00a2*/ 	.short	0x0088
        /*00a4*/ 	.byte	0x00, 0xf5, 0x21, 0x00


	//----- nvinfo : EIATTR_KPARAM_INFO
	.align		4
.L_333:
        /*00a8*/ 	.byte	0x04, 0x17
        /*00aa*/ 	.short	(.L_335 - .L_334)
.L_334:
        /*00ac*/ 	.word	0x00000000
        /*00b0*/ 	.short	0x0011
        /*00b2*/ 	.short	0x0080
        /*00b4*/ 	.byte	0x00, 0xf5, 0x21, 0x00


	//----- nvinfo : EIATTR_KPARAM_INFO
	.align		4
.L_335:
        /*00b8*/ 	.byte	0x04, 0x17
        /*00ba*/ 	.short	(.L_337 - .L_336)
.L_336:
        /*00bc*/ 	.word	0x00000000
        /*00c0*/ 	.short	0x0010
        /*00c2*/ 	.short	0x0078
        /*00c4*/ 	.byte	0x00, 0xf5, 0x21, 0x00


	//----- nvinfo : EIATTR_KPARAM_INFO
	.align		4
.L_337:
        /*00c8*/ 	.byte	0x04, 0x17
        /*00ca*/ 	.short	(.L_339 - .L_338)
.L_338:
        /*00cc*/ 	.word	0x00000000
        /*00d0*/ 	.short	0x000f
        /*00d2*/ 	.short	0x0070
        /*00d4*/ 	.byte	0x00, 0xf5, 0x21, 0x00


	//----- nvinfo : EIATTR_KPARAM_INFO
	.align		4
.L_339:
        /*00d8*/ 	.byte	0x04, 0x17
        /*00da*/ 	.short	(.L_341 - .L_340)
.L_340:
        /*00dc*/ 	.word	0x00000000
        /*00e0*/ 	.short	0x000e
        /*00e2*/ 	.short	0x0068
        /*00e4*/ 	.byte	0x00, 0xf5, 0x21, 0x00


	//----- nvinfo : EIATTR_KPARAM_INFO
	.align		4
.L_341:
        /*00e8*/ 	.byte	0x04, 0x17
        /*00ea*/ 	.short	(.L_343 - .L_342)
.L_342:
        /*00ec*/ 	.word	0x00000000
        /*00f0*/ 	.short	0x000d
        /*00f2*/ 	.short	0x0060
        /*00f4*/ 	.byte	0x00, 0xf5, 0x21, 0x00


	//----- nvinfo : EIATTR_KPARAM_INFO
	.align		4
.L_343:
        /*00f8*/ 	.byte	0x04, 0x17
        /*00fa*/ 	.short	(.L_345 - .L_344)
.L_344:
        /*00fc*/ 	.word	0x00000000
        /*0100*/ 	.short	0x000c
        /*0102*/ 	.short	0x0058
        /*0104*/ 	.byte	0x00, 0xf5, 0x21, 0x00


	//----- nvinfo : EIATTR_KPARAM_INFO
	.align		4
.L_345:
        /*0108*/ 	.byte	0x04, 0x17
        /*010a*/ 	.short	(.L_347 - .L_346)
.L_346:
        /*010c*/ 	.word	0x00000000
        /*0110*/ 	.short	0x000b
        /*0112*/ 	.short	0x0050
        /*0114*/ 	.byte	0x00, 0xf5, 0x21, 0x00


	//----- nvinfo : EIATTR_KPARAM_INFO
	.align		4
.L_347:
        /*0118*/ 	.byte	0x04, 0x17
        /*011a*/ 	.short	(.L_349 - .L_348)
.L_348:
        /*011c*/ 	.word	0x00000000
        /*0120*/ 	.short	0x000a
        /*0122*/ 	.short	0x0048
        /*0124*/ 	.byte	0x00, 0xf5, 0x21, 0x00


	//----- nvinfo : EIATTR_KPARAM_INFO
	.align		4
.L_349:
        /*0128*/ 	.byte	0x04, 0x17
        /*012a*/ 	.short	(.L_351 - .L_350)
.L_350:
        /*012c*/ 	.word	0x00000000
        /*0130*/ 	.short	0x0009
        /*0132*/ 	.short	0x0040
        /*0134*/ 	.byte	0x00, 0xf5, 0x21, 0x00


	//----- nvinfo : EIATTR_KPARAM_INFO
	.align		4
.L_351:
        /*0138*/ 	.byte	0x04, 0x17
        /*013a*/ 	.short	(.L_353 - .L_352)
.L_352:
        /*013c*/ 	.word	0x00000000
        /*0140*/ 	.short	0x0008
        /*0142*/ 	.short	0x0038
        /*0144*/ 	.byte	0x00, 0xf5, 0x21, 0x00


	//----- nvinfo : EIATTR_KPARAM_INFO
	.align		4
.L_353:
        /*0148*/ 	.byte	0x04, 0x17
        /*014a*/ 	.short	(.L_355 - .L_354)
.L_354:
        /*014c*/ 	.word	0x00000000
        /*0150*/ 	.short	0x0007
        /*0152*/ 	.short	0x0030
        /*0154*/ 	.byte	0x00, 0xf5, 0x21, 0x00


	//----- nvinfo : EIATTR_KPARAM_INFO
	.align		4
.L_355:
        /*0158*/ 	.byte	0x04, 0x17
        /*015a*/ 	.short	(.L_357 - .L_356)
.L_356:
        /*015c*/ 	.word	0x00000000
        /*0160*/ 	.short	0x0006
        /*0162*/ 	.short	0x0028
        /*0164*/ 	.byte	0x00, 0xf5, 0x21, 0x00


	//----- nvinfo : EIATTR_KPARAM_INFO
	.align		4
.L_357:
        /*0168*/ 	.byte	0x04, 0x17
        /*016a*/ 	.short	(.L_359 - .L_358)
.L_358:
        /*016c*/ 	.word	0x00000000
        /*0170*/ 	.short	0x0005
        /*0172*/ 	.short	0x0020
        /*0174*/ 	.byte	0x00, 0xf5, 0x21, 0x00


	//----- nvinfo : EIATTR_KPARAM_INFO
	.align		4
.L_359:
        /*0178*/ 	.byte	0x04, 0x17
        /*017a*/ 	.short	(.L_361 - .L_360)
.L_360:
        /*017c*/ 	.word	0x00000000
        /*0180*/ 	.short	0x0004
        /*0182*/ 	.short	0x0018
        /*0184*/ 	.byte	0x00, 0xf5, 0x21, 0x00


	//----- nvinfo : EIATTR_KPARAM_INFO
	.align		4
.L_361:
        /*0188*/ 	.byte	0x04, 0x17
        /*018a*/ 	.short	(.L_363 - .L_362)
.L_362:
        /*018c*/ 	.word	0x00000000
        /*0190*/ 	.short	0x0003
        /*0192*/ 	.short	0x0010
        /*0194*/ 	.byte	0x00, 0xf0, 0x11, 0x00


	//----- nvinfo : EIATTR_KPARAM_INFO
	.align		4
.L_363:
        /*0198*/ 	.byte	0x04, 0x17
        /*019a*/ 	.short	(.L_365 - .L_364)
.L_364:
        /*019c*/ 	.word	0x00000000
        /*01a0*/ 	.short	0x0002
        /*01a2*/ 	.short	0x000c
        /*01a4*/ 	.byte	0x00, 0xf0, 0x11, 0x00


	//----- nvinfo : EIATTR_KPARAM_INFO
	.align		4
.L_365:
        /*01a8*/ 	.byte	0x04, 0x17
        /*01aa*/ 	.short	(.L_367 - .L_366)
.L_366:
        /*01ac*/ 	.word	0x00000000
        /*01b0*/ 	.short	0x0001
        /*01b2*/ 	.short	0x0008
        /*01b4*/ 	.byte	0x00, 0xf0, 0x11, 0x00


	//----- nvinfo : EIATTR_KPARAM_INFO
	.align		4
.L_367:
        /*01b8*/ 	.byte	0x04, 0x17
        /*01ba*/ 	.short	(.L_369 - .L_368)
.L_368:
        /*01bc*/ 	.word	0x00000000
        /*01c0*/ 	.short	0x0000
        /*01c2*/ 	.short	0x0000
        /*01c4*/ 	.byte	0x00, 0xf5, 0x21, 0x00


	//----- nvinfo : EIATTR_SPARSE_MMA_MASK
	.align		4
.L_369:
        /*01c8*/ 	.byte	0x03, 0x50
        /*01ca*/ 	.short	0x0000


	//----- nvinfo : EIATTR_MAXREG_COUNT
	.align		4
        /*01cc*/ 	.byte	0x03, 0x1b
        /*01ce*/ 	.short	0x00ff


	//----- nvinfo : EIATTR_MERCURY_ISA_VERSION
	.align		4
        /*01d0*/ 	.byte	0x03, 0x5f
        /*01d2*/ 	.short	0x0101


	//----- nvinfo : EIATTR_VRC_CTA_INIT_COUNT
	.align		4
        /*01d4*/ 	.byte	0x02, 0x4a
	.zero		1
	.zero		1


	//----- nvinfo : EIATTR_EXIT_INSTR_OFFSETS
	.align		4
        /*01d8*/ 	.byte	0x04, 0x1c
        /*01da*/ 	.short	(.L_371 - .L_370)


	//   ....[0]....
.L_370:
        /*01dc*/ 	.word	0x000000e0


	//   ....[1]....
        /*01e0*/ 	.word	0x00001330


	//----- nvinfo : EIATTR_CRS_STACK_SIZE
	.align		4
.L_371:
        /*01e4*/ 	.byte	0x04, 0x1e
        /*01e6*/ 	.short	(.L_373 - .L_372)
.L_372:
        /*01e8*/ 	.word	0x00000000


	//----- nvinfo : EIATTR_CBANK_PARAM_SIZE
	.align		4
.L_373:
        /*01ec*/ 	.byte	0x03, 0x19
        /*01ee*/ 	.short	0x00d8


	//----- nvinfo : EIATTR_PARAM_CBANK
	.align		4
        /*01f0*/ 	.byte	0x04, 0x0a
        /*01f2*/ 	.short	(.L_375 - .L_374)
	.align		4
.L_374:
        /*01f4*/ 	.word	index@(.nv.constant0._Z17kernel_macro_0_18PdiiiS_S_S_S_PiS_S_S_S_S_S_S_S_S_S_S_S_S_S_S_S_S_S_S_)
        /*01f8*/ 	.short	0x0380
        /*01fa*/ 	.short	0x00d8


	//----- nvinfo : EIATTR_SW_WAR
	.align		4
.L_375:
        /*01fc*/ 	.byte	0x04, 0x36
        /*01fe*/ 	.short	(.L_377 - .L_376)
.L_376:
        /*0200*/ 	.word	0x00000008
.L_377:


//--------------------- .nv.info._Z18kernel_wall3D_0_18iiiPiPdS0_S0_S0_S0_S0_S0_S0_S0_S0_S0_S0_S0_S0_S0_S0_S0_S0_S0_S0_S0_S0_S0_S0_S0_S0_S0_S0_S0_S0_S0_S0_S0_S0_S0_S0_S0_S0_ --------------------------
	.section	.nv.info._Z18kernel_wall3D_0_18iiiPiPdS0_S0_S0_S0_S0_S0_S0_S0_S0_S0_S0_S0_S0_S0_S0_S0_S0_S0_S0_S0_S0_S0_S0_S0_S0_S0_S0_S0_S0_S0_S0_S0_S0_S0_S0_S0_S0_,"",@"SHT_CUDA_INFO"
	.sectionflags	@""
	.align	4


	//----- nvinfo : EIATTR_CUDA_API_VERSION
	.align		4
        /*0000*/ 	.byte	0x04, 0x37
        /*0002*/ 	.short	(.L_379 - .L_378)
.L_378:
        /*0004*/ 	.word	0x00000082


	//----- nvinfo : EIATTR_KPARAM_INFO
	.align		4
.L_379:
        /*0008*/ 	.byte	0x04, 0x17
        /*000a*/ 	.short	(.L_381 - .L_380)
.L_380:
        /*000c*/ 	.word	0x00000000
        /*0010*/ 	.short	0x0029
        /*0012*/ 	.short	0x0140
        /*0014*/ 	.byte	0x00, 0xf5, 0x21, 0x00


	//----- nvinfo : EIATTR_KPARAM_INFO
	.align		4
.L_381:
        /*0018*/ 	.byte	0x04, 0x17
        /*001a*/ 	.short	(.L_383 - .L_382)
.L_382:
        /*001c*/ 	.word	0x00000000
        /*0020*/ 	.short	0x0028
        /*0022*/ 	.short	0x0138
        /*0024*/ 	.byte	0x00, 0xf5, 0x21, 0x00


	//----- nvinfo : EIATTR_KPARAM_INFO
	.align		4
.L_383:
        /*0028*/ 	.byte	0x04, 0x17
        /*002a*/ 	.short	(.L_385 - .L_384)
.L_384:
        /*002c*/ 	.word	0x00000000
        /*0030*/ 	.short	0x0027
        /*0032*/ 	.short	0x0130
        /*0034*/ 	.byte	0x00, 0xf5, 0x21, 0x00


	//----- nvinfo : EIATTR_KPARAM_INFO
	.align		4
.L_385:
        /*0038*/ 	.byte	0x04, 0x17
        /*003a*/ 	.short	(.L_387 - .L_386)
.L_386:
        /*003c*/ 	.word	0x00000000
        /*0040*/ 	.short	0x0026
        /*0042*/ 	.short	0x0128
        /*0044*/ 	.byte	0x00, 0xf5, 0x21, 0x00


	//----- nvinfo : EIATTR_KPARAM_INFO
	.align		4
.L_387:
        /*0048*/ 	.byte	0x04, 0x17
        /*004a*/ 	.short	(.L_389 - .L_388)
.L_388:
        /*004c*/ 	.word	0x00000000
        /*0050*/ 	.short	0x0025
        /*0052*/ 	.short	0x0120
        /*0054*/ 	.byte	0x00, 0xf5, 0x21, 0x00


	//----- nvinfo : EIATTR_KPARAM_INFO
	.align		4
.L_389:
        /*0058*/ 	.byte	0x04, 0x17
        /*005a*/ 	.short	(.L_391 - .L_390)
.L_390:
        /*005c*/ 	.word	0x00000000
        /*0060*/ 	.short	0x0024
        /*0062*/ 	.short	0x0118
        /*0064*/ 	.byte	0x00, 0xf5, 0x21, 0x00


	//----- nvinfo : EIATTR_KPARAM_INFO
	.align		4
.L_391:
        /*0068*/ 	.byte	0x04, 0x17
        /*006a*/ 	.short	(.L_393 - .L_392)
.L_392:
        /*006c*/ 	.word	0x00000000
        /*0070*/ 	.short	0x0023
        /*0072*/ 	.short	0x0110
        /*0074*/ 	.byte	0x00, 0xf5, 0x21, 0x00


	//----- nvinfo : EIATTR_KPARAM_INFO
	.align		4
.L_393:
        /*0078*/ 	.byte	0x04, 0x17
        /*007a*/ 	.short	(.L_395 - .L_394)
.L_394:
        /*007c*/ 	.word	0x00000000
        /*0080*/ 	.short	0x0022
        /*0082*/ 	.short	0x0108
        /*0084*/ 	.byte	0x00, 0xf5, 0x21, 0x00


	//----- nvinfo : EIATTR_KPARAM_INFO
	.align		4
.L_395:
        /*0088*/ 	.byte	0x04, 0x17
        /*008a*/ 	.short	(.L_397 - .L_396)
.L_396:
        /*008c*/ 	.word	0x00000000
        /*0090*/ 	.short	0x0021
        /*0092*/ 	.short	0x0100
        /*0094*/ 	.byte	0x00, 0xf5, 0x21, 0x00


	//----- nvinfo : EIATTR_KPARAM_INFO
	.align		4
.L_397:
        /*0098*/ 	.byte	0x04, 0x17
        /*009a*/ 	.short	(.L_399 - .L_398)
.L_398:
        /*009c*/ 	.word	0x00000000
        /*00a0*/ 	.short	0x0020
        /*00a2*/ 	.short	0x00f8
        /*00a4*/ 	.byte	0x00, 0xf5, 0x21, 0x00


	//----- nvinfo : EIATTR_KPARAM_INFO
	.align		4
.L_399:
        /*00a8*/ 	.byte	0x04, 0x17
        /*00aa*/ 	.short	(.L_401 - .L_400)
.L_400:
        /*00ac*/ 	.word	0x00000000
        /*00b0*/ 	.short	0x001f
        /*00b2*/ 	.short	0x00f0
        /*00b4*/ 	.byte	0x00, 0xf5, 0x21, 0x00


	//----- nvinfo : EIATTR_KPARAM_INFO
	.align		4
.L_401:
        /*00b8*/ 	.byte	0x04, 0x17
        /*00ba*/ 	.short	(.L_403 - .L_402)
.L_402:
        /*00bc*/ 	.word	0x00000000
        /*00c0*/ 	.short	0x001e
        /*00c2*/ 	.short	0x00e8
        /*00c4*/ 	.byte	0x00, 0xf5, 0x21, 0x00


	//----- nvinfo : EIATTR_KPARAM_INFO
	.align		4
.L_403:
        /*00c8*/ 	.byte	0x04, 0x17
        /*00ca*/ 	.short	(.L_405 - .L_404)
.L_404:
        /*00cc*/ 	.word	0x00000000
        /*00d0*/ 	.short	0x001d
        /*00d2*/ 	.short	0x00e0
        /*00d4*/ 	.byte	0x00, 0xf5, 0x21, 0x00


	//----- nvinfo : EIATTR_KPARAM_INFO
	.align		4
.L_405:
        /*00d8*/ 	.byte	0x04, 0x17
        /*00da*/ 	.short	(.L_407 - .L_406)
.L_406:
        /*00dc*/ 	.word	0x00000000
        /*00e0*/ 	.short	0x001c
        /*00e2*/ 	.short	0x00d8
        /*00e4*/ 	.byte	0x00, 0xf5, 0x21, 0x00


	//----- nvinfo : EIATTR_KPARAM_INFO
	.align		4
.L_407:
        /*00e8*/ 	.byte	0x04, 0x17
        /*00ea*/ 	.short	(.L_409 - .L_408)
.L_408:
        /*00ec*/ 	.word	0x00000000
        /*00f0*/ 	.short	0x001b
        /*00f2*/ 	.short	0x00d0
        /*00f4*/ 	.byte	0x00, 0xf5, 0x21, 0x00


	//----- nvinfo : EIATTR_KPARAM_INFO
	.align		4
.L_409:
        /*00f8*/ 	.byte	0x04, 0x17
        /*00fa*/ 	.short	(.L_411 - .L_410)
.L_410:
        /*00fc*/ 	.word	0x00000000
        /*0100*/ 	.short	0x001a
        /*0102*/ 	.short	0x00c8
        /*0104*/ 	.byte	0x00, 0xf5, 0x21, 0x00


	//----- nvinfo : EIATTR_KPARAM_INFO
	.align		4
.L_411:
        /*0108*/ 	.byte	0x04, 0x17
        /*010a*/ 	.short	(.L_413 - .L_412)
.L_412:
        /*010c*/ 	.word	0x00000000
        /*0110*/ 	.short	0x0019
        /*0112*/ 	.short	0x00c0
        /*0114*/ 	.byte	0x00, 0xf5, 0x21, 0x00


	//----- nvinfo : EIATTR_KPARAM_INFO
	.align		4
.L_413:
        /*0118*/ 	.byte	0x04, 0x17
        /*011a*/ 	.short	(.L_415 - .L_414)
.L_414:
        /*011c*/ 	.word	0x00000000
        /*0120*/ 	.short	0x0018
        /*0122*/ 	.short	0x00b8
        /*0124*/ 	.byte	0x00, 0xf5, 0x21, 0x00


	//----- nvinfo : EIATTR_KPARAM_INFO
	.align		4
.L_415:
        /*0128*/ 	.byte	0x04, 0x17
        /*012a*/ 	.short	(.L_417 - .L_416)
.L_416:
        /*012c*/ 	.word	0x00000000
        /*0130*/ 	.short	0x0017
        /*0132*/ 	.short	0x00b0
        /*0134*/ 	.byte	0x00, 0xf5, 0x21, 0x00


	//----- nvinfo : EIATTR_KPARAM_INFO
	.align		4
.L_417:
        /*0138*/ 	.byte	0x04, 0x17
        /*013a*/ 	.short	(.L_419 - .L_418)
.L_418:
        /*013c*/ 	.word	0x00000000
        /*0140*/ 	.short	0x0016
        /*0142*/ 	.short	0x00a8
        /*0144*/ 	.byte	0x00, 0xf5, 0x21, 0x00


	//----- nvinfo : EIATTR_KPARAM_INFO
	.align		4
.L_419:
        /*0148*/ 	.byte	0x04, 0x17
        /*014a*/ 	.short	(.L_421 - .L_420)
.L_420:
        /*014c*/ 	.word	0x00000000
        /*0150*/ 	.short	0x0015
        /*0152*/ 	.short	0x00a0
        /*0154*/ 	.byte	0x00, 0xf5, 0x21, 0x00


	//----- nvinfo : EIATTR_KPARAM_INFO
	.align		4
.L_421:
        /*0158*/ 	.byte	0x04, 0x17
        /*015a*/ 	.short	(.L_423 - .L_422)
.L_422:
        /*015c*/ 	.word	0x00000000
        /*0160*/ 	.short	0x0014
        /*0162*/ 	.short	0x0098
        /*0164*/ 	.byte	0x00, 0xf5, 0x21, 0x00


	//----- nvinfo : EIATTR_KPARAM_INFO
	.align		4
.L_423:
        /*0168*/ 	.byte	0x04, 0x17
        /*016a*/ 	.short	(.L_425 - .L_424)
.L_424:
        /*016c*/ 	.word	0x00000000
        /*0170*/ 	.short	0x0013
        /*0172*/ 	.short	0x0090
        /*0174*/ 	.byte	0x00, 0xf5, 0x21, 0x00


	//----- nvinfo : EIATTR_KPARAM_INFO
	.align		4
.L_425:
        /*0178*/ 	.byte	0x04, 0x17
        /*017a*/ 	.short	(.L_427 - .L_426)
.L_426:
        /*017c*/ 	.word	0x00000000
        /*0180*/ 	.short	0x0012
        /*0182*/ 	.short	0x0088
        /*0184*/ 	.byte	0x00, 0xf5, 0x21, 0x00


	//----- nvinfo : EIATTR_KPARAM_INFO
	.align		4
.L_427:
        /*0188*/ 	.byte	0x04, 0x17
        /*018a*/ 	.short	(.L_429 - .L_428)
.L_428:
        /*018c*/ 	.word	0x00000000
        /*0190*/ 	.short	0x0011
        /*0192*/ 	.short	0x0080
        /*0194*/ 	.byte	0x00, 0xf5, 0x21, 0x00


	//----- nvinfo : EIATTR_KPARAM_INFO
	.align		4
.L_429:
        /*0198*/ 	.byte	0x04, 0x17
        /*019a*/ 	.short	(.L_431 - .L_430)
.L_430:
        /*019c*/ 	.word	0x00000000
        /*01a0*/ 	.short	0x0010
        /*01a2*/ 	.short	0x0078
        /*01a4*/ 	.byte	0x00, 0xf5, 0x21, 0x00


	//----- nvinfo : EIATTR_KPARAM_INFO
	.align		4
.L_431:
        /*01a8*/ 	.byte	0x04, 0x17
        /*01aa*/ 	.short	(.L_433 - .L_432)
.L_432:
        /*01ac*/ 	.word	0x00000000
        /*01b0*/ 	.short	0x000f
        /*01b2*/ 	.short	0x0070
        /*01b4*/ 	.byte	0x00, 0xf5, 0x21, 0x00


	//----- nvinfo : EIATTR_KPARAM_INFO
	.align		4
.L_433:
        /*01b8*/ 	.byte	0x04, 0x17
        /*01ba*/ 	.short	(.L_435 - .L_434)
.L_434:
        /*01bc*/ 	.word	0x00000000
        /*01c0*/ 	.short	0x000e
        /*01c2*/ 	.short	0x0068
        /*01c4*/ 	.byte	0x00, 0xf5, 0x21, 0x00


	//----- nvinfo : EIATTR_KPARAM_INFO
	.align		4
.L_435:
        /*01c8*/ 	.byte	0x04, 0x17
        /*01ca*/ 	.short	(.L_437 - .L_436)
.L_436:
        /*01cc*/ 	.word	0x00000000
        /*01d0*/ 	.short	0x000d
        /*01d2*/ 	.short	0x0060
        /*01d4*/ 	.byte	0x00, 0xf5, 0x21, 0x00


	//----- nvinfo : EIATTR_KPARAM_INFO
	.align		4
.L_437:
        /*01d8*/ 	.byte	0x04, 0x17
        /*01da*/ 	.short	(.L_439 - .L_438)
.L_438:
        /*01dc*/ 	.word	0x00000000
        /*01e0*/ 	.short	0x000c
        /*01e2*/ 	.short	0x0058
        /*01e4*/ 	.byte	0x00, 0xf5, 0x21, 0x00


	//----- nvinfo : EIATTR_KPARAM_INFO
	.align		4
.L_439:
        /*01e8*/ 	.byte	0x04, 0x17
        /*01ea*/ 	.short	(.L_441 - .L_440)
.L_440:
        /*01ec*/ 	.word	0x00000000
        /*01f0*/ 	.short	0x000b
        /*01f2*/ 	.short	0x0050
        /*01f4*/ 	.byte	0x00, 0xf5, 0x21, 0x00


	//----- nvinfo : EIATTR_KPARAM_INFO
	.align		4
.L_441:
        /*01f8*/ 	.byte	0x04, 0x17
        /*01fa*/ 	.short	(.L_443 - .L_442)
.L_442:
        /*01fc*/ 	.word	0x00000000
        /*0200*/ 	.short	0x000a
        /*0202*/ 	.short	0x0048
        /*0204*/ 	.byte	0x00, 0xf5, 0x21, 0x00


	//----- nvinfo : EIATTR_KPARAM_INFO
	.align		4
.L_443:
        /*0208*/ 	.byte	0x04, 0x17
        /*020a*/ 	.short	(.L_445 - .L_444)
.L_444:
        /*020c*/ 	.word	0x00000000
        /*0210*/ 	.short	0x0009
        /*0212*/ 	.short	0x0040
        /*0214*/ 	.byte	0x00, 0xf5, 0x21, 0x00


	//----- nvinfo : EIATTR_KPARAM_INFO
	.align		4
.L_445:
        /*0218*/ 	.byte	0x04, 0x17
        /*021a*/ 	.short	(.L_447 - .L_446)
.L_446:
        /*021c*/ 	.word	0x00000000
        /*0220*/ 	.short	0x0008
        /*0222*/ 	.short	0x0038
        /*0224*/ 	.byte	0x00, 0xf5, 0x21, 0x00


	//----- nvinfo : EIATTR_KPARAM_INFO
	.align		4
.L_447:
        /*0228*/ 	.byte	0x04, 0x17
        /*022a*/ 	.short	(.L_449 - .L_448)
.L_448:
        /*022c*/ 	.word	0x00000000
        /*0230*/ 	.short	0x0007
        /*0232*/ 	.short	0x0030
        /*0234*/ 	.byte	0x00, 0xf5, 0x21, 0x00


	//----- nvinfo : EIATTR_KPARAM_INFO
	.align		4
.L_449:
        /*0238*/ 	.byte	0x04, 0x17
        /*023a*/ 	.short	(.L_451 - .L_450)
.L_450:
        /*023c*/ 	.word	0x00000000
        /*0240*/ 	.short	0x0006
        /*0242*/ 	.short	0x0028
        /*0244*/ 	.byte	0x00, 0xf5, 0x21, 0x00


	//----- nvinfo : EIATTR_KPARAM_INFO
	.align		4
.L_451:
        /*0248*/ 	.byte	0x04, 0x17
        /*024a*/ 	.short	(.L_453 - .L_452)
.L_452:
        /*024c*/ 	.word	0x00000000
        /*0250*/ 	.short	0x0005
        /*0252*/ 	.short	0x0020
        /*0254*/ 	.byte	0x00, 0xf5, 0x21, 0x00


	//----- nvinfo : EIATTR_KPARAM_INFO
	.align		4
.L_453:
        /*0258*/ 	.byte	0x04, 0x17
        /*025a*/ 	.short	(.L_455 - .L_454)
.L_454:
        /*025c*/ 	.word	0x00000000
        /*0260*/ 	.short	0x0004
        /*0262*/ 	.short	0x0018
        /*0264*/ 	.byte	0x00, 0xf5, 0x21, 0x00


	//----- nvinfo : EIATTR_KPARAM_INFO
	.align		4
.L_455:
        /*0268*/ 	.byte	0x04, 0x17
        /*026a*/ 	.short	(.L_457 - .L_456)
.L_456:
        /*026c*/ 	.word	0x00000000
        /*0270*/ 	.short	0x0003
        /*0272*/ 	.short	0x0010
        /*0274*/ 	.byte	0x00, 0xf5, 0x21, 0x00


	//----- nvinfo : EIATTR_KPARAM_INFO
	.align		4
.L_457:
        /*0278*/ 	.byte	0x04, 0x17
        /*027a*/ 	.short	(.L_459 - .L_458)
.L_458:
        /*027c*/ 	.word	0x00000000
        /*0280*/ 	.short	0x0002
        /*0282*/ 	.short	0x0008
        /*0284*/ 	.byte	0x00, 0xf0, 0x11, 0x00


	//----- nvinfo : EIATTR_KPARAM_INFO
	.align		4
.L_459:
        /*0288*/ 	.byte	0x04, 0x17
        /*028a*/ 	.short	(.L_461 - .L_460)
.L_460:
        /*028c*/ 	.word	0x00000000
        /*0290*/ 	.short	0x0001
        /*0292*/ 	.short	0x0004
        /*0294*/ 	.byte	0x00, 0xf0, 0x11, 0x00


	//----- nvinfo : EIATTR_KPARAM_INFO
	.align		4
.L_461:
        /*0298*/ 	.byte	0x04, 0x17
        /*029a*/ 	.short	(.L_463 - .L_462)
.L_462:
        /*029c*/ 	.word	0x00000000
        /*02a0*/ 	.short	0x0000
        /*02a2*/ 	.short	0x0000
        /*02a4*/ 	.byte	0x00, 0xf0, 0x11, 0x00


	//----- nvinfo : EIATTR_SPARSE_MMA_MASK
	.align		4
.L_463:
        /*02a8*/ 	.byte	0x03, 0x50
        /*02aa*/ 	.short	0x0000


	//----- nvinfo : EIATTR_MAXREG_COUNT
	.align		4
        /*02ac*/ 	.byte	0x03, 0x1b
        /*02ae*/ 	.short	0x00ff


	//----- nvinfo : EIATTR_MERCURY_ISA_VERSION
	.align		4
        /*02b0*/ 	.byte	0x03, 0x5f
        /*02b2*/ 	.short	0x0101


	//----- nvinfo : EIATTR_VRC_CTA_INIT_COUNT
	.align		4
        /*02b4*/ 	.byte	0x02, 0x4a
	.zero		1
	.zero		1


	//----- nvinfo : EIATTR_EXIT_INSTR_OFFSETS
	.align		4
        /*02b8*/ 	.byte	0x04, 0x1c
        /*02ba*/ 	.short	(.L_465 - .L_464)


	//   ....[0]....
.L_464:
        /*02bc*/ 	.word	0x000000e0


	//   ....[1]....
        /*02c0*/ 	.word	0x00000140


	//   ....[2]....
        /*02c4*/ 	.word	0x00000870


	//----- nvinfo : EIATTR_CBANK_PARAM_SIZE
	.align		4
.L_465:
        /*02c8*/ 	.byte	0x03, 0x19
        /*02ca*/ 	.short	0x0148


	//----- nvinfo : EIATTR_PARAM_CBANK
	.align		4
        /*02cc*/ 	.byte	0x04, 0x0a
        /*02ce*/ 	.short	(.L_467 - .L_466)
	.align		4
.L_466:
        /*02d0*/ 	.word	index@(.nv.constant0._Z18kernel_wall3D_0_18iiiPiPdS0_S0_S0_S0_S0_S0_S0_S0_S0_S0_S0_S0_S0_S0_S0_S0_S0_S0_S0_S0_S0_S0_S0_S0_S0_S0_S0_S0_S0_S0_S0_S0_S0_S0_S0_S0_S0_)
        /*02d4*/ 	.short	0x0380
        /*02d6*/ 	.short	0x0148


	//----- nvinfo : EIATTR_SW_WAR
	.align		4
.L_467:
        /*02d8*/ 	.byte	0x04, 0x36
        /*02da*/ 	.short	(.L_469 - .L_468)
.L_468:
        /*02dc*/ 	.word	0x00000008
.L_469:


//--------------------- .nv.info._Z28kernel_stream3D_0_18_forwardiiiPiPdS0_S0_S0_S0_S0_S0_S0_S0_S0_S0_S0_S0_S0_S0_S0_S0_S0_S0_S0_S0_S0_S0_S0_S0_S0_S0_S0_S0_S0_S0_S0_S0_S0_S0_S0_S0_S0_ --------------------------
	.section	.nv.info._Z28kernel_stream3D_0_18_forwardiiiPiPdS0_S0_S0_S0_S0_S0_S0_S0_S0_S0_S0_S0_S0_S0_S0_S0_S0_S0_S0_S0_S0_S0_S0_S0_S0_S0_S0_S0_S0_S0_S0_S0_S0_S0_S0_S0_S0_,"",@"SHT_CUDA_INFO"
	.sectionflags	@""
	.align	4


	//----- nvinfo : EIATTR_CUDA_API_VERSION
	.align		4
        /*0000*/ 	.byte	0x04, 0x37
        /*0002*/ 	.short	(.L_471 - .L_470)
.L_470:
        /*0004*/ 	.word	0x00000082


	//----- nvinfo : EIATTR_KPARAM_INFO
	.align		4
.L_471:
        /*0008*/ 	.byte	0x04, 0x17
        /*000a*/ 	.short	(.L_473 - .L_472)
.L_472:
        /*000c*/ 	.word	0x00000000
        /*0010*/ 	.short	0x0029
        /*0012*/ 	.short	0x0140
        /*0014*/ 	.byte	0x00, 0xf5, 0x21, 0x00


	//----- nvinfo : EIATTR_KPARAM_INFO
	.align		4
.L_473:
        /*0018*/ 	.byte	0x04, 0x17
        /*001a*/ 	.short	(.L_475 - .L_474)
.L_474:
        /*001c*/ 	.word	0x00000000
        /*0020*/ 	.short	0x0028
        /*0022*/ 	.short	0x0138
        /*0024*/ 	.byte	0x00, 0xf5, 0x21, 0x00


	//----- nvinfo : EIATTR_KPARAM_INFO
	.align		4
.L_475:
        /*0028*/ 	.byte	0x04, 0x17
        /*002a*/ 	.short	(.L_477 - .L_476)
.L_476:
        /*002c*/ 	.word	0x00000000
        /*0030*/ 	.short	0x0027
        /*0032*/ 	.short	0x0130
        /*0034*/ 	.byte	0x00, 0xf5, 0x21, 0x00


	//----- nvinfo : EIATTR_KPARAM_INFO
	.align		4
.L_477:
        /*0038*/ 	.byte	0x04, 0x17
        /*003a*/ 	.short	(.L_479 - .L_478)
.L_478:
        /*003c*/ 	.word	0x00000000
        /*0040*/ 	.short	0x0026
        /*0042*/ 	.short	0x0128
        /*0044*/ 	.byte	0x00, 0xf5, 0x21, 0x00


	//----- nvinfo : EIATTR_KPARAM_INFO
	.align		4
.L_479:
        /*0048*/ 	.byte	0x04, 0x17
        /*004a*/ 	.short	(.L_481 - .L_480)
.L_480:
        /*004c*/ 	.word	0x00000000
        /*0050*/ 	.short	0x0025
        /*0052*/ 	.short	0x0120
        /*0054*/ 	.byte	0x00, 0xf5, 0x21, 0x00


	//----- nvinfo : EIATTR_KPARAM_INFO
	.align		4
.L_481:
        /*0058*/ 	.byte	0x04, 0x17
        /*005a*/ 	.short	(.L_483 - .L_482)
.L_482:
        /*005c*/ 	.word	0x00000000
        /*0060*/ 	.short	0x0024
        /*0062*/ 	.short	0x0118
        /*0064*/ 	.byte	0x00, 0xf5, 0x21, 0x00


	//----- nvinfo : EIATTR_KPARAM_INFO
	.align		4
.L_483:
        /*0068*/ 	.byte	0x04, 0x17
        /*006a*/ 	.short	(.L_485 - .L_484)
.L_484:
        /*006c*/ 	.word	0x00000000
        /*0070*/ 	.short	0x0023
        /*0072*/ 	.short	0x0110
        /*0074*/ 	.byte	0x00, 0xf5, 0x21, 0x00


	//----- nvinfo : EIATTR_KPARAM_INFO
	.align		4
.L_485:
        /*0078*/ 	.byte	0x04, 0x17
        /*007a*/ 	.short	(.L_487 - .L_486)
.L_486:
        /*007c*/ 	.word	0x00000000
        /*0080*/ 	.short	0x0022
        /*0082*/ 	.short	0x0108
        /*0084*/ 	.byte	0x00, 0xf5, 0x21, 0x00


	//----- nvinfo : EIATTR_KPARAM_INFO
	.align		4
.L_487:
        /*0088*/ 	.byte	0x04, 0x17
        /*008a*/ 	.short	(.L_489 - .L_488)
.L_488:
        /*008c*/ 	.word	0x00000000
        /*0090*/ 	.short	0x0021
        /*0092*/ 	.short	0x0100
        /*0094*/ 	.byte	0x00, 0xf5, 0x21, 0x00


	//----- nvinfo : EIATTR_KPARAM_INFO
	.align		4
.L_489:
        /*0098*/ 	.byte	0x04, 0x17
        /*009a*/ 	.short	(.L_491 - .L_490)
.L_490:
        /*009c*/ 	.word	0x00000000
        /*00a0*/ 	.short	0x0020
        /*00a2*/ 	.short	0x00f8
        /*00a4*/ 	.byte	0x00, 0xf5, 0x21, 0x00


	//----- nvinfo : EIATTR_KPARAM_INFO
	.align		4
.L_491:
        /*00a8*/ 	.byte	0x04, 0x17
        /*00aa*/ 	.short	(.L_493 - .L_492)
.L_492:
        /*00ac*/ 	.word	0x00000000
        /*00b0*/ 	.short	0x001f
        /*00b2*/ 	.short	0x00f0
        /*00b4*/ 	.byte	0x00, 0xf5, 0x21, 0x00


	//----- nvinfo : EIATTR_KPARAM_INFO
	.align		4
.L_493:
        /*00b8*/ 	.byte	0x04, 0x17
        /*00ba*/ 	.short	(.L_495 - .L_494)
.L_494:
        /*00bc*/ 	.word	0x00000000
        /*00c0*/ 	.short	0x001e
        /*00c2*/ 	.short	0x00e8
        /*00c4*/ 	.byte	0x00, 0xf5, 0x21, 0x00


	//----- nvinfo : EIATTR_KPARAM_INFO
	.align		4
.L_495:
        /*00c8*/ 	.byte	0x04, 0x17
        /*00ca*/ 	.short	(.L_497 - .L_496)
.L_496:
        /*00cc*/ 	.word	0x00000000
        /*00d0*/ 	.short	0x001d
        /*00d2*/ 	.short	0x00e0
        /*00d4*/ 	.byte	0x00, 0xf5, 0x21, 0x00


	//----- nvinfo : EIATTR_KPARAM_INFO
	.align		4
.L_497:
        /*00d8*/ 	.byte	0x04, 0x17
        /*00da*/ 	.short	(.L_499 - .L_498)
.L_498:
        /*00dc*/ 	.word	0x00000000
        /*00e0*/ 	.short	0x001c
        /*00e2*/ 	.short	0x00d8
        /*00e4*/ 	.byte	0x00, 0xf5, 0x21, 0x00


	//----- nvinfo : EIATTR_KPARAM_INFO
	.align		4
.L_499:
        /*00e8*/ 	.byte	0x04, 0x17
        /*00ea*/ 	.short	(.L_501 - .L_500)
.L_500:
        /*00ec*/ 	.word	0x00000000
        /*00f0*/ 	.short	0x001b
        /*00f2*/ 	.short	0x00d0
        /*00f4*/ 	.byte	0x00, 0xf5, 0x21, 0x00


	//----- nvinfo : EIATTR_KPARAM_INFO
	.align		4
.L_501:
        /*00f8*/ 	.byte	0x04, 0x17
        /*00fa*/ 	.short	(.L_503 - .L_502)
.L_502:
        /*00fc*/ 	.word	0x00000000
        /*0100*/ 	.short	0x001a
        /*0102*/ 	.short	0x00c8
        /*0104*/ 	.byte	0x00, 0xf5, 0x21, 0x00


	//----- nvinfo : EIATTR_KPARAM_INFO
	.align		4
.L_503:
        /*0108*/ 	.byte	0x04, 0x17
        /*010a*/ 	.short	(.L_505 - .L_504)
.L_504:
        /*010c*/ 	.word	0x00000000
        /*0110*/ 	.short	0x0019
        /*0112*/ 	.short	0x00c0
        /*0114*/ 	.byte	0x00, 0xf5, 0x21, 0x00


	//----- nvinfo : EIATTR_KPARAM_INFO
	.align		4
.L_505:
        /*0118*/ 	.byte	0x04, 0x17
        /*011a*/ 	.short	(.L_507 - .L_506)
.L_506:
        /*011c*/ 	.word	0x00000000
        /*0120*/ 	.short	0x0018
        /*0122*/ 	.short	0x00b8
        /*0124*/ 	.byte	0x00, 0xf5, 0x21, 0x00


	//----- nvinfo : EIATTR_KPARAM_INFO
	.align		4
.L_507:
        /*0128*/ 	.byte	0x04, 0x17
        /*012a*/ 	.short	(.L_509 - .L_508)
.L_508:
        /*012c*/ 	.word	0x00000000
        /*0130*/ 	.short	0x0017
        /*0132*/ 	.short	0x00b0
        /*0134*/ 	.byte	0x00, 0xf5, 0x21, 0x00


	//----- nvinfo : EIATTR_KPARAM_INFO
	.align		4
.L_509:
        /*0138*/ 	.byte	0x04, 0x17
        /*013a*/ 	.short	(.L_511 - .L_510)
.L_510:
        /*013c*/ 	.word	0x00000000
        /*0140*/ 	.short	0x0016
        /*0142*/ 	.short	0x00a8
        /*0144*/ 	.byte	0x00, 0xf5, 0x21, 0x00


	//----- nvinfo : EIATTR_KPARAM_INFO
	.align		4
.L_511:
        /*0148*/ 	.byte	0x04, 0x17
        /*014a*/ 	.short	(.L_513 - .L_512)
.L_512:
        /*014c*/ 	.word	0x00000000
        /*0150*/ 	.short	0x0015
        /*0152*/ 	.short	0x00a0
        /*0154*/ 	.byte	0x00, 0xf5, 0x21, 0x00


	//----- nvinfo : EIATTR_KPARAM_INFO
	.align		4
.L_513:
        /*0158*/ 	.byte	0x04, 0x17
        /*015a*/ 	.short	(.L_515 - .L_514)
.L_514:
        /*015c*/ 	.word	0x00000000
        /*0160*/ 	.short	0x0014
        /*0162*/ 	.short	0x0098
        /*0164*/ 	.byte	0x00, 0xf5, 0x21, 0x00


	//----- nvinfo : EIATTR_KPARAM_INFO
	.align		4
.L_515:
        /*0168*/ 	.byte	0x04, 0x17
        /*016a*/ 	.short	(.L_517 - .L_516)
.L_516:
        /*016c*/ 	.word	0x00000000
        /*0170*/ 	.short	0x0013
        /*0172*/ 	.short	0x0090
        /*0174*/ 	.byte	0x00, 0xf5, 0x21, 0x00


	//----- nvinfo : EIATTR_KPARAM_INFO
	.align		4
.L_517:
        /*0178*/ 	.byte	0x04, 0x17
        /*017a*/ 	.short	(.L_519 - .L_518)
.L_518:
        /*017c*/ 	.word	0x00000000
        /*0180*/ 	.short	0x0012
        /*0182*/ 	.short	0x0088
        /*0184*/ 	.byte	0x00, 0xf5, 0x21, 0x00


	//----- nvinfo : EIATTR_KPARAM_INFO
	.align		4
.L_519:
        /*0188*/ 	.byte	0x04, 0x17
        /*018a*/ 	.short	(.L_521 - .L_520)
.L_520:
        /*018c*/ 	.word	0x00000000
        /*0190*/ 	.short	0x0011
        /*0192*/ 	.short	0x0080
        /*0194*/ 	.byte	0x00, 0xf5, 0x21, 0x00


	//----- nvinfo : EIATTR_KPARAM_INFO
	.align		4
.L_521:
        /*0198*/ 	.byte	0x04, 0x17
        /*019a*/ 	.short	(.L_523 - .L_522)
.L_522:
        /*019c*/ 	.word	0x00000000
        /*01a0*/ 	.short	0x0010
        /*01a2*/ 	.short	0x0078
        /*01a4*/ 	.byte	0x00, 0xf5, 0x21, 0x00


	//----- nvinfo : EIATTR_KPARAM_INFO
	.align		4
.L_523:
        /*01a8*/ 	.byte	0x04, 0x17
        /*01aa*/ 	.short	(.L_525 - .L_524)
.L_524:
        /*01ac*/ 	.word	0x00000000
        /*01b0*/ 	.short	0x000f
        /*01b2*/ 	.short	0x0070
        /*01b4*/ 	.byte	0x00, 0xf5, 0x21, 0x00


	//----- nvinfo : EIATTR_KPARAM_INFO
	.align		4
.L_525:
        /*01b8*/ 	.byte	0x04, 0x17
        /*01ba*/ 	.short	(.L_527 - .L_526)
.L_526:
        /*01bc*/ 	.word	0x00000000
        /*01c0*/ 	.short	0x000e
        /*01c2*/ 	.short	0x0068
        /*01c4*/ 	.byte	0x00, 0xf5, 0x21, 0x00


	//----- nvinfo : EIATTR_KPARAM_INFO
	.align		4
.L_527:
        /*01c8*/ 	.byte	0x04, 0x17
        /*01ca*/ 	.short	(.L_529 - .L_528)
.L_528:
        /*01cc*/ 	.word	0x00000000
        /*01d0*/ 	.short	0x000d
        /*01d2*/ 	.short	0x0060
        /*01d4*/ 	.byte	0x00, 0xf5, 0x21, 0x00


	//----- nvinfo : EIATTR_KPARAM_INFO
	.align		4
.L_529:
        /*01d8*/ 	.byte	0x04, 0x17
        /*01da*/ 	.short	(.L_531 - .L_530)
.L_530:
        /*01dc*/ 	.word	0x00000000
        /*01e0*/ 	.short	0x000c
        /*01e2*/ 	.short	0x0058
        /*01e4*/ 	.byte	0x00, 0xf5, 0x21, 0x00


	//----- nvinfo : EIATTR_KPARAM_INFO
	.align		4
.L_531:
        /*01e8*/ 	.byte	0x04, 0x17
        /*01ea*/ 	.short	(.L_533 - .L_532)
.L_532:
        /*01ec*/ 	.word	0x00000000
        /*01f0*/ 	.short	0x000b
        /*01f2*/ 	.short	0x0050
        /*01f4*/ 	.byte	0x00, 0xf5, 0x21, 0x00


	//----- nvinfo : EIATTR_KPARAM_INFO
	.align		4
.L_533:
        /*01f8*/ 	.byte	0x04, 0x17
        /*01fa*/ 	.short	(.L_535 - .L_534)
.L_534:
        /*01fc*/ 	.word	0x00000000
        /*0200*/ 	.short	0x000a
        /*0202*/ 	.short	0x0048
        /*0204*/ 	.byte	0x00, 0xf5, 0x21, 0x00


	//----- nvinfo : EIATTR_KPARAM_INFO
	.align		4
.L_535:
        /*0208*/ 	.byte	0x04, 0x17
        /*020a*/ 	.short	(.L_537 - .L_536)
.L_536:
        /*020c*/ 	.word	0x00000000
        /*0210*/ 	.short	0x0009
        /*0212*/ 	.short	0x0040
        /*0214*/ 	.byte	0x00, 0xf5, 0x21, 0x00


	//----- nvinfo : EIATTR_KPARAM_INFO
	.align		4
.L_537:
        /*0218*/ 	.byte	0x04, 0x17
        /*021a*/ 	.short	(.L_539 - .L_538)
.L_538:
        /*021c*/ 	.word	0x00000000
        /*0220*/ 	.short	0x0008
        /*0222*/ 	.short	0x0038
        /*0224*/ 	.byte	0x00, 0xf5, 0x21, 0x00


	//----- nvinfo : EIATTR_KPARAM_INFO
	.align		4
.L_539:
        /*0228*/ 	.byte	0x04, 0x17
        /*022a*/ 	.short	(.L_541 - .L_540)
.L_540:
        /*022c*/ 	.word	0x00000000
        /*0230*/ 	.short	0x0007
        /*0232*/ 	.short	0x0030
        /*0234*/ 	.byte	0x00, 0xf5, 0x21, 0x00


	//----- nvinfo : EIATTR_KPARAM_INFO
	.align		4
.L_541:
        /*0238*/ 	.byte	0x04, 0x17
        /*023a*/ 	.short	(.L_543 - .L_542)
.L_542:
        /*023c*/ 	.word	0x00000000
        /*0240*/ 	.short	0x0006
        /*0242*/ 	.short	0x0028
        /*0244*/ 	.byte	0x00, 0xf5, 0x21, 0x00


	//----- nvinfo : EIATTR_KPARAM_INFO
	.align		4
.L_543:
        /*0248*/ 	.byte	0x04, 0x17
        /*024a*/ 	.short	(.L_545 - .L_544)
.L_544:
        /*024c*/ 	.word	0x00000000
        /*0250*/ 	.short	0x0005
        /*0252*/ 	.short	0x0020
        /*0254*/ 	.byte	0x00, 0xf5, 0x21, 0x00


	//----- nvinfo : EIATTR_KPARAM_INFO
	.align		4
.L_545:
        /*0258*/ 	.byte	0x04, 0x17
        /*025a*/ 	.short	(.L_547 - .L_546)
.L_546:
        /*025c*/ 	.word	0x00000000
        /*0260*/ 	.short	0x0004
        /*0262*/ 	.short	0x0018
        /*0264*/ 	.byte	0x00, 0xf5, 0x21, 0x00


	//----- nvinfo : EIATTR_KPARAM_INFO
	.align		4
.L_547:
        /*0268*/ 	.byte	0x04, 0x17
        /*026a*/ 	.short	(.L_549 - .L_548)
.L_548:
        /*026c*/ 	.word	0x00000000
        /*0270*/ 	.short	0x0003
        /*0272*/ 	.short	0x0010
        /*0274*/ 	.byte	0x00, 0xf5, 0x21, 0x00


	//----- nvinfo : EIATTR_KPARAM_INFO
	.align		4
.L_549:
        /*0278*/ 	.byte	0x04, 0x17
        /*027a*/ 	.short	(.L_551 - .L_550)
.L_550:
        /*027c*/ 	.word	0x00000000
        /*0280*/ 	.short	0x0002
        /*0282*/ 	.short	0x0008
        /*0284*/ 	.byte	0x00, 0xf0, 0x11, 0x00


	//----- nvinfo : EIATTR_KPARAM_INFO
	.align		4
.L_551:
        /*0288*/ 	.byte	0x04, 0x17
        /*028a*/ 	.short	(.L_553 - .L_552)
.L_552:
        /*028c*/ 	.word	0x00000000
        /*0290*/ 	.short	0x0001
        /*0292*/ 	.short	0x0004
        /*0294*/ 	.byte	0x00, 0xf0, 0x11, 0x00


	//----- nvinfo : EIATTR_KPARAM_INFO
	.align		4
.L_553:
        /*0298*/ 	.byte	0x04, 0x17
        /*029a*/ 	.short	(.L_555 - .L_554)
.L_554:
        /*029c*/ 	.word	0x00000000
        /*02a0*/ 	.short	0x0000
        /*02a2*/ 	.short	0x0000
        /*02a4*/ 	.byte	0x00, 0xf0, 0x11, 0x00


	//----- nvinfo : EIATTR_SPARSE_MMA_MASK
	.align		4
.L_555:
        /*02a8*/ 	.byte	0x03, 0x50
        /*02aa*/ 	.short	0x0000


	//----- nvinfo : EIATTR_MAXREG_COUNT
	.align		4
        /*02ac*/ 	.byte	0x03, 0x1b
        /*02ae*/ 	.short	0x00ff


	//----- nvinfo : EIATTR_MERCURY_ISA_VERSION
	.align		4
        /*02b0*/ 	.byte	0x03, 0x5f
        /*02b2*/ 	.short	0x0101


	//----- nvinfo : EIATTR_VRC_CTA_INIT_COUNT
	.align		4
        /*02b4*/ 	.byte	0x02, 0x4a
	.zero		1
	.zero		1


	//----- nvinfo : EIATTR_EXIT_INSTR_OFFSETS
	.align		4
        /*02b8*/ 	.byte	0x04, 0x1c
        /*02ba*/ 	.short	(.L_557 - .L_556)


	//   ....[0]....
.L_556:
        /*02bc*/ 	.word	0x000000e0


	//   ....[1]....
        /*02c0*/ 	.word	0x00000fc0


	//----- nvinfo : EIATTR_CBANK_PARAM_SIZE
	.align		4
.L_557:
        /*02c4*/ 	.byte	0x03, 0x19
        /*02c6*/ 	.short	0x0148


	//----- nvinfo : EIATTR_PARAM_CBANK
	.align		4
        /*02c8*/ 	.byte	0x04, 0x0a
        /*02ca*/ 	.short	(.L_559 - .L_558)
	.align		4
.L_558:
        /*02cc*/ 	.word	index@(.nv.constant0._Z28kernel_stream3D_0_18_forwardiiiPiPdS0_S0_S0_S0_S0_S0_S0_S0_S0_S0_S0_S0_S0_S0_S0_S0_S0_S0_S0_S0_S0_S0_S0_S0_S0_S0_S0_S0_S0_S0_S0_S0_S0_S0_S0_S0_S0_)
        /*02d0*/ 	.short	0x0380
        /*02d2*/ 	.short	0x0148


	//----- nvinfo : EIATTR_SW_WAR
	.align		4
.L_559:
        /*02d4*/ 	.byte	0x04, 0x36
        /*02d6*/ 	.short	(.L_561 - .L_560)
.L_560:
        /*02d8*/ 	.word	0x00000008
.L_561:


//--------------------- .nv.info._Z16kernel_copy_0_18iiiPdS_S_S_S_S_S_S_S_S_S_S_S_S_S_S_S_S_S_S_S_S_S_S_S_S_S_S_S_S_S_S_S_S_S_S_S_S_ --------------------------
	.section	.nv.info._Z16kernel_copy_0_18iiiPdS_S_S_S_S_S_S_S_S_S_S_S_S_S_S_S_S_S_S_S_S_S_S_S_S_S_S_S_S_S_S_S_S_S_S_S_S_,"",@"SHT_CUDA_INFO"
	.sectionflags	@""
	.align	4


	//----- nvinfo : EIATTR_CUDA_API_VERSION
	.align		4
        /*0000*/ 	.byte	0x04, 0x37
        /*0002*/ 	.short	(.L_563 - .L_562)
.L_562:
        /*0004*/ 	.word	0x00000082


	//----- nvinfo : EIATTR_KPARAM_INFO
	.align		4
.L_563:
        /*0008*/ 	.byte	0x04, 0x17
        /*000a*/ 	.short	(.L_565 - .L_564)
.L_564:
        /*000c*/ 	.word	0x00000000
        /*0010*/ 	.short	0x0028
        /*0012*/ 	.short	0x0138
        /*0014*/ 	.byte	0x00, 0xf5, 0x21, 0x00


	//----- nvinfo : EIATTR_KPARAM_INFO
	.align		4
.L_565:
        /*0018*/ 	.byte	0x04, 0x17
        /*001a*/ 	.short	(.L_567 - .L_566)
.L_566:
        /*001c*/ 	.word	0x00000000
        /*0020*/ 	.short	0x0027
        /*0022*/ 	.short	0x0130
        /*0024*/ 	.byte	0x00, 0xf5, 0x21, 0x00


	//----- nvinfo : EIATTR_KPARAM_INFO
	.align		4
.L_567:
        /*0028*/ 	.byte	0x04, 0x17
        /*002a*/ 	.short	(.L_569 - .L_568)
.L_568:
        /*002c*/ 	.word	0x00000000
        /*0030*/ 	.short	0x0026
        /*0032*/ 	.short	0x0128
        /*0034*/ 	.byte	0x00, 0xf5, 0x21, 0x00


	//----- nvinfo : EIATTR_KPARAM_INFO
	.align		4
.L_569:
        /*0038*/ 	.byte	0x04, 0x17
        /*003a*/ 	.short	(.L_571 - .L_570)
.L_570:
        /*003c*/ 	.word	0x00000000
        /*0040*/ 	.short	0x0025
        /*0042*/ 	.short	0x0120
        /*0044*/ 	.byte	0x00, 0xf5, 0x21, 0x00


	//----- nvinfo : EIATTR_KPARAM_INFO
	.align		4
.L_571:
        /*0048*/ 	.byte	0x04, 0x17
        /*004a*/ 	.short	(.L_573 - .L_572)
.L_572:
        /*004c*/ 	.word	0x00000000
        /*0050*/ 	.short	0x0024
        /*0052*/ 	.short	0x0118
        /*0054*/ 	.byte	0x00, 0xf5, 0x21, 0x00


	//----- nvinfo : EIATTR_KPARAM_INFO
	.align		4
.L_573:
        /*0058*/ 	.byte	0x04, 0x17
        /*005a*/ 	.short	(.L_575 - .L_574)
.L_574:
        /*005c*/ 	.word	0x00000000
        /*0060*/ 	.short	0x0023
        /*0062*/ 	.short	0x0110
        /*0064*/ 	.byte	0x00, 0xf5, 0x21, 0x00


	//----- nvinfo : EIATTR_KPARAM_INFO
	.align		4
.L_575:
        /*0068*/ 	.byte	0x04, 0x17
        /*006a*/ 	.short	(.L_577 - .L_576)
.L_576:
        /*006c*/ 	.word	0x00000000
        /*0070*/ 	.short	0x0022
        /*0072*/ 	.short	0x0108
        /*0074*/ 	.byte	0x00, 0xf5, 0x21, 0x00


	//----- nvinfo : EIATTR_KPARAM_INFO
	.align		4
.L_577:
        /*0078*/ 	.byte	0x04, 0x17
        /*007a*/ 	.short	(.L_579 - .L_578)
.L_578:
        /*007c*/ 	.word	0x00000000
        /*0080*/ 	.short	0x0021
        /*0082*/ 	.short	0x0100
        /*0084*/ 	.byte	0x00, 0xf5, 0x21, 0x00


	//----- nvinfo : EIATTR_KPARAM_INFO
	.align		4
.L_579:
        /*0088*/ 	.byte	0x04, 0x17
        /*008a*/ 	.short	(.L_581 - .L_580)
.L_580:
        /*008c*/ 	.word	0x00000000
        /*0090*/ 	.short	0x0020
        /*0092*/ 	.short	0x00f8
        /*0094*/ 	.byte	0x00, 0xf5, 0x21, 0x00


	//----- nvinfo : EIATTR_KPARAM_INFO
	.align		4
.L_581:
        /*0098*/ 	.byte	0x04, 0x17
        /*009a*/ 	.short	(.L_583 - .L_582)
.L_582:
        /*009c*/ 	.word	0x00000000
        /*00a0*/ 	.short	0x001f
        /*00a2*/ 	.short	0x00f0
        /*00a4*/ 	.byte	0x00, 0xf5, 0x21, 0x00


	//----- nvinfo : EIATTR_KPARAM_INFO
	.align		4
.L_583:
        /*00a8*/ 	.byte	0x04, 0x17
        /*00aa*/ 	.short	(.L_585 - .L_584)
.L_584:
        /*00ac*/ 	.word	0x00000000
        /*00b0*/ 	.short	0x001e
        /*00b2*/ 	.short	0x00e8
        /*00b4*/ 	.byte	0x00, 0xf5, 0x21, 0x00


	//----- nvinfo : EIATTR_KPARAM_INFO
	.align		4
.L_585:
        /*00b8*/ 	.byte	0x04, 0x17
        /*00ba*/ 	.short	(.L_587 - .L_586)
.L_586:
        /*00bc*/ 	.word	0x00000000
        /*00c0*/ 	.short	0x001d
        /*00c2*/ 	.short	0x00e0
        /*00c4*/ 	.byte	0x00, 0xf5, 0x21, 0x00


	//----- nvinfo : EIATTR_KPARAM_INFO
	.align		4
.L_587:
        /*00c8*/ 	.byte	0x04, 0x17
        /*00ca*/ 	.short	(.L_589 - .L_588)
.L_588:
        /*00cc*/ 	.word	0x00000000
        /*00d0*/ 	.short	0x001c
        /*00d2*/ 	.short	0x00d8
        /*00d4*/ 	.byte	0x00, 0xf5, 0x21, 0x00


	//----- nvinfo : EIATTR_KPARAM_INFO
	.align		4
.L_589:
        /*00d8*/ 	.byte	0x04, 0x17
        /*00da*/ 	.short	(.L_591 - .L_590)
.L_590:
        /*00dc*/ 	.word	0x00000000
        /*00e0*/ 	.short	0x001b
        /*00e2*/ 	.short	0x00d0
        /*00e4*/ 	.byte	0x00, 0xf5, 0x21, 0x00


	//----- nvinfo : EIATTR_KPARAM_INFO
	.align		4
.L_591:
        /*00e8*/ 	.byte	0x04, 0x17
        /*00ea*/ 	.short	(.L_593 - .L_592)
.L_592:
        /*00ec*/ 	.word	0x00000000
        /*00f0*/ 	.short	0x001a
        /*00f2*/ 	.short	0x00c8
        /*00f4*/ 	.byte	0x00, 0xf5, 0x21, 0x00


	//----- nvinfo : EIATTR_KPARAM_INFO
	.align		4
.L_593:
        /*00f8*/ 	.byte	0x04, 0x17
        /*00fa*/ 	.short	(.L_595 - .L_594)
.L_594:
        /*00fc*/ 	.word	0x00000000
        /*0100*/ 	.short	0x0019
        /*0102*/ 	.short	0x00c0
        /*0104*/ 	.byte	0x00, 0xf5, 0x21, 0x00


	//----- nvinfo : EIATTR_KPARAM_INFO
	.align		4
.L_595:
        /*0108*/ 	.byte	0x04, 0x17
        /*010a*/ 	.short	(.L_597 - .L_596)
.L_596:
        /*010c*/ 	.word	0x00000000
        /*0110*/ 	.short	0x0018
        /*0112*/ 	.short	0x00b8
        /*0114*/ 	.byte	0x00, 0xf5, 0x21, 0x00


	//----- nvinfo : EIATTR_KPARAM_INFO
	.align		4
.L_597:
        /*0118*/ 	.byte	0x04, 0x17
        /*011a*/ 	.short	(.L_599 - .L_598)
.L_598:
        /*011c*/ 	.word	0x00000000
        /*0120*/ 	.short	0x0017
        /*0122*/ 	.short	0x00b0
        /*0124*/ 	.byte	0x00, 0xf5, 0x21, 0x00


	//----- nvinfo : EIATTR_KPARAM_INFO
	.align		4
.L_599:
        /*0128*/ 	.byte	0x04, 0x17
        /*012a*/ 	.short	(.L_601 - .L_600)
.L_600:
        /*012c*/ 	.word	0x00000000
        /*0130*/ 	.short	0x0016
        /*0132*/ 	.short	0x00a8
        /*0134*/ 	.byte	0x00, 0xf5, 0x21, 0x00


	//----- nvinfo : EIATTR_KPARAM_INFO
	.align		4
.L_601:
        /*0138*/ 	.byte	0x04, 0x17
        /*013a*/ 	.short	(.L_603 - .L_602)
.L_602:
        /*013c*/ 	.word	0x00000000
        /*0140*/ 	.short	0x0015
        /*0142*/ 	.short	0x00a0
        /*0144*/ 	.byte	0x00, 0xf5, 0x21, 0x00


	//----- nvinfo : EIATTR_KPARAM_INFO
	.align		4
.L_603:
        /*0148*/ 	.byte	0x04, 0x17
        /*014a*/ 	.short	(.L_605 - .L_604)
.L_604:
        /*014c*/ 	.word	0x00000000
        /*0150*/ 	.short	0x0014
        /*0152*/ 	.short	0x0098
        /*0154*/ 	.byte	0x00, 0xf5, 0x21, 0x00


	//----- nvinfo : EIATTR_KPARAM_INFO
	.align		4
.L_605:
        /*0158*/ 	.byte	0x04, 0x17
        /*015a*/ 	.short	(.L_607 - .L_606)
.L_606:
        /*015c*/ 	.word	0x00000000
        /*0160*/ 	.short	0x0013
        /*0162*/ 	.short	0x0090
        /*0164*/ 	.byte	0x00, 0xf5, 0x21, 0x00


	//----- nvinfo : EIATTR_KPARAM_INFO
	.align		4
.L_607:
        /*0168*/ 	.byte	0x04, 0x17
        /*016a*/ 	.short	(.L_609 - .L_608)
.L_608:
        /*016c*/ 	.word	0x00000000
        /*0170*/ 	.short	0x0012
        /*0172*/ 	.short	0x0088
        /*0174*/ 	.byte	0x00, 0xf5, 0x21, 0x00


	//----- nvinfo : EIATTR_KPARAM_INFO
	.align		4
.L_609:
        /*0178*/ 	.byte	0x04, 0x17
        /*017a*/ 	.short	(.L_611 - .L_610)
.L_610:
        /*017c*/ 	.word	0x00000000
        /*0180*/ 	.short	0x0011
        /*0182*/ 	.short	0x0080
        /*0184*/ 	.byte	0x00, 0xf5, 0x21, 0x00


	//----- nvinfo : EIATTR_KPARAM_INFO
	.align		4
.L_611:
        /*0188*/ 	.byte	0x04, 0x17
        /*018a*/ 	.short	(.L_613 - .L_612)
.L_612:
        /*018c*/ 	.word	0x00000000
        /*0190*/ 	.short	0x0010
        /*0192*/ 	.short	0x0078
        /*0194*/ 	.byte	0x00, 0xf5, 0x21, 0x00


	//----- nvinfo : EIATTR_KPARAM_INFO
	.align		4
.L_613:
        /*0198*/ 	.byte	0x04, 0x17
        /*019a*/ 	.short	(.L_615 - .L_614)
.L_614:
        /*019c*/ 	.word	0x00000000
        /*01a0*/ 	.short	0x000f
        /*01a2*/ 	.short	0x0070
        /*01a4*/ 	.byte	0x00, 0xf5, 0x21, 0x00


	//----- nvinfo : EIATTR_KPARAM_INFO
	.align		4
.L_615:
        /*01a8*/ 	.byte	0x04, 0x17
        /*01aa*/ 	.short	(.L_617 - .L_616)
.L_616:
        /*01ac*/ 	.word	0x00000000
        /*01b0*/ 	.short	0x000e
        /*01b2*/ 	.short	0x0068
        /*01b4*/ 	.byte	0x00, 0xf5, 0x21, 0x00


	//----- nvinfo : EIATTR_KPARAM_INFO
	.align		4
.L_617:
        /*01b8*/ 	.byte	0x04, 0x17
        /*01ba*/ 	.short	(.L_619 - .L_618)
.L_618:
        /*01bc*/ 	.word	0x00000000
        /*01c0*/ 	.short	0x000d
        /*01c2*/ 	.short	0x0060
        /*01c4*/ 	.byte	0x00, 0xf5, 0x21, 0x00


	//----- nvinfo : EIATTR_KPARAM_INFO
	.align		4
.L_619:
        /*01c8*/ 	.byte	0x04, 0x17
        /*01ca*/ 	.short	(.L_621 - .L_620)
.L_620:
        /*01cc*/ 	.word	0x00000000
        /*01d0*/ 	.short	0x000c
        /*01d2*/ 	.short	0x0058
        /*01d4*/ 	.byte	0x00, 0xf5, 0x21, 0x00


	//----- nvinfo : EIATTR_KPARAM_INFO
	.align		4
.L_621:
        /*01d8*/ 	.byte	0x04, 0x17
        /*01da*/ 	.short	(.L_623 - .L_622)
.L_622:
        /*01dc*/ 	.word	0x00000000
        /*01e0*/ 	.short	0x000b
        /*01e2*/ 	.short	0x0050
        /*01e4*/ 	.byte	0x00, 0xf5, 0x21, 0x00


	//----- nvinfo : EIATTR_KPARAM_INFO
	.align		4
.L_623:
        /*01e8*/ 	.byte	0x04, 0x17
        /*01ea*/ 	.short	(.L_625 - .L_624)
.L_624:
        /*01ec*/ 	.word	0x00000000
        /*01f0*/ 	.short	0x000a
        /*01f2*/ 	.short	0x0048
        /*01f4*/ 	.byte	0x00, 0xf5, 0x21, 0x00


	//----- nvinfo : EIATTR_KPARAM_INFO
	.align		4
.L_625:
        /*01f8*/ 	.byte	0x04, 0x17
        /*01fa*/ 	.short	(.L_627 - .L_626)
.L_626:
        /*01fc*/ 	.word	0x00000000
        /*0200*/ 	.short	0x0009
        /*0202*/ 	.short	0x0040
        /*0204*/ 	.byte	0x00, 0xf5, 0x21, 0x00


	//----- nvinfo : EIATTR_KPARAM_INFO
	.align		4
.L_627:
        /*0208*/ 	.byte	0x04, 0x17
        /*020a*/ 	.short	(.L_629 - .L_628)
.L_628:
        /*020c*/ 	.word	0x00000000
        /*0210*/ 	.short	0x0008
        /*0212*/ 	.short	0x0038
        /*0214*/ 	.byte	0x00, 0xf5, 0x21, 0x00


	//----- nvinfo : EIATTR_KPARAM_INFO
	.align		4
.L_629:
        /*0218*/ 	.byte	0x04, 0x17
        /*021a*/ 	.short	(.L_631 - .L_630)
.L_630:
        /*021c*/ 	.word	0x00000000
        /*0220*/ 	.short	0x0007
        /*0222*/ 	.short	0x0030
        /*0224*/ 	.byte	0x00, 0xf5, 0x21, 0x00


	//----- nvinfo : EIATTR_KPARAM_INFO
	.align		4
.L_631:
        /*0228*/ 	.byte	0x04, 0x17
        /*022a*/ 	.short	(.L_633 - .L_632)
.L_632:
        /*022c*/ 	.word	0x00000000
        /*0230*/ 	.short	0x0006
        /*0232*/ 	.short	0x0028
        /*0234*/ 	.byte	0x00, 0xf5, 0x21, 0x00


	//----- nvinfo : EIATTR_KPARAM_INFO
	.align		4
.L_633:
        /*0238*/ 	.byte	0x04, 0x17
        /*023a*/ 	.short	(.L_635 - .L_634)
.L_634:
        /*023c*/ 	.word	0x00000000
        /*0240*/ 	.short	0x0005
        /*0242*/ 	.short	0x0020
        /*0244*/ 	.byte	0x00, 0xf5, 0x21, 0x00


	//----- nvinfo : EIATTR_KPARAM_INFO
	.align		4
.L_635:
        /*0248*/ 	.byte	0x04, 0x17
        /*024a*/ 	.short	(.L_637 - .L_636)
.L_636:
        /*024c*/ 	.word	0x00000000
        /*0250*/ 	.short	0x0004
        /*0252*/ 	.short	0x0018
        /*0254*/ 	.byte	0x00, 0xf5, 0x21, 0x00


	//----- nvinfo : EIATTR_KPARAM_INFO
	.align		4
.L_637:
        /*0258*/ 	.byte	0x04, 0x17
        /*025a*/ 	.short	(.L_639 - .L_638)
.L_638:
        /*025c*/ 	.word	0x00000000
        /*0260*/ 	.short	0x0003
        /*0262*/ 	.short	0x0010
        /*0264*/ 	.byte	0x00, 0xf5, 0x21, 0x00


	//----- nvinfo : EIATTR_KPARAM_INFO
	.align		4
.L_639:
        /*0268*/ 	.byte	0x04, 0x17
        /*026a*/ 	.short	(.L_641 - .L_640)
.L_640:
        /*026c*/ 	.word	0x00000000
        /*0270*/ 	.short	0x0002
        /*0272*/ 	.short	0x0008
        /*0274*/ 	.byte	0x00, 0xf0, 0x11, 0x00


	//----- nvinfo : EIATTR_KPARAM_INFO
	.align		4
.L_641:
        /*0278*/ 	.byte	0x04, 0x17
        /*027a*/ 	.short	(.L_643 - .L_642)
.L_642:
        /*027c*/ 	.word	0x00000000
        /*0280*/ 	.short	0x0001
        /*0282*/ 	.short	0x0004
        /*0284*/ 	.byte	0x00, 0xf0, 0x11, 0x00


	//----- nvinfo : EIATTR_KPARAM_INFO
	.align		4
.L_643:
        /*0288*/ 	.byte	0x04, 0x17
        /*028a*/ 	.short	(.L_645 - .L_644)
.L_644:
        /*028c*/ 	.word	0x00000000
        /*0290*/ 	.short	0x0000
        /*0292*/ 	.short	0x0000
        /*0294*/ 	.byte	0x00, 0xf0, 0x11, 0x00


	//----- nvinfo : EIATTR_SPARSE_MMA_MASK
	.align		4
.L_645:
        /*0298*/ 	.byte	0x03, 0x50
        /*029a*/ 	.short	0x0000


	//----- nvinfo : EIATTR_MAXREG_COUNT
	.align		4
        /*029c*/ 	.byte	0x03, 0x1b
        /*029e*/ 	.short	0x00ff


	//----- nvinfo : EIATTR_MERCURY_ISA_VERSION
	.align		4
        /*02a0*/ 	.byte	0x03, 0x5f
        /*02a2*/ 	.short	0x0101


	//----- nvinfo : EIATTR_VRC_CTA_INIT_COUNT
	.align		4
        /*02a4*/ 	.byte	0x02, 0x4a
	.zero		1
	.zero		1


	//----- nvinfo : EIATTR_EXIT_INSTR_OFFSETS
	.align		4
        /*02a8*/ 	.byte	0x04, 0x1c
        /*02aa*/ 	.short	(.L_647 - .L_646)


	//   ....[0]....
.L_646:
        /*02ac*/ 	.word	0x000000e0


	//   ....[1]....
        /*02b0*/ 	.word	0x00000820


	//----- nvinfo : EIATTR_CBANK_PARAM_SIZE
	.align		4
.L_647:
        /*02b4*/ 	.byte	0x03, 0x19
        /*02b6*/ 	.short	0x0140


	//----- nvinfo : EIATTR_PARAM_CBANK
	.align		4
        /*02b8*/ 	.byte	0x04, 0x0a
        /*02ba*/ 	.short	(.L_649 - .L_648)
	.align		4
.L_648:
        /*02bc*/ 	.word	index@(.nv.constant0._Z16kernel_copy_0_18iiiPdS_S_S_S_S_S_S_S_S_S_S_S_S_S_S_S_S_S_S_S_S_S_S_S_S_S_S_S_S_S_S_S_S_S_S_S_S_)
        /*02c0*/ 	.short	0x0380
        /*02c2*/ 	.short	0x0140


	//----- nvinfo : EIATTR_SW_WAR
	.align		4
.L_649:
        /*02c4*/ 	.byte	0x04, 0x36
        /*02c6*/ 	.short	(.L_651 - .L_650)
.L_650:
        /*02c8*/ 	.word	0x00000008
.L_651:


//--------------------- .nv.info._Z14kernel_lk_calcidiiiPdS_S_S_ --------------------------
	.section	.nv.info._Z14kernel_lk_calcidiiiPdS_S_S_,"",@"SHT_CUDA_INFO"
	.sectionflags	@""
	.align	4


	//----- nvinfo : EIATTR_CUDA_API_VERSION
	.align		4
        /*0000*/ 	.byte	0x04, 0x37
        /*0002*/ 	.short	(.L_653 - .L_652)
.L_652:
        /*0004*/ 	.word	0x00000082


	//----- nvinfo : EIATTR_KPARAM_INFO
	.align		4
.L_653:
        /*0008*/ 	.byte	0x04, 0x17
        /*000a*/ 	.short	(.L_655 - .L_654)
.L_654:
        /*000c*/ 	.word	0x00000000
        /*0010*/ 	.short	0x0008
        /*0012*/ 	.short	0x0038
        /*0014*/ 	.byte	0x00, 0xf5, 0x21, 0x00


	//----- nvinfo : EIATTR_KPARAM_INFO
	.align		4
.L_655:
        /*0018*/ 	.byte	0x04, 0x17
        /*001a*/ 	.short	(.L_657 - .L_656)
.L_656:
        /*001c*/ 	.word	0x00000000
        /*0020*/ 	.short	0x0007
        /*0022*/ 	.short	0x0030
        /*0024*/ 	.byte	0x00, 0xf5, 0x21, 0x00


	//----- nvinfo : EIATTR_KPARAM_INFO
	.align		4
.L_657:
        /*0028*/ 	.byte	0x04, 0x17
        /*002a*/ 	.short	(.L_659 - .L_658)
.L_658:
        /*002c*/ 	.word	0x00000000
        /*0030*/ 	.short	0x0006
        /*0032*/ 	.short	0x0028
        /*0034*/ 	.byte	0x00, 0xf5, 0x21, 0x00


	//----- nvinfo : EIATTR_KPARAM_INFO
	.align		4
.L_659:
        /*0038*/ 	.byte	0x04, 0x17
        /*003a*/ 	.short	(.L_661 - .L_660)
.L_660:
        /*003c*/ 	.word	0x00000000
        /*0040*/ 	.short	0x0005
        /*0042*/ 	.short	0x0020
        /*0044*/ 	.byte	0x00, 0xf5, 0x21, 0x00


	//----- nvinfo : EIATTR_KPARAM_INFO
	.align		4
.L_661:
        /*0048*/ 	.byte	0x04, 0x17
        /*004a*/ 	.short	(.L_663 - .L_662)
.L_662:
        /*004c*/ 	.word	0x00000000
        /*0050*/ 	.short	0x0004
        /*0052*/ 	.short	0x0018
        /*0054*/ 	.byte	0x00, 0xf0, 0x11, 0x00


	//----- nvinfo : EIATTR_KPARAM_INFO
	.align		4
.L_663:
        /*0058*/ 	.byte	0x04, 0x17
        /*005a*/ 	.short	(.L_665 - .L_664)
.L_664:
        /*005c*/ 	.word	0x00000000
        /*0060*/ 	.short	0x0003
        /*0062*/ 	.short	0x0014
        /*0064*/ 	.byte	0x00, 0xf0, 0x11, 0x00


	//----- nvinfo : EIATTR_KPARAM_INFO
	.align		4
.L_665:
        /*0068*/ 	.byte	0x04, 0x17
        /*006a*/ 	.short	(.L_667 - .L_666)
.L_666:
        /*006c*/ 	.word	0x00000000
        /*0070*/ 	.short	0x0002
        /*0072*/ 	.short	0x0010
        /*0074*/ 	.byte	0x00, 0xf0, 0x11, 0x00


	//----- nvinfo : EIATTR_KPARAM_INFO
	.align		4
.L_667:
        /*0078*/ 	.byte	0x04, 0x17
        /*007a*/ 	.short	(.L_669 - .L_668)
.L_668:
        /*007c*/ 	.word	0x00000000
        /*0080*/ 	.short	0x0001
        /*0082*/ 	.short	0x0008
        /*0084*/ 	.byte	0x00, 0xf0, 0x21, 0x00


	//----- nvinfo : EIATTR_KPARAM_INFO
	.align		4
.L_669:
        /*0088*/ 	.byte	0x04, 0x17
        /*008a*/ 	.short	(.L_671 - .L_670)
.L_670:
        /*008c*/ 	.word	0x00000000
        /*0090*/ 	.short	0x0000
        /*0092*/ 	.short	0x0000
        /*0094*/ 	.byte	0x00, 0xf0, 0x11, 0x00


	//----- nvinfo : EIATTR_SPARSE_MMA_MASK
	.align		4
.L_671:
        /*0098*/ 	.byte	0x03, 0x50
        /*009a*/ 	.short	0x0000


	//----- nvinfo : EIATTR_MAXREG_COUNT
	.align		4
        /*009c*/ 	.byte	0x03, 0x1b
        /*009e*/ 	.short	0x00ff


	//----- nvinfo : EIATTR_MERCURY_ISA_VERSION
	.align		4
        /*00a0*/ 	.byte	0x03, 0x5f
        /*00a2*/ 	.short	0x0101


	//----- nvinfo : EIATTR_VRC_CTA_INIT_COUNT
	.align		4
        /*00a4*/ 	.byte	0x02, 0x4a
	.zero		1
	.zero		1


	//----- nvinfo : EIATTR_EXIT_INSTR_OFFSETS
	.align		4
        /*00a8*/ 	.byte	0x04, 0x1c
        /*00aa*/ 	.short	(.L_673 - .L_672)


	//   ....[0]....
.L_672:
        /*00ac*/ 	.word	0x000000e0


	//   ....[1]....
        /*00b0*/ 	.word	0x00000210


	//   ....[2]....
        /*00b4*/ 	.word	0x00000430


	//----- nvinfo : EIATTR_CRS_STACK_SIZE
	.align		4
.L_673:
        /*00b8*/ 	.byte	0x04, 0x1e
        /*00ba*/ 	.short	(.L_675 - .L_674)
.L_674:
        /*00bc*/ 	.word	0x00000000


	//----- nvinfo : EIATTR_CBANK_PARAM_SIZE
	.align		4
.L_675:
        /*00c0*/ 	.byte	0x03, 0x19
        /*00c2*/ 	.short	0x0040


	//----- nvinfo : EIATTR_PARAM_CBANK
	.align		4
        /*00c4*/ 	.byte	0x04, 0x0a
        /*00c6*/ 	.short	(.L_677 - .L_676)
	.align		4
.L_676:
        /*00c8*/ 	.word	index@(.nv.constant0._Z14kernel_lk_calcidiiiPdS_S_S_)
        /*00cc*/ 	.short	0x0380
        /*00ce*/ 	.short	0x0040


	//----- nvinfo : EIATTR_SW_WAR
	.align		4
.L_677:
        /*00d0*/ 	.byte	0x04, 0x36
        /*00d2*/ 	.short	(.L_679 - .L_678)
.L_678:
        /*00d4*/ 	.word	0x00000008
.L_679:


//--------------------- .nv.info._Z9kernel_lkiiiPdS_S_S_S_S_S_S_S_S_S_S_d --------------------------
	.section	.nv.info._Z9kernel_lkiiiPdS_S_S_S_S_S_S_S_S_S_S_d,"",@"SHT_CUDA_INFO"
	.sectionflags	@""
	.align	4


	//----- nvinfo : EIATTR_CUDA_API_VERSION
	.align		4
        /*0000*/ 	.byte	0x04, 0x37
        /*0002*/ 	.short	(.L_681 - .L_680)
.L_680:
        /*0004*/ 	.word	0x00000082


	//----- nvinfo : EIATTR_KPARAM_INFO
	.align		4
.L_681:
        /*0008*/ 	.byte	0x04, 0x17
        /*000a*/ 	.short	(.L_683 - .L_682)
.L_682:
        /*000c*/ 	.word	0x00000000
        /*0010*/ 	.short	0x000f
        /*0012*/ 	.short	0x0070
        /*0014*/ 	.byte	0x00, 0xf0, 0x21, 0x00


	//----- nvinfo : EIATTR_KPARAM_INFO
	.align		4
.L_683:
        /*0018*/ 	.byte	0x04, 0x17
        /*001a*/ 	.short	(.L_685 - .L_684)
.L_684:
        /*001c*/ 	.word	0x00000000
        /*0020*/ 	.short	0x000e
        /*0022*/ 	.short	0x0068
        /*0024*/ 	.byte	0x00, 0xf5, 0x21, 0x00


	//----- nvinfo : EIATTR_KPARAM_INFO
	.align		4
.L_685:
        /*0028*/ 	.byte	0x04, 0x17
        /*002a*/ 	.short	(.L_687 - .L_686)
.L_686:
        /*002c*/ 	.word	0x00000000
        /*0030*/ 	.short	0x000d
        /*0032*/ 	.short	0x0060
        /*0034*/ 	.byte	0x00, 0xf5, 0x21, 0x00


	//----- nvinfo : EIATTR_KPARAM_INFO
	.align		4
.L_687:
        /*0038*/ 	.byte	0x04, 0x17
        /*003a*/ 	.short	(.L_689 - .L_688)
.L_688:
        /*003c*/ 	.word	0x00000000
        /*0040*/ 	.short	0x000c
        /*0042*/ 	.short	0x0058
        /*0044*/ 	.byte	0x00, 0xf5, 0x21, 0x00


	//----- nvinfo : EIATTR_KPARAM_INFO
	.align		4
.L_689:
        /*0048*/ 	.byte	0x04, 0x17
        /*004a*/ 	.short	(.L_691 - .L_690)
.L_690:
        /*004c*/ 	.word	0x00000000
        /*0050*/ 	.short	0x000b
        /*0052*/ 	.short	0x0050
        /*0054*/ 	.byte	0x00, 0xf5, 0x21, 0x00


	//----- nvinfo : EIATTR_KPARAM_INFO
	.align		4
.L_691:
        /*0058*/ 	.byte	0x04, 0x17
        /*005a*/ 	.short	(.L_693 - .L_692)
.L_692:
        /*005c*/ 	.word	0x00000000
        /*0060*/ 	.short	0x000a
        /*0062*/ 	.short	0x0048
        /*0064*/ 	.byte	0x00, 0xf5, 0x21, 0x00


	//----- nvinfo : EIATTR_KPARAM_INFO
	.align		4
.L_693:
        /*0068*/ 	.byte	0x04, 0x17
        /*006a*/ 	.short	(.L_695 - .L_694)
.L_694:
        /*006c*/ 	.word	0x00000000
        /*0070*/ 	.short	0x0009
        /*0072*/ 	.short	0x0040
        /*0074*/ 	.byte	0x00, 0xf5, 0x21, 0x00


	//----- nvinfo : EIATTR_KPARAM_INFO
	.align		4
.L_695:
        /*0078*/ 	.byte	0x04, 0x17
        /*007a*/ 	.short	(.L_697 - .L_696)
.L_696:
        /*007c*/ 	.word	0x00000000
        /*0080*/ 	.short	0x0008
        /*0082*/ 	.short	0x0038
        /*0084*/ 	.byte	0x00, 0xf5, 0x21, 0x00


	//----- nvinfo : EIATTR_KPARAM_INFO
	.align		4
.L_697:
        /*0088*/ 	.byte	0x04, 0x17
        /*008a*/ 	.short	(.L_699 - .L_698)
.L_698:
        /*008c*/ 	.word	0x00000000
        /*0090*/ 	.short	0x0007
        /*0092*/ 	.short	0x0030
        /*0094*/ 	.byte	0x00, 0xf5, 0x21, 0x00


	//----- nvinfo : EIATTR_KPARAM_INFO
	.align		4
.L_699:
        /*0098*/ 	.byte	0x04, 0x17
        /*009a*/ 	.short	(.L_701 - .L_700)
.L_700:
        /*009c*/ 	.word	0x00000000
        /*00a0*/ 	.short	0x0006
        /*00a2*/ 	.short	0x0028
        /*00a4*/ 	.byte	0x00, 0xf5, 0x21, 0x00


	//----- nvinfo : EIATTR_KPARAM_INFO
	.align		4
.L_701:
        /*00a8*/ 	.byte	0x04, 0x17
        /*00aa*/ 	.short	(.L_703 - .L_702)
.L_702:
        /*00ac*/ 	.word	0x00000000
        /*00b0*/ 	.short	0x0005
        /*00b2*/ 	.short	0x0020
        /*00b4*/ 	.byte	0x00, 0xf5, 0x21, 0x00


	//----- nvinfo : EIATTR_KPARAM_INFO
	.align		4
.L_703:
        /*00b8*/ 	.byte	0x04, 0x17
        /*00ba*/ 	.short	(.L_705 - .L_704)
.L_704:
        /*00bc*/ 	.word	0x00000000
        /*00c0*/ 	.short	0x0004
        /*00c2*/ 	.short	0x0018
        /*00c4*/ 	.byte	0x00, 0xf5, 0x21, 0x00


	//----- nvinfo : EIATTR_KPARAM_INFO
	.align		4
.L_705:
        /*00c8*/ 	.byte	0x04, 0x17
        /*00ca*/ 	.short	(.L_707 - .L_706)
.L_706:
        /*00cc*/ 	.word	0x00000000
        /*00d0*/ 	.short	0x0003
        /*00d2*/ 	.short	0x0010
        /*00d4*/ 	.byte	0x00, 0xf5, 0x21, 0x00


	//----- nvinfo : EIATTR_KPARAM_INFO
	.align		4
.L_707:
        /*00d8*/ 	.byte	0x04, 0x17
        /*00da*/ 	.short	(.L_709 - .L_708)
.L_708:
        /*00dc*/ 	.word	0x00000000
        /*00e0*/ 	.short	0x0002
        /*00e2*/ 	.short	0x0008
        /*00e4*/ 	.byte	0x00, 0xf0, 0x11, 0x00


	//----- nvinfo : EIATTR_KPARAM_INFO
	.align		4
.L_709:
        /*00e8*/ 	.byte	0x04, 0x17
        /*00ea*/ 	.short	(.L_711 - .L_710)
.L_710:
        /*00ec*/ 	.word	0x00000000
        /*00f0*/ 	.short	0x0001
        /*00f2*/ 	.short	0x0004
        /*00f4*/ 	.byte	0x00, 0xf0, 0x11, 0x00


	//----- nvinfo : EIATTR_KPARAM_INFO
	.align		4
.L_711:
        /*00f8*/ 	.byte	0x04, 0x17
        /*00fa*/ 	.short	(.L_713 - .L_712)
.L_712:
        /*00fc*/ 	.word	0x00000000
        /*0100*/ 	.short	0x0000
        /*0102*/ 	.short	0x0000
        /*0104*/ 	.byte	0x00, 0xf0, 0x11, 0x00


	//----- nvinfo : EIATTR_SPARSE_MMA_MASK
	.align		4
.L_713:
        /*0108*/ 	.byte	0x03, 0x50
        /*010a*/ 	.short	0x0000


	//----- nvinfo : EIATTR_MAXREG_COUNT
	.align		4
        /*010c*/ 	.byte	0x03, 0x1b
        /*010e*/ 	.short	0x00ff


	//----- nvinfo : EIATTR_MERCURY_ISA_VERSION
	.align		4
        /*0110*/ 	.byte	0x03, 0x5f
        /*0112*/ 	.short	0x0101


	//----- nvinfo : EIATTR_VRC_CTA_INIT_COUNT
	.align		4
        /*0114*/ 	.byte	0x02, 0x4a
	.zero		1
	.zero		1


	//----- nvinfo : EIATTR_EXIT_INSTR_OFFSETS
	.align		4
        /*0118*/ 	.byte	0x04, 0x1c
        /*011a*/ 	.short	(.L_715 - .L_714)


	//   ....[0]....
.L_714:
        /*011c*/ 	.word	0x000000e0


	//   ....[1]....
        /*0120*/ 	.word	0x00000360


	//   ....[2]....
        /*0124*/ 	.word	0x000003d0


	//   ....[3]....
        /*0128*/ 	.word	0x00000420


	//   ....[4]....
        /*012c*/ 	.word	0x00002a20


	//----- nvinfo : EIATTR_CRS_STACK_SIZE
	.align		4
.L_715:
        /*0130*/ 	.byte	0x04, 0x1e
        /*0132*/ 	.short	(.L_717 - .L_716)
.L_716:
        /*0134*/ 	.word	0x00000000


	//----- nvinfo : EIATTR_CBANK_PARAM_SIZE
	.align		4
.L_717:
        /*0138*/ 	.byte	0x03, 0x19
        /*013a*/ 	.short	0x0078


	//----- nvinfo : EIATTR_PARAM_CBANK
	.align		4
        /*013c*/ 	.byte	0x04, 0x0a
        /*013e*/ 	.short	(.L_719 - .L_718)
	.align		4
.L_718:
        /*0140*/ 	.word	index@(.nv.constant0._Z9kernel_lkiiiPdS_S_S_S_S_S_S_S_S_S_S_d)
        /*0144*/ 	.short	0x0380
        /*0146*/ 	.short	0x0078


	//----- nvinfo : EIATTR_SW_WAR
	.align		4
.L_719:
        /*0148*/ 	.byte	0x04, 0x36
        /*014a*/ 	.short	(.L_721 - .L_720)
.L_720:
        /*014c*/ 	.word	0x00000008
.L_721:


//--------------------- .nv.info._Z19kernel_stat_to_zeroiiiPdS_S_S_S_S_S_S_S_S_S_S_S_S_S_S_S_S_S_S_S_d --------------------------
	.section	.nv.info._Z19kernel_stat_to_zeroiiiPdS_S_S_S_S_S_S_S_S_S_S_S_S_S_S_S_S_S_S_S_d,"",@"SHT_CUDA_INFO"
	.sectionflags	@""
	.align	4


	//----- nvinfo : EIATTR_CUDA_API_VERSION
	.align		4
        /*0000*/ 	.byte	0x04, 0x37
        /*0002*/ 	.short	(.L_723 - .L_722)
.L_722:
        /*0004*/ 	.word	0x00000082


	//----- nvinfo : EIATTR_KPARAM_INFO
	.align		4
.L_723:
        /*0008*/ 	.byte	0x04, 0x17
        /*000a*/ 	.short	(.L_725 - .L_724)
.L_724:
        /*000c*/ 	.word	0x00000000
        /*0010*/ 	.short	0x0018
        /*0012*/ 	.short	0x00b8
        /*0014*/ 	.byte	0x00, 0xf0, 0x21, 0x00


	//----- nvinfo : EIATTR_KPARAM_INFO
	.align		4
.L_725:
        /*0018*/ 	.byte	0x04, 0x17
        /*001a*/ 	.short	(.L_727 - .L_726)
.L_726:
        /*001c*/ 	.word	0x00000000
        /*0020*/ 	.short	0x0017
        /*0022*/ 	.short	0x00b0
        /*0024*/ 	.byte	0x00, 0xf5, 0x21, 0x00


	//----- nvinfo : EIATTR_KPARAM_INFO
	.align		4
.L_727:
        /*0028*/ 	.byte	0x04, 0x17
        /*002a*/ 	.short	(.L_729 - .L_728)
.L_728:
        /*002c*/ 	.word	0x00000000
        /*0030*/ 	.short	0x0016
        /*0032*/ 	.short	0x00a8
        /*0034*/ 	.byte	0x00, 0xf5, 0x21, 0x00


	//----- nvinfo : EIATTR_KPARAM_INFO
	.align		4
.L_729:
        /*0038*/ 	.byte	0x04, 0x17
        /*003a*/ 	.short	(.L_731 - .L_730)
.L_730:
        /*003c*/ 	.word	0x00000000
        /*0040*/ 	.short	0x0015
        /*0042*/ 	.short	0x00a0
        /*0044*/ 	.byte	0x00, 0xf5, 0x21, 0x00


	//----- nvinfo : EIATTR_KPARAM_INFO
	.align		4
.L_731:
        /*0048*/ 	.byte	0x04, 0x17
        /*004a*/ 	.short	(.L_733 - .L_732)
.L_732:
        /*004c*/ 	.word	0x00000000
        /*0050*/ 	.short	0x0014
        /*0052*/ 	.short	0x0098
        /*0054*/ 	.byte	0x00, 0xf5, 0x21, 0x00


	//----- nvinfo : EIATTR_KPARAM_INFO
	.align		4
.L_733:
        /*0058*/ 	.byte	0x04, 0x17
        /*005a*/ 	.short	(.L_735 - .L_734)
.L_734:
        /*005c*/ 	.word	0x00000000
        /*0060*/ 	.short	0x0013
        /*0062*/ 	.short	0x0090
        /*0064*/ 	.byte	0x00, 0xf5, 0x21, 0x00


	//----- nvinfo : EIATTR_KPARAM_INFO
	.align		4
.L_735:
        /*0068*/ 	.byte	0x04, 0x17
        /*006a*/ 	.short	(.L_737 - .L_736)
.L_736:
        /*006c*/ 	.word	0x00000000
        /*0070*/ 	.short	0x0012
        /*0072*/ 	.short	0x0088
        /*0074*/ 	.byte	0x00, 0xf5, 0x21, 0x00


	//----- nvinfo : EIATTR_KPARAM_INFO
	.align		4
.L_737:
        /*0078*/ 	.byte	0x04, 0x17
        /*007a*/ 	.short	(.L_739 - .L_738)
.L_738:
        /*007c*/ 	.word	0x00000000
        /*0080*/ 	.short	0x0011
        /*0082*/ 	.short	0x0080
        /*0084*/ 	.byte	0x00, 0xf5, 0x21, 0x00


	//----- nvinfo : EIATTR_KPARAM_INFO
	.align		4
.L_739:
        /*0088*/ 	.byte	0x04, 0x17
        /*008a*/ 	.short	(.L_741 - .L_740)
.L_740:
        /*008c*/ 	.word	0x00000000
        /*0090*/ 	.short	0x0010
        /*0092*/ 	.short	0x0078
        /*0094*/ 	.byte	0x00, 0xf5, 0x21, 0x00


	//----- nvinfo : EIATTR_KPARAM_INFO
	.align		4
.L_741:
        /*0098*/ 	.byte	0x04, 0x17
        /*009a*/ 	.short	(.L_743 - .L_742)
.L_742:
        /*009c*/ 	.word	0x00000000
        /*00a0*/ 	.short	0x000f
        /*00a2*/ 	.short	0x0070
        /*00a4*/ 	.byte	0x00, 0xf5, 0x21, 0x00


	//----- nvinfo : EIATTR_KPARAM_INFO
	.align		4
.L_743:
        /*00a8*/ 	.byte	0x04, 0x17
        /*00aa*/ 	.short	(.L_745 - .L_744)
.L_744:
        /*00ac*/ 	.word	0x00000000
        /*00b0*/ 	.short	0x000e
        /*00b2*/ 	.short	0x0068
        /*00b4*/ 	.byte	0x00, 0xf5, 0x21, 0x00


	//----- nvinfo : EIATTR_KPARAM_INFO
	.align		4
.L_745:
        /*00b8*/ 	.byte	0x04, 0x17
        /*00ba*/ 	.short	(.L_747 - .L_746)
.L_746:
        /*00bc*/ 	.word	0x00000000
        /*00c0*/ 	.short	0x000d
        /*00c2*/ 	.short	0x0060
        /*00c4*/ 	.byte	0x00, 0xf5, 0x21, 0x00


	//----- nvinfo : EIATTR_KPARAM_INFO
	.align		4
.L_747:
        /*00c8*/ 	.byte	0x04, 0x17
        /*00ca*/ 	.short	(.L_749 - .L_748)
.L_748:
        /*00cc*/ 	.word	0x00000000
        /*00d0*/ 	.short	0x000c
        /*00d2*/ 	.short	0x0058
        /*00d4*/ 	.byte	0x00, 0xf5, 0x21, 0x00


	//----- nvinfo : EIATTR_KPARAM_INFO
	.align		4
.L_749:
        /*00d8*/ 	.byte	0x04, 0x17
        /*00da*/ 	.short	(.L_751 - .L_750)
.L_750:
        /*00dc*/ 	.word	0x00000000
        /*00e0*/ 	.short	0x000b
        /*00e2*/ 	.short	0x0050
        /*00e4*/ 	.byte	0x00, 0xf5, 0x21, 0x00


	//----- nvinfo : EIATTR_KPARAM_INFO
	.align		4
.L_751:
        /*00e8*/ 	.byte	0x04, 0x17
        /*00ea*/ 	.short	(.L_753 - .L_752)
.L_752:
        /*00ec*/ 	.word	0x00000000
        /*00f0*/ 	.short	0x000a
        /*00f2*/ 	.short	0x0048
        /*00f4*/ 	.byte	0x00, 0xf5, 0x21, 0x00


	//----- nvinfo : EIATTR_KPARAM_INFO
	.align		4
.L_753:
        /*00f8*/ 	.byte	0x04, 0x17
        /*00fa*/ 	.short	(.L_755 - .L_754)
.L_754:
        /*00fc*/ 	.word	0x00000000
        /*0100*/ 	.short	0x0009
        /*0102*/ 	.short	0x0040
        /*0104*/ 	.byte	0x00, 0xf5, 0x21, 0x00


	//----- nvinfo : EIATTR_KPARAM_INFO
	.align		4
.L_755:
        /*0108*/ 	.byte	0x04, 0x17
        /*010a*/ 	.short	(.L_757 - .L_756)
.L_756:
        /*010c*/ 	.word	0x00000000
        /*0110*/ 	.short	0x0008
        /*0112*/ 	.short	0x0038
        /*0114*/ 	.byte	0x00, 0xf5, 0x21, 0x00


	//----- nvinfo : EIATTR_KPARAM_INFO
	.align		4
.L_757:
        /*0118*/ 	.byte	0x04, 0x17
        /*011a*/ 	.short	(.L_759 - .L_758)
.L_758:
        /*011c*/ 	.word	0x00000000
        /*0120*/ 	.short	0x0007
        /*0122*/ 	.short	0x0030
        /*0124*/ 	.byte	0x00, 0xf5, 0x21, 0x00


	//----- nvinfo : EIATTR_KPARAM_INFO
	.align		4
.L_759:
        /*0128*/ 	.byte	0x04, 0x17
        /*012a*/ 	.short	(.L_761 - .L_760)
.L_760:
        /*012c*/ 	.word	0x00000000
        /*0130*/ 	.short	0x0006
        /*0132*/ 	.short	0x0028
        /*0134*/ 	.byte	0x00, 0xf5, 0x21, 0x00


	//----- nvinfo : EIATTR_KPARAM_INFO
	.align		4
.L_761:
        /*0138*/ 	.byte	0x04, 0x17
        /*013a*/ 	.short	(.L_763 - .L_762)
.L_762:
        /*013c*/ 	.word	0x00000000
        /*0140*/ 	.short	0x0005
        /*0142*/ 	.short	0x0020
        /*0144*/ 	.byte	0x00, 0xf5, 0x21, 0x00


	//----- nvinfo : EIATTR_KPARAM_INFO
	.align		4
.L_763:
        /*0148*/ 	.byte	0x04, 0x17
        /*014a*/ 	.short	(.L_765 - .L_764)
.L_764:
        /*014c*/ 	.word	0x00000000
        /*0150*/ 	.short	0x0004
        /*0152*/ 	.short	0x0018
        /*0154*/ 	.byte	0x00, 0xf5, 0x21, 0x00


	//----- nvinfo : EIATTR_KPARAM_INFO
	.align		4
.L_765:
        /*0158*/ 	.byte	0x04, 0x17
        /*015a*/ 	.short	(.L_767 - .L_766)
.L_766:
        /*015c*/ 	.word	0x00000000
        /*0160*/ 	.short	0x0003
        /*0162*/ 	.short	0x0010
        /*0164*/ 	.byte	0x00, 0xf5, 0x21, 0x00


	//----- nvinfo : EIATTR_KPARAM_INFO
	.align		4
.L_767:
        /*0168*/ 	.byte	0x04, 0x17
        /*016a*/ 	.short	(.L_769 - .L_768)
.L_768:
        /*016c*/ 	.word	0x00000000
        /*0170*/ 	.short	0x0002
        /*0172*/ 	.short	0x0008
        /*0174*/ 	.byte	0x00, 0xf0, 0x11, 0x00


	//----- nvinfo : EIATTR_KPARAM_INFO
	.align		4
.L_769:
        /*0178*/ 	.byte	0x04, 0x17
        /*017a*/ 	.short	(.L_771 - .L_770)
.L_770:
        /*017c*/ 	.word	0x00000000
        /*0180*/ 	.short	0x0001
        /*0182*/ 	.short	0x0004
        /*0184*/ 	.byte	0x00, 0xf0, 0x11, 0x00


	//----- nvinfo : EIATTR_KPARAM_INFO
	.align		4
.L_771:
        /*0188*/ 	.byte	0x04, 0x17
        /*018a*/ 	.short	(.L_773 - .L_772)
.L_772:
        /*018c*/ 	.word	0x00000000
        /*0190*/ 	.short	0x0000
        /*0192*/ 	.short	0x0000
        /*0194*/ 	.byte	0x00, 0xf0, 0x11, 0x00


	//----- nvinfo : EIATTR_SPARSE_MMA_MASK
	.align		4
.L_773:
        /*0198*/ 	.byte	0x03, 0x50
        /*019a*/ 	.short	0x0000


	//----- nvinfo : EIATTR_MAXREG_COUNT
	.align		4
        /*019c*/ 	.byte	0x03, 0x1b
        /*019e*/ 	.short	0x00ff


	//----- nvinfo : EIATTR_MERCURY_ISA_VERSION
	.align		4
        /*01a0*/ 	.byte	0x03, 0x5f
        /*01a2*/ 	.short	0x0101


	//----- nvinfo : EIATTR_VRC_CTA_INIT_COUNT
	.align		4
        /*01a4*/ 	.byte	0x02, 0x4a
	.zero		1
	.zero		1


	//----- nvinfo : EIATTR_EXIT_INSTR_OFFSETS
	.align		4
        /*01a8*/ 	.byte	0x04, 0x1c
        /*01aa*/ 	.short	(.L_775 - .L_774)


	//   ....[0]....
.L_774:
        /*01ac*/ 	.word	0x000000e0


	//   ....[1]....
        /*01b0*/ 	.word	0x000004f0


	//----- nvinfo : EIATTR_CBANK_PARAM_SIZE
	.align		4
.L_775:
        /*01b4*/ 	.byte	0x03, 0x19
        /*01b6*/ 	.short	0x00c0


	//----- nvinfo : EIATTR_PARAM_CBANK
	.align		4
        /*01b8*/ 	.byte	0x04, 0x0a
        /*01ba*/ 	.short	(.L_777 - .L_776)
	.align		4
.L_776:
        /*01bc*/ 	.word	index@(.nv.constant0._Z19kernel_stat_to_zeroiiiPdS_S_S_S_S_S_S_S_S_S_S_S_S_S_S_S_S_S_S_S_d)
        /*01c0*/ 	.short	0x0380
        /*01c2*/ 	.short	0x00c0


	//----- nvinfo : EIATTR_SW_WAR
	.align		4
.L_777:
        /*01c4*/ 	.byte	0x04, 0x36
        /*01c6*/ 	.short	(.L_779 - .L_778)
.L_778:
        /*01c8*/ 	.word	0x00000008
.L_779:


//--------------------- .nv.info._Z35kernel_instant_and_turbulent_energyiiiPdS_S_S_S_S_S_S_S_S_S_S_d --------------------------
	.section	.nv.info._Z35kernel_instant_and_turbulent_energyiiiPdS_S_S_S_S_S_S_S_S_S_S_d,"",@"SHT_CUDA_INFO"
	.sectionflags	@""
	.align	4


	//----- nvinfo : EIATTR_CUDA_API_VERSION
	.align		4
        /*0000*/ 	.byte	0x04, 0x37
        /*0002*/ 	.short	(.L_781 - .L_780)
.L_780:
        /*0004*/ 	.word	0x00000082


	//----- nvinfo : EIATTR_KPARAM_INFO
	.align		4
.L_781:
        /*0008*/ 	.byte	0x04, 0x17
        /*000a*/ 	.short	(.L_783 - .L_782)
.L_782:
        /*000c*/ 	.word	0x00000000
        /*0010*/ 	.short	0x000f
        /*0012*/ 	.short	0x0070
        /*0014*/ 	.byte	0x00, 0xf0, 0x21, 0x00


	//----- nvinfo : EIATTR_KPARAM_INFO
	.align		4
.L_783:
        /*0018*/ 	.byte	0x04, 0x17
        /*001a*/ 	.short	(.L_785 - .L_784)
.L_784:
        /*001c*/ 	.word	0x00000000
        /*0020*/ 	.short	0x000e
        /*0022*/ 	.short	0x0068
        /*0024*/ 	.byte	0x00, 0xf5, 0x21, 0x00


	//----- nvinfo : EIATTR_KPARAM_INFO
	.align		4
.L_785:
        /*0028*/ 	.byte	0x04, 0x17
        /*002a*/ 	.short	(.L_787 - .L_786)
.L_786:
        /*002c*/ 	.word	0x00000000
        /*0030*/ 	.short	0x000d
        /*0032*/ 	.short	0x0060
        /*0034*/ 	.byte	0x00, 0xf5, 0x21, 0x00


	//----- nvinfo : EIATTR_KPARAM_INFO
	.align		4
.L_787:
        /*0038*/ 	.byte	0x04, 0x17
        /*003a*/ 	.short	(.L_789 - .L_788)
.L_788:
        /*003c*/ 	.word	0x00000000
        /*0040*/ 	.short	0x000c
        /*0042*/ 	.short	0x0058
        /*0044*/ 	.byte	0x00, 0xf5, 0x21, 0x00


	//----- nvinfo : EIATTR_KPARAM_INFO
	.align		4
.L_789:
        /*0048*/ 	.byte	0x04, 0x17
        /*004a*/ 	.short	(.L_791 - .L_790)
.L_790:
        /*004c*/ 	.word	0x00000000
        /*0050*/ 	.short	0x000b
        /*0052*/ 	.short	0x0050
        /*0054*/ 	.byte	0x00, 0xf5, 0x21, 0x00


	//----- nvinfo : EIATTR_KPARAM_INFO
	.align		4
.L_791:
        /*0058*/ 	.byte	0x04, 0x17
        /*005a*/ 	.short	(.L_793 - .L_792)
.L_792:
        /*005c*/ 	.word	0x00000000
        /*0060*/ 	.short	0x000a
        /*0062*/ 	.short	0x0048
        /*0064*/ 	.byte	0x00, 0xf5, 0x21, 0x00


	//----- nvinfo : EIATTR_KPARAM_INFO
	.align		4
.L_793:
        /*0068*/ 	.byte	0x04, 0x17
        /*006a*/ 	.short	(.L_795 - .L_794)
.L_794:
        /*006c*/ 	.word	0x00000000
        /*0070*/ 	.short	0x0009
        /*0072*/ 	.short	0x0040
        /*0074*/ 	.byte	0x00, 0xf5, 0x21, 0x00


	//----- nvinfo : EIATTR_KPARAM_INFO
	.align		4
.L_795:
        /*0078*/ 	.byte	0x04, 0x17
        /*007a*/ 	.short	(.L_797 - .L_796)
.L_796:
        /*007c*/ 	.word	0x00000000
        /*0080*/ 	.short	0x0008
        /*0082*/ 	.short	0x0038
        /*0084*/ 	.byte	0x00, 0xf5, 0x21, 0x00


	//----- nvinfo : EIATTR_KPARAM_INFO
	.align		4
.L_797:
        /*0088*/ 	.byte	0x04, 0x17
        /*008a*/ 	.short	(.L_799 - .L_798)
.L_798:
        /*008c*/ 	.word	0x00000000
        /*0090*/ 	.short	0x0007
        /*0092*/ 	.short	0x0030
        /*0094*/ 	.byte	0x00, 0xf5, 0x21, 0x00


	//----- nvinfo : EIATTR_KPARAM_INFO
	.align		4
.L_799:
        /*0098*/ 	.byte	0x04, 0x17
        /*009a*/ 	.short	(.L_801 - .L_800)
.L_800:
        /*009c*/ 	.word	0x00000000
        /*00a0*/ 	.short	0x0006
        /*00a2*/ 	.short	0x0028
        /*00a4*/ 	.byte	0x00, 0xf5, 0x21, 0x00


	//----- nvinfo : EIATTR_KPARAM_INFO
	.align		4
.L_801:
        /*00a8*/ 	.byte	0x04, 0x17
        /*00aa*/ 	.short	(.L_803 - .L_802)
.L_802:
        /*00ac*/ 	.word	0x00000000
        /*00b0*/ 	.short	0x0005
        /*00b2*/ 	.short	0x0020
        /*00b4*/ 	.byte	0x00, 0xf5, 0x21, 0x00


	//----- nvinfo : EIATTR_KPARAM_INFO
	.align		4
.L_803:
        /*00b8*/ 	.byte	0x04, 0x17
        /*00ba*/ 	.short	(.L_805 - .L_804)
.L_804:
        /*00bc*/ 	.word	0x00000000
        /*00c0*/ 	.short	0x0004
        /*00c2*/ 	.short	0x0018
        /*00c4*/ 	.byte	0x00, 0xf5, 0x21, 0x00


	//----- nvinfo : EIATTR_KPARAM_INFO
	.align		4
.L_805:
        /*00c8*/ 	.byte	0x04, 0x17
        /*00ca*/ 	.short	(.L_807 - .L_806)
.L_806:
        /*00cc*/ 	.word	0x00000000
        /*00d0*/ 	.short	0x0003
        /*00d2*/ 	.short	0x0010
        /*00d4*/ 	.byte	0x00, 0xf5, 0x21, 0x00


	//----- nvinfo : EIATTR_KPARAM_INFO
	.align		4
.L_807:
        /*00d8*/ 	.byte	0x04, 0x17
        /*00da*/ 	.short	(.L_809 - .L_808)
.L_808:
        /*00dc*/ 	.word	0x00000000
        /*00e0*/ 	.short	0x0002
        /*00e2*/ 	.short	0x0008
        /*00e4*/ 	.byte	0x00, 0xf0, 0x11, 0x00


	//----- nvinfo : EIATTR_KPARAM_INFO
	.align		4
.L_809:
        /*00e8*/ 	.byte	0x04, 0x17
        /*00ea*/ 	.short	(.L_811 - .L_810)
.L_810:
        /*00ec*/ 	.word	0x00000000
        /*00f0*/ 	.short	0x0001
        /*00f2*/ 	.short	0x0004
        /*00f4*/ 	.byte	0x00, 0xf0, 0x11, 0x00


	//----- nvinfo : EIATTR_KPARAM_INFO
	.align		4
.L_811:
        /*00f8*/ 	.byte	0x04, 0x17
        /*00fa*/ 	.short	(.L_813 - .L_812)
.L_812:
        /*00fc*/ 	.word	0x00000000
        /*0100*/ 	.short	0x0000
        /*0102*/ 	.short	0x0000
        /*0104*/ 	.byte	0x00, 0xf0, 0x11, 0x00


	//----- nvinfo : EIATTR_SPARSE_MMA_MASK
	.align		4
.L_813:
        /*0108*/ 	.byte	0x03, 0x50
        /*010a*/ 	.short	0x0000


	//----- nvinfo : EIATTR_MAXREG_COUNT
	.align		4
        /*010c*/ 	.byte	0x03, 0x1b
        /*010e*/ 	.short	0x00ff


	//----- nvinfo : EIATTR_MERCURY_ISA_VERSION
	.align		4
        /*0110*/ 	.byte	0x03, 0x5f
        /*0112*/ 	.short	0x0101


	//----- nvinfo : EIATTR_VRC_CTA_INIT_COUNT
	.align		4
        /*0114*/ 	.byte	0x02, 0x4a
	.zero		1
	.zero		1


	//----- nvinfo : EIATTR_EXIT_INSTR_OFFSETS
	.align		4
        /*0118*/ 	.byte	0x04, 0x1c
        /*011a*/ 	.short	(.L_815 - .L_814)


	//   ....[0]....
.L_814:
        /*011c*/ 	.word	0x000000e0


	//   ....[1]....
        /*0120*/ 	.word	0x000008a0


	//----- nvinfo : EIATTR_CRS_STACK_SIZE
	.align		4
.L_815:
        /*0124*/ 	.byte	0x04, 0x1e
        /*0126*/ 	.short	(.L_817 - .L_816)
.L_816:
        /*0128*/ 	.word	0x00000000


	//----- nvinfo : EIATTR_CBANK_PARAM_SIZE
	.align		4
.L_817:
        /*012c*/ 	.byte	0x03, 0x19
        /*012e*/ 	.short	0x0078


	//----- nvinfo : EIATTR_PARAM_CBANK
	.align		4
        /*0130*/ 	.byte	0x04, 0x0a
        /*0132*/ 	.short	(.L_819 - .L_818)
	.align		4
.L_818:
        /*0134*/ 	.word	index@(.nv.constant0._Z35kernel_instant_and_turbulent_energyiiiPdS_S_S_S_S_S_S_S_S_S_S_d)
        /*0138*/ 	.short	0x0380
        /*013a*/ 	.short	0x0078


	//----- nvinfo : EIATTR_SW_WAR
	.align		4
.L_819:
        /*013c*/ 	.byte	0x04, 0x36
        /*013e*/ 	.short	(.L_821 - .L_820)
.L_820:
        /*0140*/ 	.word	0x00000008
.L_821:


//--------------------- .nv.info._Z23kernel_avaraged_and_RMSiiiPdS_S_S_S_S_S_S_S_d --------------------------
	.section	.nv.info._Z23kernel_avaraged_and_RMSiiiPdS_S_S_S_S_S_S_S_d,"",@"SHT_CUDA_INFO"
	.sectionflags	@""
	.align	4


	//----- nvinfo : EIATTR_CUDA_API_VERSION
	.align		4
        /*0000*/ 	.byte	0x04, 0x37
        /*0002*/ 	.short	(.L_823 - .L_822)
.L_822:
        /*0004*/ 	.word	0x00000082


	//----- nvinfo : EIATTR_KPARAM_INFO
	.align		4
.L_823:
        /*0008*/ 	.byte	0x04, 0x17
        /*000a*/ 	.short	(.L_825 - .L_824)
.L_824:
        /*000c*/ 	.word	0x00000000
        /*0010*/ 	.short	0x000c
        /*0012*/ 	.short	0x0058
        /*0014*/ 	.byte	0x00, 0xf0, 0x21, 0x00


	//----- nvinfo : EIATTR_KPARAM_INFO
	.align		4
.L_825:
        /*0018*/ 	.byte	0x04, 0x17
        /*001a*/ 	.short	(.L_827 - .L_826)
.L_826:
        /*001c*/ 	.word	0x00000000
        /*0020*/ 	.short	0x000b
        /*0022*/ 	.short	0x0050
        /*0024*/ 	.byte	0x00, 0xf5, 0x21, 0x00


	//----- nvinfo : EIATTR_KPARAM_INFO
	.align		4
.L_827:
        /*0028*/ 	.byte	0x04, 0x17
        /*002a*/ 	.short	(.L_829 - .L_828)
.L_828:
        /*002c*/ 	.word	0x00000000
        /*0030*/ 	.short	0x000a
        /*0032*/ 	.short	0x0048
        /*0034*/ 	.byte	0x00, 0xf5, 0x21, 0x00


	//----- nvinfo : EIATTR_KPARAM_INFO
	.align		4
.L_829:
        /*0038*/ 	.byte	0x04, 0x17
        /*003a*/ 	.short	(.L_831 - .L_830)
.L_830:
        /*003c*/ 	.word	0x00000000
        /*0040*/ 	.short	0x0009
        /*0042*/ 	.short	0x0040
        /*0044*/ 	.byte	0x00, 0xf5, 0x21, 0x00


	//----- nvinfo : EIATTR_KPARAM_INFO
	.align		4
.L_831:
        /*0048*/ 	.byte	0x04, 0x17
        /*004a*/ 	.short	(.L_833 - .L_832)
.L_832:
        /*004c*/ 	.word	0x00000000
        /*0050*/ 	.short	0x0008
        /*0052*/ 	.short	0x0038
        /*0054*/ 	.byte	0x00, 0xf5, 0x21, 0x00


	//----- nvinfo : EIATTR_KPARAM_INFO
	.align		4
.L_833:
        /*0058*/ 	.byte	0x04, 0x17
        /*005a*/ 	.short	(.L_835 - .L_834)
.L_834:
        /*005c*/ 	.word	0x00000000
        /*0060*/ 	.short	0x0007
        /*0062*/ 	.short	0x0030
        /*0064*/ 	.byte	0x00, 0xf5, 0x21, 0x00


	//----- nvinfo : EIATTR_KPARAM_INFO
	.align		4
.L_835:
        /*0068*/ 	.byte	0x04, 0x17
        /*006a*/ 	.short	(.L_837 - .L_836)
.L_836:
        /*006c*/ 	.word	0x00000000
        /*0070*/ 	.short	0x0006
        /*0072*/ 	.short	0x0028
        /*0074*/ 	.byte	0x00, 0xf5, 0x21, 0x00


	//----- nvinfo : EIATTR_KPARAM_INFO
	.align		4
.L_837:
        /*0078*/ 	.byte	0x04, 0x17
        /*007a*/ 	.short	(.L_839 - .L_838)
.L_838:
        /*007c*/ 	.word	0x00000000
        /*0080*/ 	.short	0x0005
        /*0082*/ 	.short	0x0020
        /*0084*/ 	.byte	0x00, 0xf5, 0x21, 0x00


	//----- nvinfo : EIATTR_KPARAM_INFO
	.align		4
.L_839:
        /*0088*/ 	.byte	0x04, 0x17
        /*008a*/ 	.short	(.L_841 - .L_840)
.L_840:
        /*008c*/ 	.word	0x00000000
        /*0090*/ 	.short	0x0004
        /*0092*/ 	.short	0x0018
        /*0094*/ 	.byte	0x00, 0xf5, 0x21, 0x00


	//----- nvinfo : EIATTR_KPARAM_INFO
	.align		4
.L_841:
        /*0098*/ 	.byte	0x04, 0x17
        /*009a*/ 	.short	(.L_843 - .L_842)
.L_842:
        /*009c*/ 	.word	0x00000000
        /*00a0*/ 	.short	0x0003
        /*00a2*/ 	.short	0x0010
        /*00a4*/ 	.byte	0x00, 0xf5, 0x21, 0x00


	//----- nvinfo : EIATTR_KPARAM_INFO
	.align		4
.L_843:
        /*00a8*/ 	.byte	0x04, 0x17
        /*00aa*/ 	.short	(.L_845 - .L_844)
.L_844:
        /*00ac*/ 	.word	0x00000000
        /*00b0*/ 	.short	0x0002
        /*00b2*/ 	.short	0x0008
        /*00b4*/ 	.byte	0x00, 0xf0, 0x11, 0x00


	//----- nvinfo : EIATTR_KPARAM_INFO
	.align		4
.L_845:
        /*00b8*/ 	.byte	0x04, 0x17
        /*00ba*/ 	.short	(.L_847 - .L_846)
.L_846:
        /*00bc*/ 	.word	0x00000000
        /*00c0*/ 	.short	0x0001
        /*00c2*/ 	.short	0x0004
        /*00c4*/ 	.byte	0x00, 0xf0, 0x11, 0x00


	//----- nvinfo : EIATTR_KPARAM_INFO
	.align		4
.L_847:
        /*00c8*/ 	.byte	0x04, 0x17
        /*00ca*/ 	.short	(.L_849 - .L_848)
.L_848:
        /*00cc*/ 	.word	0x00000000
        /*00d0*/ 	.short	0x0000
        /*00d2*/ 	.short	0x0000
        /*00d4*/ 	.byte	0x00, 0xf0, 0x11, 0x00


	//----- nvinfo : EIATTR_SPARSE_MMA_MASK
	.align		4
.L_849:
        /*00d8*/ 	.byte	0x03, 0x50
        /*00da*/ 	.short	0x0000


	//----- nvinfo : EIATTR_MAXREG_COUNT
	.align		4
        /*00dc*/ 	.byte	0x03, 0x1b
        /*00de*/ 	.short	0x00ff


	//----- nvinfo : EIATTR_MERCURY_ISA_VERSION
	.align		4
        /*00e0*/ 	.byte	0x03, 0x5f
        /*00e2*/ 	.short	0x0101


	//----- nvinfo : EIATTR_VRC_CTA_INIT_COUNT
	.align		4
        /*00e4*/ 	.byte	0x02, 0x4a
	.zero		1
	.zero		1


	//----- nvinfo : EIATTR_EXIT_INSTR_OFFSETS
	.align		4
        /*00e8*/ 	.byte	0x04, 0x1c
        /*00ea*/ 	.short	(.L_851 - .L_850)


	//   ....[0]....
.L_850:
        /*00ec*/ 	.word	0x000000e0


	//   ....[1]....
        /*00f0*/ 	.word	0x00000cc0


	//----- nvinfo : EIATTR_CRS_STACK_SIZE
	.align		4
.L_851:
        /*00f4*/ 	.byte	0x04, 0x1e
        /*00f6*/ 	.short	(.L_853 - .L_852)
.L_852:
        /*00f8*/ 	.word	0x00000000


	//----- nvinfo : EIATTR_CBANK_PARAM_SIZE
	.align		4
.L_853:
        /*00fc*/ 	.byte	0x03, 0x19
        /*00fe*/ 	.short	0x0060


	//----- nvinfo : EIATTR_PARAM_CBANK
	.align		4
        /*0100*/ 	.byte	0x04, 0x0a
        /*0102*/ 	.short	(.L_855 - .L_854)
	.align		4
.L_854:
        /*0104*/ 	.word	index@(.nv.constant0._Z23kernel_avaraged_and_RMSiiiPdS_S_S_S_S_S_S_S_d)
        /*0108*/ 	.short	0x0380
        /*010a*/ 	.short	0x0060


	//----- nvinfo : EIATTR_SW_WAR
	.align		4
.L_855:
        /*010c*/ 	.byte	0x04, 0x36
        /*010e*/ 	.short	(.L_857 - .L_856)
.L_856:
        /*0110*/ 	.word	0x00000008
.L_857:


//--------------------- .nv.info._Z20kernel_points_outputiiiiPdiS_S_S_S_ --------------------------
	.section	.nv.info._Z20kernel_points_outputiiiiPdiS_S_S_S_,"",@"SHT_CUDA_INFO"
	.sectionflags	@""
	.align	4


	//----- nvinfo : EIATTR_CUDA_API_VERSION
	.align		4
        /*0000*/ 	.byte	0x04, 0x37
        /*0002*/ 	.short	(.L_859 - .L_858)
.L_858:
        /*0004*/ 	.word	0x00000082


	//----- nvinfo : EIATTR_KPARAM_INFO
	.align		4
.L_859:
        /*0008*/ 	.byte	0x04, 0x17
        /*000a*/ 	.short	(.L_861 - .L_860)
.L_860:
        /*000c*/ 	.word	0x00000000
        /*0010*/ 	.short	0x0009
        /*0012*/ 	.short	0x0038
        /*0014*/ 	.byte	0x00, 0xf5, 0x21, 0x00


	//----- nvinfo : EIATTR_KPARAM_INFO
	.align		4
.L_861:
        /*0018*/ 	.byte	0x04, 0x17
        /*001a*/ 	.short	(.L_863 - .L_862)
.L_862:
        /*001c*/ 	.word	0x00000000
        /*0020*/ 	.short	0x0008
        /*0022*/ 	.short	0x0030
        /*0024*/ 	.byte	0x00, 0xf5, 0x21, 0x00


	//----- nvinfo : EIATTR_KPARAM_INFO
	.align		4
.L_863:
        /*0028*/ 	.byte	0x04, 0x17
        /*002a*/ 	.short	(.L_865 - .L_864)
.L_864:
        /*002c*/ 	.word	0x00000000
        /*0030*/ 	.short	0x0007
        /*0032*/ 	.short	0x0028
        /*0034*/ 	.byte	0x00, 0xf5, 0x21, 0x00


	//----- nvinfo : EIATTR_KPARAM_INFO
	.align		4
.L_865:
        /*0038*/ 	.byte	0x04, 0x17
        /*003a*/ 	.short	(.L_867 - .L_866)
.L_866:
        /*003c*/ 	.word	0x00000000
        /*0040*/ 	.short	0x0006
        /*0042*/ 	.short	0x0020
        /*0044*/ 	.byte	0x00, 0xf5, 0x21, 0x00


	//----- nvinfo : EIATTR_KPARAM_INFO
	.align		4
.L_867:
        /*0048*/ 	.byte	0x04, 0x17
        /*004a*/ 	.short	(.L_869 - .L_868)
.L_868:
        /*004c*/ 	.word	0x00000000
        /*0050*/ 	.short	0x0005
        /*0052*/ 	.short	0x0018
        /*0054*/ 	.byte	0x00, 0xf0, 0x11, 0x00


	//----- nvinfo : EIATTR_KPARAM_INFO
	.align		4
.L_869:
        /*0058*/ 	.byte	0x04, 0x17
        /*005a*/ 	.short	(.L_871 - .L_870)
.L_870:
        /*005c*/ 	.word	0x00000000
        /*0060*/ 	.short	0x0004
        /*0062*/ 	.short	0x0010
        /*0064*/ 	.byte	0x00, 0xf5, 0x21, 0x00


	//----- nvinfo : EIATTR_KPARAM_INFO
	.align		4
.L_871:
        /*0068*/ 	.byte	0x04, 0x17
        /*006a*/ 	.short	(.L_873 - .L_872)
.L_872:
        /*006c*/ 	.word	0x00000000
        /*0070*/ 	.short	0x0003
        /*0072*/ 	.short	0x000c
        /*0074*/ 	.byte	0x00, 0xf0, 0x11, 0x00


	//----- nvinfo : EIATTR_KPARAM_INFO
	.align		4
.L_873:
        /*0078*/ 	.byte	0x04, 0x17
        /*007a*/ 	.short	(.L_875 - .L_874)
.L_874:
        /*007c*/ 	.word	0x00000000
        /*0080*/ 	.short	0x0002
        /*0082*/ 	.short	0x0008
        /*0084*/ 	.byte	0x00, 0xf0, 0x11, 0x00


	//----- nvinfo : EIATTR_KPARAM_INFO
	.align		4
.L_875:
        /*0088*/ 	.byte	0x04, 0x17
        /*008a*/ 	.short	(.L_877 - .L_876)
.L_876:
        /*008c*/ 	.word	0x00000000
        /*0090*/ 	.short	0x0001
        /*0092*/ 	.short	0x0004
        /*0094*/ 	.byte	0x00, 0xf0, 0x11, 0x00


	//----- nvinfo : EIATTR_KPARAM_INFO
	.align		4
.L_877:
        /*0098*/ 	.byte	0x04, 0x17
        /*009a*/ 	.short	(.L_879 - .L_878)
.L_878:
        /*009c*/ 	.word	0x00000000
        /*00a0*/ 	.short	0x0000
        /*00a2*/ 	.short	0x0000
        /*00a4*/ 	.byte	0x00, 0xf0, 0x11, 0x00


	//----- nvinfo : EIATTR_SPARSE_MMA_MASK
	.align		4
.L_879:
        /*00a8*/ 	.byte	0x03, 0x50
        /*00aa*/ 	.short	0x0000


	//----- nvinfo : EIATTR_MAXREG_COUNT
	.align		4
        /*00ac*/ 	.byte	0x03, 0x1b
        /*00ae*/ 	.short	0x00ff


	//----- nvinfo : EIATTR_MERCURY_ISA_VERSION
	.align		4
        /*00b0*/ 	.byte	0x03, 0x5f
        /*00b2*/ 	.short	0x0101


	//----- nvinfo : EIATTR_VRC_CTA_INIT_COUNT
	.align		4
        /*00b4*/ 	.byte	0x02, 0x4a
	.zero		1
	.zero		1


	//----- nvinfo : EIATTR_EXIT_INSTR_OFFSETS
	.align		4
        /*00b8*/ 	.byte	0x04, 0x1c
        /*00ba*/ 	.short	(.L_881 - .L_880)


	//   ....[0]....
.L_880:
        /*00bc*/ 	.word	0x00000040


	//   ....[1]....
        /*00c0*/ 	.word	0x00000230


	//----- nvinfo : EIATTR_CBANK_PARAM_SIZE
	.align		4
.L_881:
        /*00c4*/ 	.byte	0x03, 0x19
        /*00c6*/ 	.short	0x0040


	//----- nvinfo : EIATTR_PARAM_CBANK
	.align		4
        /*00c8*/ 	.byte	0x04, 0x0a
        /*00ca*/ 	.short	(.L_883 - .L_882)
	.align		4
.L_882:
        /*00cc*/ 	.word	index@(.nv.constant0._Z20kernel_points_outputiiiiPdiS_S_S_S_)
        /*00d0*/ 	.short	0x0380
        /*00d2*/ 	.short	0x0040


	//----- nvinfo : EIATTR_SW_WAR
	.align		4
.L_883:
        /*00d4*/ 	.byte	0x04, 0x36
        /*00d6*/ 	.short	(.L_885 - .L_884)
.L_884:
        /*00d8*/ 	.word	0x00000008
.L_885:


//--------------------- .nv.callgraph             --------------------------
	.section	.nv.callgraph,"",@"SHT_CUDA_CALLGRAPH"
	.align	4
	.sectionentsize	8
	.align		4
        /*0000*/ 	.word	0x00000000
	.align		4
        /*0004*/ 	.word	0xffffffff
	.align		4
        /*0008*/ 	.word	0x00000000
	.align		4
        /*000c*/ 	.word	0xfffffffe
	.align		4
        /*0010*/ 	.word	0x00000000
	.align		4
        /*0014*/ 	.word	0xfffffffd
	.align		4
        /*0018*/ 	.word	0x00000000
	.align		4
        /*001c*/ 	.word	0xfffffffc


//--------------------- .text._Z16kernel_init_instiiiPdS_S_S_S_S_S_S_S_S_S_S_ --------------------------
	.section	.text._Z16kernel_init_instiiiPdS_S_S_S_S_S_S_S_S_S_S_,"ax",@progbits
	.align	128
        .global         _Z16kernel_init_instiiiPdS_S_S_S_S_S_S_S_S_S_S_
        .type           _Z16kernel_init_instiiiPdS_S_S_S_S_S_S_S_S_S_S_,@function
        .size           _Z16kernel_init_instiiiPdS_S_S_S_S_S_S_S_S_S_S_,(.L_x_162 - _Z16kernel_init_instiiiPdS_S_S_S_S_S_S_S_S_S_S_)
        .other          _Z16kernel_init_instiiiPdS_S_S_S_S_S_S_S_S_S_S_,@"STO_CUDA_ENTRY STV_DEFAULT"
_Z16kernel_init_instiiiPdS_S_S_S_S_S_S_S_S_S_S_:
.text._Z16kernel_init_instiiiPdS_S_S_S_S_S_S_S_S_S_S_:
[----:B------:R-:W-:Y:S01]  /*0000*/  LDC R1, c[0x0][0x37c] ;  /* 0x0000df00ff017b82 */ /* 0x000fe20000000800 */
[----:B------:R-:W0:Y:S07]  /*0010*/  S2R R0, SR_CTAID.X ;  /* 0x0000000000007919 */ /* 0x000e2e0000002500 */
[----:B------:R-:W0:Y:S01]  /*0020*/  S2UR UR7, SR_CTAID.Y ;  /* 0x00000000000779c3 */ /* 0x000e220000002600 */
[----:B------:R-:W1:Y:S01]  /*0030*/  LDCU.64 UR4, c[0x0][0x380] ;  /* 0x00007000ff0477ac */ /* 0x000e620008000a00 */
[----:B------:R-:W2:Y:S01]  /*0040*/  S2R R2, SR_TID.Y ;  /* 0x0000000000027919 */ /* 0x000ea20000002200 */
[----:B------:R-:W3:Y:S01]  /*0050*/  LDCU UR6, c[0x0][0x388] ;  /* 0x00007100ff0677ac */ /* 0x000ee20008000800 */
[----:B------:R-:W2:Y:S04]  /*0060*/  S2R R3, SR_TID.X ;  /* 0x0000000000037919 */ /* 0x000ea80000002100 */
[----:B------:R-:W0:Y:S01]  /*0070*/  LDC R19, c[0x0][0x370] ;  /* 0x0000dc00ff137b82 */ /* 0x000e220000000800 */
[----:B-1----:R-:W-:-:S04]  /*0080*/  UIMAD UR4, UR5, UR4, URZ ;  /* 0x00000004050472a4 */ /* 0x002fc8000f8e02ff */
[----:B---3--:R-:W-:Y:S01]  /*0090*/  UIMAD UR4, UR4, UR6, URZ ;  /* 0x00000006040472a4 */ /* 0x008fe2000f8e02ff */
[----:B0-----:R-:W-:Y:S01]  /*00a0*/  IMAD R19, R19, UR7, R0 ;  /* 0x0000000713137c24 */ /* 0x001fe2000f8e0200 */
[----:B--2---:R-:W-:-:S04]  /*00b0*/  LEA R0, R2, R3, 0x4 ;  /* 0x0000000302007211 */ /* 0x004fc800078e20ff */
[----:B------:R-:W-:-:S04]  /*00c0*/  LEA R19, R19, R0, 0x8 ;  /* 0x0000000013137211 */ /* 0x000fc800078e40ff */
[----:B------:R-:W-:-:S13]  /*00d0*/  ISETP.GE.U32.AND P0, PT, R19, UR4, PT ;  /* 0x0000000413007c0c */ /* 0x000fda000bf06070 */
[----:B------:R-:W-:Y:S05]  /*00e0*/  @P0 EXIT ;  /* 0x000000000000094d */ /* 0x000fea0003800000 */
[----:B------:R-:W0:Y:S01]  /*00f0*/  LDC.64 R24, c[0x0][0x390] ;  /* 0x0000e400ff187b82 */ /* 0x000e220000000a00 */
[----:B------:R-:W1:Y:S07]  /*0100*/  LDCU.64 UR4, c[0x0][0x358] ;  /* 0x00006b00ff0477ac */ /* 0x000e6e0008000a00 */
[----:B------:R-:W2:Y:S08]  /*0110*/  LDC.64 R26, c[0x0][0x398] ;  /* 0x0000e600ff1a7b82 */ /* 0x000eb00000000a00 */
[----:B------:R-:W3:Y:S08]  /*0120*/  LDC.64 R20, c[0x0][0x3a0] ;  /* 0x0000e800ff147b82 */ /* 0x000ef00000000a00 */
[----:B------:R-:W4:Y:S01]  /*0130*/  LDC.64 R22, c[0x0][0x3a8] ;  /* 0x0000ea00ff167b82 */ /* 0x000f220000000a00 */
[----:B0-----:R-:W-:-:S05]  /*0140*/  IMAD.WIDE R24, R19, 0x8, R24 ;  /* 0x0000000813187825 */ /* 0x001fca00078e0218 */
[----:B-1----:R-:W-:Y:S02]  /*0150*/  STG.E.64 desc[UR4][R24.64], RZ ;  /* 0x000000ff18007986 */ /* 0x002fe4000c101b04 */
[----:B------:R-:W0:Y:S01]  /*0160*/  LDC.64 R16, c[0x0][0x3b0] ;  /* 0x0000ec00ff107b82 */ /* 0x000e220000000a00 */
[----:B--2---:R-:W-:-:S05]  /*0170*/  IMAD.WIDE R26, R19, 0x8, R26 ;  /* 0x00000008131a7825 */ /* 0x004fca00078e021a */
[----:B------:R-:W-:Y:S02]  /*0180*/  STG.E.64 desc[UR4][R26.64], RZ ;  /* 0x000000ff1a007986 */ /* 0x000fe4000c101b04 */
[----:B------:R-:W1:Y:S01]  /*0190*/  LDC.64 R14, c[0x0][0x3b8] ;  /* 0x0000ee00ff0e7b82 */ /* 0x000e620000000a00 */
[----:B---3--:R-:W-:-:S05]  /*01a0*/  IMAD.WIDE R20, R19, 0x8, R20 ;  /* 0x0000000813147825 */ /* 0x008fca00078e0214 */
[----:B------:R-:W-:Y:S02]  /*01b0*/  STG.E.64 desc[UR4][R20.64], RZ ;  /* 0x000000ff14007986 */ /* 0x000fe4000c101b04 */
[----:B------:R-:W2:Y:S01]  /*01c0*/  LDC.64 R12, c[0x0][0x3c0] ;  /* 0x0000f000ff0c7b82 */ /* 0x000ea20000000a00 */
[----:B----4-:R-:W-:-:S05]  /*01d0*/  IMAD.WIDE R22, R19, 0x8, R22 ;  /* 0x0000000813167825 */ /* 0x010fca00078e0216 */
[----:B------:R-:W-:Y:S02]  /*01e0*/  STG.E.64 desc[UR4][R22.64], RZ ;  /* 0x000000ff16007986 */ /* 0x000fe4000c101b04 */
[----:B------:R-:W3:Y:S01]  /*01f0*/  LDC.64 R10, c[0x0][0x3c8] ;  /* 0x0000f200ff0a7b82 */ /* 0x000ee20000000a00 */
[----:B0-----:R-:W-:-:S05]  /*0200*/  IMAD.WIDE R16, R19, 0x8, R16 ;  /* 0x0000000813107825 */ /* 0x001fca00078e0210 */
[----:B------:R-:W-:Y:S02]  /*0210*/  STG.E.64 desc[UR4][R16.64], RZ ;  /* 0x000000ff10007986 */ /* 0x000fe4000c101b04 */
[----:B------:R-:W0:Y:S01]  /*0220*/  LDC.64 R2, c[0x0][0x3d0] ;  /* 0x0000f400ff027b82 */ /* 0x000e220000000a00 */
[----:B-1----:R-:W-:-:S05]  /*0230*/  IMAD.WIDE R14, R19, 0x8, R14 ;  /* 0x00000008130e7825 */ /* 0x002fca00078e020e */
[----:B------:R-:W-:Y:S02]  /*0240*/  STG.E.64 desc[UR4][R14.64], RZ ;  /* 0x000000ff0e007986 */ /* 0x000fe4000c101b04 */
[----:B------:R-:W1:Y:S01]  /*0250*/  LDC.64 R8, c[0x0][0x3d8] ;  /* 0x0000f600ff087b82 */ /* 0x000e620000000a00 */
[----:B--2---:R-:W-:-:S05]  /*0260*/  IMAD.WIDE R12, R19, 0x8, R12 ;  /* 0x00000008130c7825 */ /* 0x004fca00078e020c */
[----:B------:R-:W-:Y:S02]  /*0270*/  STG.E.64 desc[UR4][R12.64], RZ ;  /* 0x000000ff0c007986 */ /* 0x000fe4000c101b04 */
[----:B------:R-:W2:Y:S01]  /*0280*/  LDC.64 R6, c[0x0][0x3e0] ;  /* 0x0000f800ff067b82 */ /* 0x000ea20000000a00 */
[----:B---3--:R-:W-:-:S05]  /*0290*/  IMAD.WIDE R10, R19, 0x8, R10 ;  /* 0x00000008130a7825 */ /* 0x008fca00078e020a */
[----:B------:R-:W-:Y:S02]  /*02a0*/  STG.E.64 desc[UR4][R10.64], RZ ;  /* 0x000000ff0a007986 */ /* 0x000fe4000c101b04 */
[----:B------:R-:W3:Y:S01]  /*02b0*/  LDC.64 R4, c[0x0][0x3e8] ;  /* 0x0000fa00ff047b82 */ /* 0x000ee20000000a00 */
[----:B0-----:R-:W-:-:S05]  /*02c0*/  IMAD.WIDE R2, R19, 0x8, R2 ;  /* 0x0000000813027825 */ /* 0x001fca00078e0202 */
[----:B------:R-:W-:Y:S01]  /*02d0*/  STG.E.64 desc[UR4][R2.64], RZ ;  /* 0x000000ff02007986 */ /* 0x000fe2000c101b04 */
[----:B-1----:R-:W-:-:S05]  /*02e0*/  IMAD.WIDE R8, R19, 0x8, R8 ;  /* 0x0000000813087825 */ /* 0x002fca00078e0208 */
[----:B------:R-:W-:Y:S01]  /*02f0*/  STG.E.64 desc[UR4][R8.64], RZ ;  /* 0x000000ff08007986 */ /* 0x000fe2000c101b04 */
[----:B--2---:R-:W-:-:S05]  /*0300*/  IMAD.WIDE R6, R19, 0x8, R6 ;  /* 0x0000000813067825 */ /* 0x004fca00078e0206 */
[----:B------:R-:W-:Y:S01]  /*0310*/  STG.E.64 desc[UR4][R6.64], RZ ;  /* 0x000000ff06007986 */ /* 0x000fe2000c101b04 */
[----:B---3--:R-:W-:-:S05]  /*0320*/  IMAD.WIDE R4, R19, 0x8, R4 ;  /* 0x0000000813047825 */ /* 0x008fca00078e0204 */
[----:B------:R-:W-:Y:S01]  /*0330*/  STG.E.64 desc[UR4][R4.64], RZ ;  /* 0x000000ff04007986 */ /* 0x000fe2000c101b04 */
[----:B------:R-:W-:Y:S05]  /*0340*/  EXIT ;  /* 0x000000000000794d */ /* 0x000fea0003800000 */
.L_x_0:
[----:B------:R-:W-:-:S00]  /*0350*/  BRA `(.L_x_0) ;  /* 0xfffffffc00fc7947 */ /* 0x000fc0000383ffff */
[----:B------:R-:W-:-:S00]  /*0360*/  NOP ;  /* 0x0000000000007918 */ /* 0x000fc00000000000 */
        /* <DEDUP_REMOVED lines=9> */
.L_x_162:


//--------------------- .text._Z22kernel_correction_0_18PdS_iiiS_S_S_S_PiS_S_S_S_S_S_S_S_S_S_S_S_S_S_S_S_S_S_S_ --------------------------
	.section	.text._Z22kernel_correction_0_18PdS_iiiS_S_S_S_PiS_S_S_S_S_S_S_S_S_S_S_S_S_S_S_S_S_S_S_,"ax",@progbits
	.align	128
        .global         _Z22kernel_correction_0_18PdS_iiiS_S_S_S_PiS_S_S_S_S_S_S_S_S_S_S_S_S_S_S_S_S_S_S_
        .type           _Z22kernel_correction_0_18PdS_iiiS_S_S_S_PiS_S_S_S_S_S_S_S_S_S_S_S_S_S_S_S_S_S_S_,@function
        .size           _Z22kernel_correction_0_18PdS_iiiS_S_S_S_PiS_S_S_S_S_S_S_S_S_S_S_S_S_S_S_S_S_S_S_,(.L_x_155 - _Z22kernel_correction_0_18PdS_iiiS_S_S_S_PiS_S_S_S_S_S_S_S_S_S_S_S_S_S_S_S_S_S_S_)
        .other          _Z22kernel_correction_0_18PdS_iiiS_S_S_S_PiS_S_S_S_S_S_S_S_S_S_S_S_S_S_S_S_S_S_S_,@"STO_CUDA_ENTRY STV_DEFAULT"
_Z22kernel_correction_0_18PdS_iiiS_S_S_S_PiS_S_S_S_S_S_S_S_S_S_S_S_S_S_S_S_S_S_S_:
.text._Z22kernel_correction_0_18PdS_iiiS_S_S_S_PiS_S_S_S_S_S_S_S_S_S_S_S_S_S_S_S_S_S_S_:
        /* <DEDUP_REMOVED lines=10> */
[----:B0-----:R-:W-:Y:S02]  /*00a0*/  IMAD R2, R2, UR7, R3 ;  /* 0x0000000702027c24 */ /* 0x001fe4000f8e0203 */
[----:B--2---:R-:W-:-:S04]  /*00b0*/  IMAD R3, R0, 0x10, R5 ;  /* 0x0000001000037824 */ /* 0x004fc800078e0205 */
[----:B------:R-:W-:-:S05]  /*00c0*/  IMAD R2, R2, 0x100, R3 ;  /* 0x0000010002027824 */ /* 0x000fca00078e0203 */
[----:B------:R-:W-:-:S13]  /*00d0*/  ISETP.GE.U32.AND P0, PT, R2, UR4, PT ;  /* 0x0000000402007c0c */ /* 0x000fda000bf06070 */
[----:B------:R-:W-:Y:S05]  /*00e0*/  @P0 EXIT ;  /* 0x000000000000094d */ /* 0x000fea0003800000 */
[----:B------:R-:W0:Y:S01]  /*00f0*/  LDC.64 R24, c[0x0][0x3a8] ;  /* 0x0000ea00ff187b82 */ /* 0x000e220000000a00 */
[----:B------:R-:W1:Y:S07]  /*0100*/  LDCU.64 UR4, c[0x0][0x358] ;  /* 0x00006b00ff0477ac */ /* 0x000e6e0008000a00 */
[----:B------:R-:W2:Y:S08]  /*0110*/  LDC.64 R88, c[0x0][0x3a0] ;  /* 0x0000e800ff587b82 */ /* 0x000eb00000000a00 */
[----:B------:R-:W3:Y:S08]  /*0120*/  LDC.64 R86, c[0x0][0x3b0] ;  /* 0x0000ec00ff567b82 */ /* 0x000ef00000000a00 */
[----:B------:R-:W4:Y:S01]  /*0130*/  LDC.64 R10, c[0x0][0x3b8] ;  /* 0x0000ee00ff0a7b82 */ /* 0x000f220000000a00 */
[----:B0-----:R-:W-:-:S06]  /*0140*/  IMAD.WIDE R24, R2, 0x8, R24 ;  /* 0x0000000802187825 */ /* 0x001fcc00078e0218 */
[----:B-1----:R-:W4:Y:S01]  /*0150*/  LDG.E.64 R24, desc[UR4][R24.64] ;  /* 0x0000000418187981 */ /* 0x002f22000c1e1b00 */
[C---:B--2---:R-:W-:Y:S01]  /*0160*/  IMAD.WIDE R88, R2.reuse, 0x8, R88 ;  /* 0x0000000802587825 */ /* 0x044fe200078e0258 */
[----:B------:R-:W0:Y:S05]  /*0170*/  LDC.64 R84, c[0x0][0x3c8] ;  /* 0x0000f200ff547b82 */ /* 0x000e2a0000000a00 */
[----:B------:R-:W2:Y:S01]  /*0180*/  LDG.E.64 R88, desc[UR4][R88.64] ;  /* 0x0000000458587981 */ /* 0x000ea2000c1e1b00 */
[C---:B---3--:R-:W-:Y:S02]  /*0190*/  IMAD.WIDE R86, R2.reuse, 0x8, R86 ;  /* 0x0000000802567825 */ /* 0x048fe400078e0256 */
[----:B------:R-:W1:Y:S04]  /*01a0*/  LDC.64 R82, c[0x0][0x3d0] ;  /* 0x0000f400ff527b82 */ /* 0x000e680000000a00 */
[----:B------:R-:W3:Y:S01]  /*01b0*/  LDG.E.64 R86, desc[UR4][R86.64] ;  /* 0x0000000456567981 */ /* 0x000ee2000c1e1b00 */
[----:B----4-:R-:W-:-:S03]  /*01c0*/  IMAD.WIDE R10, R2, 0x8, R10 ;  /* 0x00000008020a7825 */ /* 0x010fc600078e020a */
[----:B------:R-:W4:Y:S03]  /*01d0*/  LDC.64 R80, c[0x0][0x3d8] ;  /* 0x0000f600ff507b82 */ /* 0x000f260000000a00 */
[----:B------:R-:W3:Y:S01]  /*01e0*/  LDG.E.64 R10, desc[UR4][R10.64] ;  /* 0x000000040a0a7981 */ /* 0x000ee2000c1e1b00 */
[----:B0-----:R-:W-:-:S04]  /*01f0*/  IMAD.WIDE.U32 R84, R2, 0x8, R84 ;  /* 0x0000000802547825 */ /* 0x001fc800078e0054 */
[----:B------:R-:W0:Y:S02]  /*0200*/  LDC.64 R78, c[0x0][0x3e0] ;  /* 0x0000f800ff4e7b82 */ /* 0x000e240000000a00 */
[----:B------:R-:W3:Y:S01]  /*0210*/  LDG.E.64 R84, desc[UR4][R84.64] ;  /* 0x0000000454547981 */ /* 0x000ee2000c1e1b00 */
[----:B------:R-:W-:Y:S02]  /*0220*/  HFMA2 R8, -RZ, RZ, 0, 0 ;  /* 0x00000000ff087431 */ /* 0x000fe400000001ff */
[----:B-1----:R-:W-:-:S03]  /*0230*/  IMAD.WIDE.U32 R82, R2, 0x8, R82 ;  /* 0x0000000802527825 */ /* 0x002fc600078e0052 */
[----:B------:R-:W1:Y:S01]  /*0240*/  LDC.64 R76, c[0x0][0x3e8] ;  /* 0x0000fa00ff4c7b82 */ /* 0x000e620000000a00 */
[----:B------:R-:W-:Y:S01]  /*0250*/  UMOV UR6, 0x55555555 ;  /* 0x5555555500067882 */ /* 0x000fe20000000000 */
[----:B------:R-:W-:Y:S01]  /*0260*/  UMOV UR7, 0x3fd55555 ;  /* 0x3fd5555500077882 */ /* 0x000fe20000000000 */
[----:B------:R-:W-:Y:S01]  /*0270*/  IMAD.MOV.U32 R9, RZ, RZ, 0x3ff80000 ;  /* 0x3ff80000ff097424 */ /* 0x000fe200078e00ff */
[----:B------:R-:W5:Y:S01]  /*0280*/  LDG.E.64 R82, desc[UR4][R82.64] ;  /* 0x0000000452527981 */ /* 0x000f62000c1e1b00 */
[----:B----4-:R-:W-:-:S03]  /*0290*/  IMAD.WIDE.U32 R80, R2, 0x8, R80 ;  /* 0x0000000802507825 */ /* 0x010fc600078e0050 */
[----:B------:R-:W4:Y:S03]  /*02a0*/  LDC.64 R74, c[0x0][0x3f0] ;  /* 0x0000fc00ff4a7b82 */ /* 0x000f260000000a00 */
[----:B------:R-:W5:Y:S05]  /*02b0*/  LDG.E.64 R80, desc[UR4][R80.64] ;  /* 0x0000000450507981 */ /* 0x000f6a000c1e1b00 */
[----:B------:R-:W4:Y:S01]  /*02c0*/  LDC.64 R72, c[0x0][0x3f8] ;  /* 0x0000fe00ff487b82 */ /* 0x000f220000000a00 */
[----:B0-----:R-:W-:-:S06]  /*02d0*/  IMAD.WIDE.U32 R78, R2, 0x8, R78 ;  /* 0x00000008024e7825 */ /* 0x001fcc00078e004e */
[----:B------:R-:W5:Y:S01]  /*02e0*/  LDG.E.64 R78, desc[UR4][R78.64] ;  /* 0x000000044e4e7981 */ /* 0x000f62000c1e1b00 */
[----:B------:R-:W0:Y:S01]  /*02f0*/  LDC.64 R70, c[0x0][0x400] ;  /* 0x00010000ff467b82 */ /* 0x000e220000000a00 */
[----:B-1----:R-:W-:-:S06]  /*0300*/  IMAD.WIDE.U32 R76, R2, 0x8, R76 ;  /* 0x00000008024c7825 */ /* 0x002fcc00078e004c */
[----:B------:R-:W5:Y:S01]  /*0310*/  LDG.E.64 R76, desc[UR4][R76.64] ;  /* 0x000000044c4c7981 */ /* 0x000f62000c1e1b00 */
[----:B------:R-:W1:Y:S01]  /*0320*/  LDC.64 R68, c[0x0][0x408] ;  /* 0x00010200ff447b82 */ /* 0x000e620000000a00 */
[----:B----4-:R-:W-:-:S06]  /*0330*/  IMAD.WIDE.U32 R74, R2, 0x8, R74 ;  /* 0x00000008024a7825 */ /* 0x010fcc00078e004a */
[----:B------:R-:W5:Y:S01]  /*0340*/  LDG.E.64 R74, desc[UR4][R74.64] ;  /* 0x000000044a4a7981 */ /* 0x000f62000c1e1b00 */
[----:B------:R-:W4:Y:S01]  /*0350*/  LDC.64 R66, c[0x0][0x410] ;  /* 0x00010400ff427b82 */ /* 0x000f220000000a00 */
[----:B------:R-:W-:-:S06]  /*0360*/  IMAD.WIDE.U32 R72, R2, 0x8, R72 ;  /* 0x0000000802487825 */ /* 0x000fcc00078e0048 */
[----:B------:R-:W5:Y:S01]  /*0370*/  LDG.E.64 R72, desc[UR4][R72.64] ;  /* 0x0000000448487981 */ /* 0x000f62000c1e1b00 */
        /* <DEDUP_REMOVED lines=27> */
[----:B-1----:R-:W-:-:S06]  /*0530*/  IMAD.WIDE.U32 R52, R2, 0x8, R52 ;  /* 0x0000000802347825 */ /* 0x002fcc00078e0034 */
[----:B------:R-:W5:Y:S01]  /*0540*/  LDG.E.64 R52, desc[UR4][R52.64] ;  /* 0x0000000434347981 */ /* 0x000f62000c1e1b00 */
[----:B----4-:R-:W-:-:S06]  /*0550*/  IMAD.WIDE.U32 R50, R2, 0x8, R50 ;  /* 0x0000000802327825 */ /* 0x010fcc00078e0032 */
[----:B------:R-:W5:Y:S01]  /*0560*/  LDG.E.64 R50, desc[UR4][R50.64] ;  /* 0x0000000432327981 */ /* 0x000f62000c1e1b00 */
[----:B------:R-:W-:-:S06]  /*0570*/  IMAD.WIDE.U32 R48, R2, 0x8, R48 ;  /* 0x0000000802307825 */ /* 0x000fcc00078e0030 */
[----:B------:R-:W5:Y:S01]  /*0580*/  LDG.E.64 R48, desc[UR4][R48.64] ;  /* 0x0000000430307981 */ /* 0x000f62000c1e1b00 */
[----:B------:R-:W-:-:S08]  /*0590*/  DMUL R4, R24, R24 ;  /* 0x0000001818047228 */ /* 0x000fd00000000000 */
[----:B--2---:R-:W-:-:S08]  /*05a0*/  DFMA R4, R88, R88, R4 ;  /* 0x000000585804722b */ /* 0x004fd00000000004 */
[----:B---3--:R-:W-:Y:S02]  /*05b0*/  DFMA R12, R86, R86, R4 ;  /* 0x00000056560c722b */ /* 0x008fe40000000004 */
[----:B------:R-:W-:-:S06]  /*05c0*/  DMUL R6, R10, UR6 ;  /* 0x000000060a067c28 */ /* 0x000fcc0008000000 */
[----:B------:R-:W-:-:S08]  /*05d0*/  DFMA R4, R12, -R8, 1 ;  /* 0x3ff000000c04742b */ /* 0x000fd00000000808 */
[----:B------:R-:W-:-:S06]  /*05e0*/  DMUL R6, R6, R4 ;  /* 0x0000000406067228 */ /* 0x000fcc0000000000 */
[----:B------:R-:W0:Y:S01]  /*05f0*/  MUFU.RCP64H R5, R7 ;  /* 0x0000000700057308 */ /* 0x000e220000001800 */
[----:B------:R-:W-:-:S06]  /*0600*/  IMAD.MOV.U32 R4, RZ, RZ, 0x1 ;  /* 0x00000001ff047424 */ /* 0x000fcc00078e00ff */
[----:B0-----:R-:W-:Y:S01]  /*0610*/  DFMA R8, -R6, R4, 1 ;  /* 0x3ff000000608742b */ /* 0x001fe20000000104 */
[----:B------:R-:W0:Y:S07]  /*0620*/  F2F.F32.F64 R0, R84 ;  /* 0x0000005400007310 */ /* 0x000e2e0000301000 */
[----:B------:R-:W-:-:S08]  /*0630*/  DFMA R8, R8, R8, R8 ;  /* 0x000000080808722b */ /* 0x000fd00000000008 */
[----:B------:R-:W-:Y:S02]  /*0640*/  DFMA R4, R4, R8, R4 ;  /* 0x000000080404722b */ /* 0x000fe40000000004 */
[----:B0-----:R-:W0:Y:S06]  /*0650*/  F2F.F64.F32 R8, |R0| ;  /* 0x4000000000087310 */ /* 0x001e2c0000201800 */
[----:B------:R-:W-:-:S08]  /*0660*/  DFMA R14, -R6, R4, 1 ;  /* 0x3ff00000060e742b */ /* 0x000fd00000000104 */
[----:B------:R-:W-:Y:S02]  /*0670*/  DFMA R14, R4, R14, R4 ;  /* 0x0000000e040e722b */ /* 0x000fe40000000004 */
[----:B------:R-:W-:-:S06]  /*0680*/  DMUL R4, RZ, R24 ;  /* 0x00000018ff047228 */ /* 0x000fcc0000000000 */
[----:B0-----:R-:W-:Y:S02]  /*0690*/  DMUL R16, R8, R14 ;  /* 0x0000000e08107228 */ /* 0x001fe40000000000 */
[-CC-:B------:R-:W-:Y:S02]  /*06a0*/  DFMA R34, RZ, R24.reuse, R88.reuse ;  /* 0x00000018ff22722b */ /* 0x180fe40000000058 */
[----:B------:R-:W-:Y:S02]  /*06b0*/  DFMA R32, RZ, R24, -R88 ;  /* 0x00000018ff20722b */ /* 0x000fe40000000858 */
[--C-:B------:R-:W-:Y:S02]  /*06c0*/  DFMA R26, RZ, R88, R24.reuse ;  /* 0x00000058ff1a722b */ /* 0x100fe40000000018 */
[----:B------:R-:W-:Y:S02]  /*06d0*/  DADD R46, R88, R24 ;  /* 0x00000000582e7229 */ /* 0x000fe40000000018 */
[----:B------:R-:W-:-:S02]  /*06e0*/  DFMA R18, -R6, R16, R8 ;  /* 0x000000100612722b */ /* 0x000fc40000000108 */
[C-C-:B------:R-:W-:Y:S02]  /*06f0*/  DADD R44, -R88.reuse, -R24.reuse ;  /* 0x00000000582c7229 */ /* 0x140fe40000000918 */
[C-C-:B------:R-:W-:Y:S02]  /*0700*/  DADD R42, R88.reuse, -R24.reuse ;  /* 0x00000000582a7229 */ /* 0x140fe40000000818 */
[--C-:B------:R-:W-:Y:S02]  /*0710*/  DADD R40, -R88, R24.reuse ;  /* 0x0000000058287229 */ /* 0x100fe40000000118 */
[-C--:B------:R-:W-:Y:S02]  /*0720*/  DFMA R24, RZ, R88.reuse, -R24 ;  /* 0x00000058ff18722b */ /* 0x080fe40000000818 */
[----:B------:R-:W-:Y:S02]  /*0730*/  DFMA R88, RZ, R88, R4 ;  /* 0x00000058ff58722b */ /* 0x000fe40000000004 */
[----:B------:R-:W-:-:S02]  /*0740*/  DFMA R4, R14, R18, R16 ;  /* 0x000000120e04722b */ /* 0x000fc40000000010 */
[-CC-:B------:R-:W-:Y:S02]  /*0750*/  DFMA R22, RZ, R86.reuse, R34.reuse ;  /* 0x00000056ff16722b */ /* 0x180fe40000000022 */
[C---:B------:R-:W-:Y:S02]  /*0760*/  DADD R38, R86.reuse, R34 ;  /* 0x0000000056267229 */ /* 0x040fe40000000022 */
[-CC-:B------:R-:W-:Y:S02]  /*0770*/  DFMA R20, RZ, R86.reuse, R32.reuse ;  /* 0x00000056ff14722b */ /* 0x180fe40000000020 */
[C---:B------:R-:W-:Y:S02]  /*0780*/  DADD R36, -R86.reuse, R32 ;  /* 0x0000000056247229 */ /* 0x040fe40000000120 */
[--C-:B------:R-:W-:Y:S02]  /*0790*/  DFMA R18, RZ, R86, R26.reuse ;  /* 0x00000056ff12722b */ /* 0x100fe4000000001a */
[----:B------:R-:W-:-:S02]  /*07a0*/  DADD R30, R86, R26 ;  /* 0x00000000561e7229 */ /* 0x000fc4000000001a */
[-CC-:B------:R-:W-:Y:S02]  /*07b0*/  DFMA R16, RZ, R86.reuse, R24.reuse ;  /* 0x00000056ff10722b */ /* 0x180fe40000000018 */
[----:B------:R-:W-:Y:S02]  /*07c0*/  DADD R28, -R86, R24 ;  /* 0x00000000561c7229 */ /* 0x000fe40000000118 */
[-C--:B------:R-:W-:Y:S02]  /*07d0*/  DFMA R46, RZ, R86.reuse, R46 ;  /* 0x00000056ff2e722b */ /* 0x080fe4000000002e */
[-C--:B------:R-:W-:Y:S02]  /*07e0*/  DFMA R44, RZ, R86.reuse, R44 ;  /* 0x00000056ff2c722b */ /* 0x080fe4000000002c */
[-C--:B------:R-:W-:Y:S02]  /*07f0*/  DFMA R42, RZ, R86.reuse, R42 ;  /* 0x00000056ff2a722b */ /* 0x080fe4000000002a */
[----:B------:R-:W-:-:S02]  /*0800*/  DFMA R40, RZ, R86, R40 ;  /* 0x00000056ff28722b */ /* 0x000fc40000000028 */
[C---:B------:R-:W-:Y:S02]  /*0810*/  DADD R34, -R86.reuse, R34 ;  /* 0x0000000056227229 */ /* 0x040fe40000000122 */
[C---:B------:R-:W-:Y:S02]  /*0820*/  DADD R32, R86.reuse, R32 ;  /* 0x0000000056207229 */ /* 0x040fe40000000020 */
[C---:B------:R-:W-:Y:S02]  /*0830*/  DADD R26, -R86.reuse, R26 ;  /* 0x00000000561a7229 */ /* 0x040fe4000000011a */
[C---:B------:R-:W-:Y:S02]  /*0840*/  DADD R24, R86.reuse, R24 ;  /* 0x0000000056187229 */ /* 0x040fe40000000018 */
[C-C-:B------:R-:W-:Y:S02]  /*0850*/  DADD R14, R86.reuse, R88.reuse ;  /* 0x00000000560e7229 */ /* 0x140fe40000000058 */
[----:B------:R-:W-:Y:S01]  /*0860*/  DADD R86, -R86, R88 ;  /* 0x0000000056567229 */ /* 0x000fe20000000158 */
[----:B------:R-:W-:Y:S01]  /*0870*/  MOV R88, 0x0 ;  /* 0x0000000000587802 */ /* 0x000fe20000000f00 */
[----:B------:R-:W-:Y:S01]  /*0880*/  IMAD.MOV.U32 R89, RZ, RZ, 0x40080000 ;  /* 0x40080000ff597424 */ /* 0x000fe200078e00ff */
[----:B------:R-:W-:-:S05]  /*0890*/  DMUL R90, R22, R22 ;  /* 0x00000016165a7228 */ /* 0x000fca0000000000 */
[----:B------:R-:W-:-:S08]  /*08a0*/  DFMA R22, R22, R88, 1 ;  /* 0x3ff000001616742b */ /* 0x000fd00000000058 */
[----:B------:R-:W-:Y:S02]  /*08b0*/  DFMA R22, R90, 4.5, R22 ;  /* 0x401200005a16782b */ /* 0x000fe40000000016 */
[C---:B------:R-:W-:Y:S02]  /*08c0*/  DFMA R90, R20.reuse, R88, 1 ;  /* 0x3ff00000145a742b */ /* 0x040fe40000000058 */
[----:B------:R-:W-:-:S08]  /*08d0*/  DMUL R20, R20, R20 ;  /* 0x0000001414147228 */ /* 0x000fd00000000000 */
        /* <DEDUP_REMOVED lines=44> */
[----:B------:R-:W-:Y:S02]  /*0ba0*/  DMUL R14, R14, R14 ;  /* 0x0000000e0e0e7228 */ /* 0x000fe40000000000 */
[C---:B------:R-:W-:Y:S02]  /*0bb0*/  DFMA R88, R86.reuse, R88, 1 ;  /* 0x3ff000005658742b */ /* 0x040fe40000000058 */
[----:B------:R-:W-:Y:S01]  /*0bc0*/  DMUL R86, R86, R86 ;  /* 0x0000005656567228 */ /* 0x000fe20000000000 */
[----:B------:R-:W-:-:S03]  /*0bd0*/  FFMA R0, RZ, R7, R5 ;  /* 0x00000007ff007223 */ /* 0x000fc60000000005 */
[----:B------:R-:W-:-:S04]  /*0be0*/  DFMA R14, R14, 4.5, R90 ;  /* 0x401200000e0e782b */ /* 0x000fc8000000005a */
[----:B------:R-:W-:Y:S01]  /*0bf0*/  DFMA R86, R86, 4.5, R88 ;  /* 0x401200005656782b */ /* 0x000fe20000000058 */
[----:B------:R-:W-:Y:S01]  /*0c00*/  UMOV UR6, 0x1c71c71c ;  /* 0x1c71c71c00067882 */ /* 0x000fe20000000000 */
[C---:B------:R-:W-:Y:S01]  /*0c10*/  DFMA R22, R12.reuse, -1.5, R22 ;  /* 0xbff800000c16782b */ /* 0x040fe20000000016 */
[----:B------:R-:W-:Y:S01]  /*0c20*/  UMOV UR7, 0x3f9c71c7 ;  /* 0x3f9c71c700077882 */ /* 0x000fe20000000000 */
[C---:B------:R-:W-:Y:S01]  /*0c30*/  DFMA R20, R12.reuse, -1.5, R20 ;  /* 0xbff800000c14782b */ /* 0x040fe20000000014 */
[----:B------:R-:W-:Y:S01]  /*0c40*/  FSETP.GT.AND P0, PT, |R0|, 1.469367938527859385e-39, PT ;  /* 0x001000000000780b */ /* 0x000fe20003f04200 */
[C---:B------:R-:W-:Y:S01]  /*0c50*/  DFMA R18, R12.reuse, -1.5, R18 ;  /* 0xbff800000c12782b */ /* 0x040fe20000000012 */
[----:B------:R-:W-:Y:S01]  /*0c60*/  FSETP.GEU.AND P1, PT, |R9|, 6.5827683646048100446e-37, PT ;  /* 0x036000000900780b */ /* 0x000fe20003f2e200 */
[C---:B------:R-:W-:Y:S02]  /*0c70*/  DFMA R16, R12.reuse, -1.5, R16 ;  /* 0xbff800000c10782b */ /* 0x040fe40000000010 */
[----:B------:R-:W-:-:S02]  /*0c80*/  DFMA R46, R12, -1.5, R46 ;  /* 0xbff800000c2e782b */ /* 0x000fc4000000002e */
[C---:B------:R-:W-:Y:S02]  /*0c90*/  DFMA R44, R12.reuse, -1.5, R44 ;  /* 0xbff800000c2c782b */ /* 0x040fe4000000002c */
[C---:B------:R-:W-:Y:S02]  /*0ca0*/  DFMA R42, R12.reuse, -1.5, R42 ;  /* 0xbff800000c2a782b */ /* 0x040fe4000000002a */
[C---:B------:R-:W-:Y:S02]  /*0cb0*/  DFMA R40, R12.reuse, -1.5, R40 ;  /* 0xbff800000c28782b */ /* 0x040fe40000000028 */
[C---:B------:R-:W-:Y:S02]  /*0cc0*/  DFMA R38, R12.reuse, -1.5, R38 ;  /* 0xbff800000c26782b */ /* 0x040fe40000000026 */
        /* <DEDUP_REMOVED lines=8> */
[----:B------:R-:W-:Y:S02]  /*0d50*/  DFMA R12, R12, -1.5, R86 ;  /* 0xbff800000c0c782b */ /* 0x000fe40000000056 */
[C---:B------:R-:W-:Y:S01]  /*0d60*/  DMUL R86, R10.reuse, UR6 ;  /* 0x000000060a567c28 */ /* 0x040fe20008000000 */
[----:B------:R-:W-:Y:S02]  /*0d70*/  UMOV UR7, 0x3fac71c7 ;  /* 0x3fac71c700077882 */ /* 0x000fe40000000000 */
[----:B------:R-:W-:Y:S01]  /*0d80*/  DMUL R10, R10, UR6 ;  /* 0x000000060a0a7c28 */ /* 0x000fe20008000000 */
[----:B------:R-:W-:Y:S04]  /*0d90*/  BSSY.RECONVERGENT B1, `(.L_x_1) ;  /* 0x0000018000017945 */ /* 0x000fe80003800200 */
[----:B------:R-:W-:-:S02]  /*0da0*/  DMUL R46, R86, R46 ;  /* 0x0000002e562e7228 */ /* 0x000fc40000000000 */
[C---:B------:R-:W-:Y:S02]  /*0db0*/  DMUL R44, R86.reuse, R44 ;  /* 0x0000002c562c7228 */ /* 0x040fe40000000000 */
[C---:B------:R-:W-:Y:S02]  /*0dc0*/  DMUL R42, R86.reuse, R42 ;  /* 0x0000002a562a7228 */ /* 0x040fe40000000000 */
[C---:B------:R-:W-:Y:S02]  /*0dd0*/  DMUL R40, R86.reuse, R40 ;  /* 0x0000002856287228 */ /* 0x040fe40000000000 */
[C---:B------:R-:W-:Y:S02]  /*0de0*/  DMUL R38, R86.reuse, R38 ;  /* 0x0000002656267228 */ /* 0x040fe40000000000 */
[C---:B------:R-:W-:Y:S02]  /*0df0*/  DMUL R36, R86.reuse, R36 ;  /* 0x0000002456247228 */ /* 0x040fe40000000000 */
[----:B------:R-:W-:-:S02]  /*0e00*/  DMUL R34, R86, R34 ;  /* 0x0000002256227228 */ /* 0x000fc40000000000 */
[C---:B------:R-:W-:Y:S02]  /*0e10*/  DMUL R32, R86.reuse, R32 ;  /* 0x0000002056207228 */ /* 0x040fe40000000000 */
[C---:B------:R-:W-:Y:S02]  /*0e20*/  DMUL R30, R86.reuse, R30 ;  /* 0x0000001e561e7228 */ /* 0x040fe40000000000 */
[C---:B------:R-:W-:Y:S02]  /*0e30*/  DMUL R28, R86.reuse, R28 ;  /* 0x0000001c561c7228 */ /* 0x040fe40000000000 */
[C---:B------:R-:W-:Y:S02]  /*0e40*/  DMUL R26, R86.reuse, R26 ;  /* 0x0000001a561a7228 */ /* 0x040fe40000000000 */
[----:B------:R-:W-:Y:S02]  /*0e50*/  DMUL R24, R86, R24 ;  /* 0x0000001856187228 */ /* 0x000fe40000000000 */
[----:B------:R-:W-:-:S02]  /*0e60*/  DMUL R22, R10, R22 ;  /* 0x000000160a167228 */ /* 0x000fc40000000000 */
[C---:B------:R-:W-:Y:S02]  /*0e70*/  DMUL R20, R10.reuse, R20 ;  /* 0x000000140a147228 */ /* 0x040fe40000000000 */
[C---:B------:R-:W-:Y:S02]  /*0e80*/  DMUL R18, R10.reuse, R18 ;  /* 0x000000120a127228 */ /* 0x040fe40000000000 */
[C---:B------:R-:W-:Y:S02]  /*0e90*/  DMUL R16, R10.reuse, R16 ;  /* 0x000000100a107228 */ /* 0x040fe40000000000 */
[C---:B------:R-:W-:Y:S02]  /*0ea0*/  DMUL R14, R10.reuse, R14 ;  /* 0x0000000e0a0e7228 */ /* 0x040fe40000000000 */
[----:B------:R-:W-:Y:S01]  /*0eb0*/  DMUL R12, R10, R12 ;  /* 0x0000000c0a0c7228 */ /* 0x000fe20000000000 */
[----:B------:R-:W-:Y:S10]  /*0ec0*/  @P0 BRA P1, `(.L_x_2) ;  /* 0x0000000000100947 */ /* 0x000ff40000800000 */
[----:B------:R-:W-:Y:S01]  /*0ed0*/  IMAD.MOV.U32 R4, RZ, RZ, R6 ;  /* 0x000000ffff047224 */ /* 0x000fe200078e0006 */
[----:B------:R-:W-:-:S07]  /*0ee0*/  MOV R0, 0xf00 ;  /* 0x00000f0000007802 */ /* 0x000fce0000000f00 */
[----:B-----5:R-:W-:Y:S05]  /*0ef0*/  CALL.REL.NOINC `($__internal_0_$__cuda_sm20_div_rn_f64_full) ;  /* 0x0000002400107944 */ /* 0x020fea0003c00000 */
[----:B------:R-:W-:-:S07]  /*0f00*/  MOV R5, R3 ;  /* 0x0000000300057202 */ /* 0x000fce0000000f00 */
.L_x_2:
[----:B------:R-:W-:Y:S05]  /*0f10*/  BSYNC.RECONVERGENT B1 ;  /* 0x0000000000017941 */ /* 0x000fea0003800200 */
.L_x_1:
[----:B------:R-:W0:Y:S01]  /*0f20*/  MUFU.RCP64H R7, R23 ;  /* 0x0000001700077308 */ /* 0x000e220000001800 */
[----:B------:R-:W-:Y:S01]  /*0f30*/  IMAD.MOV.U32 R6, RZ, RZ, 0x1 ;  /* 0x00000001ff067424 */ /* 0x000fe200078e00ff */
[----:B------:R-:W-:Y:S06]  /*0f40*/  BSSY.RECONVERGENT B1, `(.L_x_3) ;  /* 0x000001b000017945 */ /* 0x000fec0003800200 */
[----:B-----5:R-:W-:Y:S08]  /*0f50*/  F2F.F32.F64 R88, R82 ;  /* 0x0000005200587310 */ /* 0x020ff00000301000 */
[----:B------:R-:W1:Y:S01]  /*0f60*/  F2F.F32.F64 R0, R4 ;  /* 0x0000000400007310 */ /* 0x000e620000301000 */
[----:B0-----:R-:W-:-:S08]  /*0f70*/  DFMA R8, -R22, R6, 1 ;  /* 0x3ff000001608742b */ /* 0x001fd00000000106 */
[----:B------:R-:W-:Y:S01]  /*0f80*/  DFMA R8, R8, R8, R8 ;  /* 0x000000080808722b */ /* 0x000fe20000000008 */
[----:B-1----:R-:W-:-:S07]  /*0f90*/  FSETP.GEU.AND P0, PT, |R0|, 1.175494350822287508e-38, PT ;  /* 0x008000000000780b */ /* 0x002fce0003f0e200 */
[----:B------:R-:W-:Y:S02]  /*0fa0*/  DFMA R6, R6, R8, R6 ;  /* 0x000000080606722b */ /* 0x000fe40000000006 */
[----:B------:R-:W0:Y:S06]  /*0fb0*/  F2F.F64.F32 R8, |R88| ;  /* 0x4000005800087310 */ /* 0x000e2c0000201800 */
[----:B------:R-:W-:Y:S01]  /*0fc0*/  DFMA R10, -R22, R6, 1 ;  /* 0x3ff00000160a742b */ /* 0x000fe20000000106 */
[----:B------:R-:W-:-:S04]  /*0fd0*/  @!P0 FMUL R0, R0, 16777216 ;  /* 0x4b80000000008820 */ /* 0x000fc80000400000 */
[----:B------:R-:W1:Y:S03]  /*0fe0*/  MUFU.LG2 R3, R0 ;  /* 0x0000000000037308 */ /* 0x000e660000000c00 */
[----:B------:R-:W-:Y:S01]  /*0ff0*/  DFMA R10, R6, R10, R6 ;  /* 0x0000000a060a722b */ /* 0x000fe20000000006 */
[----:B0-----:R-:W-:-:S07]  /*1000*/  FSETP.GEU.AND P1, PT, |R9|, 6.5827683646048100446e-37, PT ;  /* 0x036000000900780b */ /* 0x001fce0003f2e200 */
[----:B------:R-:W-:-:S08]  /*1010*/  DMUL R6, R8, R10 ;  /* 0x0000000a08067228 */ /* 0x000fd00000000000 */
[----:B------:R-:W-:Y:S01]  /*1020*/  DFMA R86, -R22, R6, R8 ;  /* 0x000000061656722b */ /* 0x000fe20000000108 */
[----:B-1----:R-:W-:-:S07]  /*1030*/  @!P0 FADD R3, R3, -24 ;  /* 0xc1c0000003038421 */ /* 0x002fce0000000000 */
[----:B------:R-:W-:Y:S01]  /*1040*/  DFMA R4, R10, R86, R6 ;  /* 0x000000560a04722b */ /* 0x000fe20000000006 */
[----:B------:R-:W-:-:S06]  /*1050*/  FMUL R10, R3, 0.69314718246459960938 ;  /* 0x3f317218030a7820 */ /* 0x000fcc0000400000 */
[----:B------:R-:W0:Y:S03]  /*1060*/  F2F.F64.F32 R10, R10 ;  /* 0x0000000a000a7310 */ /* 0x000e260000201800 */
[----:B------:R-:W-:-:S05]  /*1070*/  FFMA R3, RZ, R23, R5 ;  /* 0x00000017ff037223 */ /* 0x000fca0000000005 */
[----:B------:R-:W-:-:S13]  /*1080*/  FSETP.GT.AND P0, PT, |R3|, 1.469367938527859385e-39, PT ;  /* 0x001000000300780b */ /* 0x000fda0003f04200 */
[----:B0-----:R-:W-:Y:S05]  /*1090*/  @P0 BRA P1, `(.L_x_4) ;  /* 0x0000000000140947 */ /* 0x001fea0000800000 */
[----:B------:R-:W-:Y:S01]  /*10a0*/  IMAD.MOV.U32 R4, RZ, RZ, R22 ;  /* 0x000000ffff047224 */ /* 0x000fe200078e0016 */
[----:B------:R-:W-:Y:S02]  /*10b0*/  MOV R7, R23 ;  /* 0x0000001700077202 */ /* 0x000fe40000000f00 */
[----:B------:R-:W-:-:S07]  /*10c0*/  MOV R0, 0x10e0 ;  /* 0x000010e000007802 */ /* 0x000fce0000000f00 */
[----:B------:R-:W-:Y:S05]  /*10d0*/  CALL.REL.NOINC `($__internal_0_$__cuda_sm20_div_rn_f64_full) ;  /* 0x0000002000987944 */ /* 0x000fea0003c00000 */
[----:B------:R-:W-:-:S07]  /*10e0*/  IMAD.MOV.U32 R5, RZ, RZ, R3 ;  /* 0x000000ffff057224 */ /* 0x000fce00078e0003 */
.L_x_4:
[----:B------:R-:W-:Y:S05]  /*10f0*/  BSYNC.RECONVERGENT B1 ;  /* 0x0000000000017941 */ /* 0x000fea0003800200 */
.L_x_3:
[----:B------:R-:W0:Y:S01]  /*1100*/  MUFU.RCP64H R7, R21 ;  /* 0x0000001500077308 */ /* 0x000e220000001800 */
[----:B------:R-:W-:Y:S01]  /*1110*/  IMAD.MOV.U32 R6, RZ, RZ, 0x1 ;  /* 0x00000001ff067424 */ /* 0x000fe200078e00ff */
[----:B------:R-:W-:Y:S06]  /*1120*/  BSSY.RECONVERGENT B1, `(.L_x_5) ;  /* 0x000001d000017945 */ /* 0x000fec0003800200 */
[----:B------:R-:W1:Y:S08]  /*1130*/  F2F.F32.F64 R0, R4 ;  /* 0x0000000400007310 */ /* 0x000e700000301000 */
[----:B------:R-:W2:Y:S01]  /*1140*/  F2F.F32.F64 R88, R80 ;  /* 0x0000005000587310 */ /* 0x000ea20000301000 */
[----:B0-----:R-:W-:Y:S01]  /*1150*/  DFMA R8, -R20, R6, 1 ;  /* 0x3ff000001408742b */ /* 0x001fe20000000106 */
[----:B-1----:R-:W-:-:S07]  /*1160*/  FSETP.GEU.AND P0, PT, |R0|, 1.175494350822287508e-38, PT ;  /* 0x008000000000780b */ /* 0x002fce0003f0e200 */
[----:B------:R-:W-:-:S08]  /*1170*/  DFMA R8, R8, R8, R8 ;  /* 0x000000080808722b */ /* 0x000fd00000000008 */
[----:B------:R-:W-:Y:S02]  /*1180*/  DFMA R6, R6, R8, R6 ;  /* 0x000000080606722b */ /* 0x000fe40000000006 */
[----:B--2---:R-:W0:Y:S01]  /*1190*/  F2F.F64.F32 R8, |R88| ;  /* 0x4000005800087310 */ /* 0x004e220000201800 */
[----:B------:R-:W-:-:S05]  /*11a0*/  @!P0 FMUL R0, R0, 16777216 ;  /* 0x4b80000000008820 */ /* 0x000fca0000400000 */
[----:B------:R-:W-:Y:S02]  /*11b0*/  DFMA R22, -R20, R6, 1 ;  /* 0x3ff000001416742b */ /* 0x000fe40000000106 */
[----:B------:R-:W1:Y:S06]  /*11c0*/  MUFU.LG2 R3, R0 ;  /* 0x0000000000037308 */ /* 0x000e6c0000000c00 */
[----:B------:R-:W-:Y:S01]  /*11d0*/  DFMA R22, R6, R22, R6 ;  /* 0x000000160616722b */ /* 0x000fe20000000006 */
[----:B0-----:R-:W-:-:S07]  /*11e0*/  FSETP.GEU.AND P1, PT, |R9|, 6.5827683646048100446e-37, PT ;  /* 0x036000000900780b */ /* 0x001fce0003f2e200 */
[----:B------:R-:W-:Y:S01]  /*11f0*/  DMUL R4, R8, R22 ;  /* 0x0000001608047228 */ /* 0x000fe20000000000 */
[----:B-1----:R-:W-:-:S04]  /*1200*/  @!P0 FADD R3, R3, -24 ;  /* 0xc1c0000003038421 */ /* 0x002fc80000000000 */
[----:B------:R-:W-:-:S03]  /*1210*/  FMUL R3, R3, 0.69314718246459960938 ;  /* 0x3f31721803037820 */ /* 0x000fc60000400000 */
[----:B------:R-:W-:Y:S01]  /*1220*/  DFMA R86, -R20, R4, R8 ;  /* 0x000000041456722b */ /* 0x000fe20000000108 */
[----:B------:R-:W0:Y:S07]  /*1230*/  F2F.F64.F32 R6, R3 ;  /* 0x0000000300067310 */ /* 0x000e2e0000201800 */
[----:B------:R-:W-:-:S10]  /*1240*/  DFMA R4, R22, R86, R4 ;  /* 0x000000561604722b */ /* 0x000fd40000000004 */
[----:B------:R-:W-:Y:S01]  /*1250*/  FFMA R22, RZ, R21, R5 ;  /* 0x00000015ff167223 */ /* 0x000fe20000000005 */
[----:B0-----:R-:W-:-:S04]  /*1260*/  DMUL R6, R82, R6 ;  /* 0x0000000652067228 */ /* 0x001fc80000000000 */
[----:B------:R-:W-:-:S04]  /*1270*/  FSETP.GT.AND P0, PT, |R22|, 1.469367938527859385e-39, PT ;  /* 0x001000001600780b */ /* 0x000fc80003f04200 */
[----:B------:R-:W-:-:S09]  /*1280*/  DFMA R10, R84, R10, R6 ;  /* 0x0000000a540a722b */ /* 0x000fd20000000006 */
[----:B------:R-:W-:Y:S05]  /*1290*/  @P0 BRA P1, `(.L_x_6) ;  /* 0x0000000000140947 */ /* 0x000fea0000800000 */
[----:B------:R-:W-:Y:S01]  /*12a0*/  MOV R4, R20 ;  /* 0x0000001400047202 */ /* 0x000fe20000000f00 */
[----:B------:R-:W-:Y:S01]  /*12b0*/  IMAD.MOV.U32 R7, RZ, RZ, R21 ;  /* 0x000000ffff077224 */ /* 0x000fe200078e0015 */
[----:B------:R-:W-:-:S07]  /*12c0*/  MOV R0, 0x12e0 ;  /* 0x000012e000007802 */ /* 0x000fce0000000f00 */
[----:B------:R-:W-:Y:S05]  /*12d0*/  CALL.REL.NOINC `($__internal_0_$__cuda_sm20_div_rn_f64_full) ;  /* 0x0000002000187944 */ /* 0x000fea0003c00000 */
[----:B------:R-:W-:-:S07]  /*12e0*/  IMAD.MOV.U32 R5, RZ, RZ, R3 ;  /* 0x000000ffff057224 */ /* 0x000fce00078e0003 */
.L_x_6:
[----:B------:R-:W-:Y:S05]  /*12f0*/  BSYNC.RECONVERGENT B1 ;  /* 0x0000000000017941 */ /* 0x000fea0003800200 */
.L_x_5:
[----:B------:R-:W0:Y:S01]  /*1300*/  MUFU.RCP64H R7, R19 ;  /* 0x0000001300077308 */ /* 0x000e220000001800 */
[----:B------:R-:W-:Y:S01]  /*1310*/  MOV R6, 0x1 ;  /* 0x0000000100067802 */ /* 0x000fe20000000f00 */
[----:B------:R-:W-:Y:S06]  /*1320*/  BSSY.RECONVERGENT B1, `(.L_x_7) ;  /* 0x000001c000017945 */ /* 0x000fec0003800200 */
[----:B------:R-:W-:Y:S08]  /*1330*/  F2F.F32.F64 R22, R78 ;  /* 0x0000004e00167310 */ /* 0x000ff00000301000 */
        /* <DEDUP_REMOVED lines=13> */
[----:B-1----:R-:W-:-:S04]  /*1410*/  @!P0 FADD R3, R3, -24 ;  /* 0xc1c0000003038421 */ /* 0x002fc80000000000 */
[----:B------:R-:W-:-:S03]  /*1420*/  FMUL R3, R3, 0.69314718246459960938 ;  /* 0x3f31721803037820 */ /* 0x000fc60000400000 */
[----:B------:R-:W-:Y:S02]  /*1430*/  DFMA R4, R20, R6, R4 ;  /* 0x000000061404722b */ /* 0x000fe40000000004 */
[----:B------:R-:W0:Y:S08]  /*1440*/  F2F.F64.F32 R6, R3 ;  /* 0x0000000300067310 */ /* 0x000e300000201800 */
[----:B------:R-:W-:-:S05]  /*1450*/  FFMA R20, RZ, R19, R5 ;  /* 0x00000013ff147223 */ /* 0x000fca0000000005 */
[----:B------:R-:W-:Y:S01]  /*1460*/  FSETP.GT.AND P0, PT, |R20|, 1.469367938527859385e-39, PT ;  /* 0x001000001400780b */ /* 0x000fe20003f04200 */
[----:B0-----:R-:W-:-:S12]  /*1470*/  DFMA R10, R80, R6, R10 ;  /* 0x00000006500a722b */ /* 0x001fd8000000000a */
[----:B------:R-:W-:Y:S05]  /*1480*/  @P0 BRA P1, `(.L_x_8) ;  /* 0x0000000000140947 */ /* 0x000fea0000800000 */
[----:B------:R-:W-:Y:S01]  /*1490*/  IMAD.MOV.U32 R4, RZ, RZ, R18 ;  /* 0x000000ffff047224 */ /* 0x000fe200078e0012 */
[----:B------:R-:W-:Y:S01]  /*14a0*/  MOV R0, 0x14d0 ;  /* 0x000014d000007802 */ /* 0x000fe20000000f00 */
[----:B------:R-:W-:-:S07]  /*14b0*/  IMAD.MOV.U32 R7, RZ, RZ, R19 ;  /* 0x000000ffff077224 */ /* 0x000fce00078e0013 */
[----:B------:R-:W-:Y:S05]  /*14c0*/  CALL.REL.NOINC `($__internal_0_$__cuda_sm20_div_rn_f64_full) ;  /* 0x0000001c009c7944 */ /* 0x000fea0003c00000 */
[----:B------:R-:W-:-:S07]  /*14d0*/  MOV R5, R3 ;  /* 0x0000000300057202 */ /* 0x000fce0000000f00 */
.L_x_8:
[----:B------:R-:W-:Y:S05]  /*14e0*/  BSYNC.RECONVERGENT B1 ;  /* 0x0000000000017941 */ /* 0x000fea0003800200 */
.L_x_7:
[----:B------:R-:W0:Y:S01]  /*14f0*/  MUFU.RCP64H R7, R17 ;  /* 0x0000001100077308 */ /* 0x000e220000001800 */
[----:B------:R-:W-:Y:S01]  /*1500*/  IMAD.MOV.U32 R6, RZ, RZ, 0x1 ;  /* 0x00000001ff067424 */ /* 0x000fe200078e00ff */
        /* <DEDUP_REMOVED lines=24> */
[----:B------:R-:W-:Y:S02]  /*1690*/  MOV R7, R17 ;  /* 0x0000001100077202 */ /* 0x000fe40000000f00 */
[----:B------:R-:W-:-:S07]  /*16a0*/  MOV R0, 0x16c0 ;  /* 0x000016c000007802 */ /* 0x000fce0000000f00 */
[----:B------:R-:W-:Y:S05]  /*16b0*/  CALL.REL.NOINC `($__internal_0_$__cuda_sm20_div_rn_f64_full) ;  /* 0x0000001c00207944 */ /* 0x000fea0003c00000 */
[----:B------:R-:W-:-:S07]  /*16c0*/  IMAD.MOV.U32 R5, RZ, RZ, R3 ;  /* 0x000000ffff057224 */ /* 0x000fce00078e0003 */
.L_x_10:
[----:B------:R-:W-:Y:S05]  /*16d0*/  BSYNC.RECONVERGENT B1 ;  /* 0x0000000000017941 */ /* 0x000fea0003800200 */
.L_x_9:
        /* <DEDUP_REMOVED lines=25> */
[----:B------:R-:W-:Y:S01]  /*1870*/  MOV R4, R14 ;  /* 0x0000000e00047202 */ /* 0x000fe20000000f00 */
[----:B------:R-:W-:Y:S01]  /*1880*/  IMAD.MOV.U32 R7, RZ, RZ, R15 ;  /* 0x000000ffff077224 */ /* 0x000fe200078e000f */
[----:B------:R-:W-:-:S07]  /*1890*/  MOV R0, 0x18b0 ;  /* 0x000018b000007802 */ /* 0x000fce0000000f00 */
[----:B------:R-:W-:Y:S05]  /*18a0*/  CALL.REL.NOINC `($__internal_0_$__cuda_sm20_div_rn_f64_full) ;  /* 0x0000001800a47944 */ /* 0x000fea0003c00000 */
[----:B------:R-:W-:-:S07]  /*18b0*/  IMAD.MOV.U32 R5, RZ, RZ, R3 ;  /* 0x000000ffff057224 */ /* 0x000fce00078e0003 */
.L_x_12:
[----:B------:R-:W-:Y:S05]  /*18c0*/  BSYNC.RECONVERGENT B1 ;  /* 0x0000000000017941 */ /* 0x000fea0003800200 */
.L_x_11:
        /* <DEDUP_REMOVED lines=30> */
.L_x_14:
[----:B------:R-:W-:Y:S05]  /*1ab0*/  BSYNC.RECONVERGENT B1 ;  /* 0x0000000000017941 */ /* 0x000fea0003800200 */
.L_x_13:
        /* <DEDUP_REMOVED lines=30> */
.L_x_16:
[----:B------:R-:W-:Y:S05]  /*1ca0*/  BSYNC.RECONVERGENT B1 ;  /* 0x0000000000017941 */ /* 0x000fea0003800200 */
.L_x_15:
        /* <DEDUP_REMOVED lines=29> */
[----:B------:R-:W-:-:S07]  /*1e80*/  MOV R5, R3 ;  /* 0x0000000300057202 */ /* 0x000fce0000000f00 */
.L_x_18:
[----:B------:R-:W-:Y:S05]  /*1e90*/  BSYNC.RECONVERGENT B1 ;  /* 0x0000000000017941 */ /* 0x000fea0003800200 */
.L_x_17:
        /* <DEDUP_REMOVED lines=30> */
.L_x_20:
[----:B------:R-:W-:Y:S05]  /*2080*/  BSYNC.RECONVERGENT B1 ;  /* 0x0000000000017941 */ /* 0x000fea0003800200 */
.L_x_19:
        /* <DEDUP_REMOVED lines=30> */
.L_x_22:
[----:B------:R-:W-:Y:S05]  /*2270*/  BSYNC.RECONVERGENT B1 ;  /* 0x0000000000017941 */ /* 0x000fea0003800200 */
.L_x_21:
        /* <DEDUP_REMOVED lines=30> */
.L_x_24:
[----:B------:R-:W-:Y:S05]  /*2460*/  BSYNC.RECONVERGENT B1 ;  /* 0x0000000000017941 */ /* 0x000fea0003800200 */
.L_x_23:
        /* <DEDUP_REMOVED lines=30> */
.L_x_26:
[----:B------:R-:W-:Y:S05]  /*2650*/  BSYNC.RECONVERGENT B1 ;  /* 0x0000000000017941 */ /* 0x000fea0003800200 */
.L_x_25:
        /* <DEDUP_REMOVED lines=30> */
.L_x_28:
[----:B------:R-:W-:Y:S05]  /*2840*/  BSYNC.RECONVERGENT B1 ;  /* 0x0000000000017941 */ /* 0x000fea0003800200 */
.L_x_27:
        /* <DEDUP_REMOVED lines=30> */
.L_x_30:
[----:B------:R-:W-:Y:S05]  /*2a30*/  BSYNC.RECONVERGENT B1 ;  /* 0x0000000000017941 */ /* 0x000fea0003800200 */
.L_x_29:
        /* <DEDUP_REMOVED lines=30> */
.L_x_32:
[----:B------:R-:W-:Y:S05]  /*2c20*/  BSYNC.RECONVERGENT B1 ;  /* 0x0000000000017941 */ /* 0x000fea0003800200 */
.L_x_31:
        /* <DEDUP_REMOVED lines=30> */
.L_x_34:
[----:B------:R-:W-:Y:S05]  /*2e10*/  BSYNC.RECONVERGENT B1 ;  /* 0x0000000000017941 */ /* 0x000fea0003800200 */
.L_x_33:
        /* <DEDUP_REMOVED lines=30> */
.L_x_36:
[----:B------:R-:W-:Y:S05]  /*3000*/  BSYNC.RECONVERGENT B1 ;  /* 0x0000000000017941 */ /* 0x000fea0003800200 */
.L_x_35:
        /* <DEDUP_REMOVED lines=30> */
.L_x_38:
[----:B------:R-:W-:Y:S05]  /*31f0*/  BSYNC.RECONVERGENT B1 ;  /* 0x0000000000017941 */ /* 0x000fea0003800200 */
.L_x_37:
[----:B------:R-:W0:Y:S01]  /*3200*/  F2F.F32.F64 R0, R4 ;  /* 0x0000000400007310 */ /* 0x000e220000301000 */
[----:B------:R-:W1:Y:S08]  /*3210*/  LDC.64 R12, c[0x0][0x380] ;  /* 0x0000e000ff0c7b82 */ /* 0x000e700000000a00 */
[----:B------:R-:W2:Y:S01]  /*3220*/  LDC.64 R8, c[0x0][0x388] ;  /* 0x0000e200ff087b82 */ /* 0x000ea20000000a00 */
[----:B0-----:R-:W-:-:S13]  /*3230*/  FSETP.GEU.AND P0, PT, |R0|, 1.175494350822287508e-38, PT ;  /* 0x008000000000780b */ /* 0x001fda0003f0e200 */
[----:B------:R-:W-:-:S04]  /*3240*/  @!P0 FMUL R0, R0, 16777216 ;  /* 0x4b80000000008820 */ /* 0x000fc80000400000 */
[----:B------:R-:W0:Y:S02]  /*3250*/  MUFU.LG2 R3, R0 ;  /* 0x0000000000037308 */ /* 0x000e240000000c00 */
[----:B0-----:R-:W-:-:S04]  /*3260*/  @!P0 FADD R3, R3, -24 ;  /* 0xc1c0000003038421 */ /* 0x001fc80000000000 */
[----:B------:R-:W-:Y:S01]  /*3270*/  FMUL R14, R3, 0.69314718246459960938 ;  /* 0x3f317218030e7820 */ /* 0x000fe20000400000 */
[----:B-1----:R-:W-:-:S03]  /*3280*/  IMAD.WIDE R2, R2, 0x8, R12 ;  /* 0x0000000802027825 */ /* 0x002fc600078e020c */
[----:B------:R-:W0:Y:S02]  /*3290*/  F2F.F64.F32 R6, R14 ;  /* 0x0000000e00067310 */ /* 0x000e240000201800 */
[----:B0-----:R-:W-:-:S07]  /*32a0*/  DFMA R6, R48, R6, R10 ;  /* 0x000000063006722b */ /* 0x001fce000000000a */
[----:B------:R0:W-:Y:S04]  /*32b0*/  STG.E.64 desc[UR4][R2.64], R6 ;  /* 0x0000000602007986 */ /* 0x0001e8000c101b04 */
[----:B--2---:R0:W-:Y:S04]  /*32c0*/  STG.E.64 desc[UR4][R8.64], RZ ;  /* 0x000000ff08007986 */ /* 0x0041e8000c101b04 */
[----:B------:R-:W2:Y:S02]  /*32d0*/  LDG.E.64 R4, desc[UR4][R2.64] ;  /* 0x0000000402047981 */ /* 0x000ea4000c1e1b00 */
[----:B--2---:R-:W1:Y:S02]  /*32e0*/  F2F.F32.F64 R4, R4 ;  /* 0x0000000400047310 */ /* 0x004e640000301000 */
[----:B-1----:R-:W-:-:S13]  /*32f0*/  FSETP.GT.AND P0, PT, |R4|, RZ, PT ;  /* 0x000000ff0400720b */ /* 0x002fda0003f04200 */
[----:B0-----:R-:W-:Y:S05]  /*3300*/  @!P0 EXIT ;  /* 0x000000000000894d */ /* 0x001fea0003800000 */
[----:B------:R-:W0:Y:S02]  /*3310*/  F2F.F64.F32 R2, |R4| ;  /* 0x4000000400027310 */ /* 0x000e240000201800 */
[----:B0-----:R-:W-:Y:S01]  /*3320*/  STG.E.64 desc[UR4][R8.64], R2 ;  /* 0x0000000208007986 */ /* 0x001fe2000c101b04 */
[----:B------:R-:W-:Y:S05]  /*3330*/  EXIT ;  /* 0x000000000000794d */ /* 0x000fea0003800000 */
        .weak           $__internal_0_$__cuda_sm20_div_rn_f64_full
        .type           $__internal_0_$__cuda_sm20_div_rn_f64_full,@function
        .size           $__internal_0_$__cuda_sm20_div_rn_f64_full,(.L_x_155 - $__internal_0_$__cuda_sm20_div_rn_f64_full)
$__internal_0_$__cuda_sm20_div_rn_f64_full:
[----:B------:R-:W-:Y:S01]  /*3340*/  FSETP.GEU.AND P2, PT, |R9|, 1.469367938527859385e-39, PT ;  /* 0x001000000900780b */ /* 0x000fe20003f4e200 */
[----:B------:R-:W-:Y:S01]  /*3350*/  IMAD.MOV.U32 R6, RZ, RZ, R4 ;  /* 0x000000ffff067224 */ /* 0x000fe200078e0004 */
[C---:B------:R-:W-:Y:S01]  /*3360*/  FSETP.GEU.AND P0, PT, |R7|.reuse, 1.469367938527859385e-39, PT ;  /* 0x001000000700780b */ /* 0x040fe20003f0e200 */
[----:B------:R-:W-:Y:S01]  /*3370*/  IMAD.MOV.U32 R88, RZ, RZ, 0x1 ;  /* 0x00000001ff587424 */ /* 0x000fe200078e00ff */
[----:B------:R-:W-:Y:S01]  /*3380*/  LOP3.LUT R5, R7, 0x800fffff, RZ, 0xc0, !PT ;  /* 0x800fffff07057812 */ /* 0x000fe200078ec0ff */
[----:B------:R-:W-:Y:S01]  /*3390*/  BSSY.RECONVERGENT B0, `(.L_x_39) ;  /* 0x0000057000007945 */ /* 0x000fe20003800200 */
[----:B------:R-:W-:Y:S02]  /*33a0*/  LOP3.LUT R3, R9, 0x7ff00000, RZ, 0xc0, !PT ;  /* 0x7ff0000009037812 */ /* 0x000fe400078ec0ff */
[----:B------:R-:W-:Y:S02]  /*33b0*/  LOP3.LUT R5, R5, 0x3ff00000, RZ, 0xfc, !PT ;  /* 0x3ff0000005057812 */ /* 0x000fe400078efcff */
[----:B------:R-:W-:-:S02]  /*33c0*/  MOV R90, 0x1ca00000 ;  /* 0x1ca00000005a7802 */ /* 0x000fc40000000f00 */
[C---:B------:R-:W-:Y:S02]  /*33d0*/  LOP3.LUT R92, R7.reuse, 0x7ff00000, RZ, 0xc0, !PT ;  /* 0x7ff00000075c7812 */ /* 0x040fe400078ec0ff */
[----:B------:R-:W-:Y:S01]  /*33e0*/  @!P2 LOP3.LUT R86, R7, 0x7ff00000, RZ, 0xc0, !PT ;  /* 0x7ff000000756a812 */ /* 0x000fe200078ec0ff */
[----:B------:R-:W-:Y:S01]  /*33f0*/  @!P0 DMUL R4, R6, 8.98846567431157953865e+307 ;  /* 0x7fe0000006048828 */ /* 0x000fe20000000000 */
[C---:B------:R-:W-:Y:S02]  /*3400*/  ISETP.GE.U32.AND P1, PT, R3.reuse, R92, PT ;  /* 0x0000005c0300720c */ /* 0x040fe40003f26070 */
[----:B------:R-:W-:Y:S02]  /*3410*/  @!P2 ISETP.GE.U32.AND P3, PT, R3, R86, PT ;  /* 0x000000560300a20c */ /* 0x000fe40003f66070 */
[----:B------:R-:W-:Y:S01]  /*3420*/  @!P2 MOV R94, RZ ;  /* 0x000000ff005ea202 */ /* 0x000fe20000000f00 */
[----:B------:R-:W0:Y:S01]  /*3430*/  MUFU.RCP64H R89, R5 ;  /* 0x0000000500597308 */ /* 0x000e220000001800 */
[----:B------:R-:W-:-:S02]  /*3440*/  @!P2 SEL R87, R90, 0x63400000, !P3 ;  /* 0x634000005a57a807 */ /* 0x000fc40005800000 */
[----:B------:R-:W-:Y:S02]  /*3450*/  MOV R91, R3 ;  /* 0x00000003005b7202 */ /* 0x000fe40000000f00 */
[--C-:B------:R-:W-:Y:S02]  /*3460*/  @!P2 LOP3.LUT R86, R87, 0x80000000, R9.reuse, 0xf8, !PT ;  /* 0x800000005756a812 */ /* 0x100fe400078ef809 */
[----:B------:R-:W-:Y:S02]  /*3470*/  SEL R87, R90, 0x63400000, !P1 ;  /* 0x634000005a577807 */ /* 0x000fe40004800000 */
[----:B------:R-:W-:Y:S01]  /*3480*/  @!P2 LOP3.LUT R95, R86, 0x100000, RZ, 0xfc, !PT ;  /* 0x00100000565fa812 */ /* 0x000fe200078efcff */
[----:B------:R-:W-:Y:S01]  /*3490*/  IMAD.MOV.U32 R86, RZ, RZ, R8 ;  /* 0x000000ffff567224 */ /* 0x000fe200078e0008 */
[----:B------:R-:W-:Y:S02]  /*34a0*/  LOP3.LUT R87, R87, 0x800fffff, R9, 0xf8, !PT ;  /* 0x800fffff57577812 */ /* 0x000fe400078ef809 */
[----:B------:R-:W-:-:S04]  /*34b0*/  @!P0 LOP3.LUT R92, R5, 0x7ff00000, RZ, 0xc0, !PT ;  /* 0x7ff00000055c8812 */ /* 0x000fc800078ec0ff */
[----:B------:R-:W-:Y:S02]  /*34c0*/  @!P2 DFMA R86, R86, 2, -R94 ;  /* 0x400000005656a82b */ /* 0x000fe4000000085e */
[----:B0-----:R-:W-:-:S08]  /*34d0*/  DFMA R94, R88, -R4, 1 ;  /* 0x3ff00000585e742b */ /* 0x001fd00000000804 */
[----:B------:R-:W-:Y:S01]  /*34e0*/  DFMA R94, R94, R94, R94 ;  /* 0x0000005e5e5e722b */ /* 0x000fe2000000005e */
[----:B------:R-:W-:-:S05]  /*34f0*/  @!P2 LOP3.LUT R91, R87, 0x7ff00000, RZ, 0xc0, !PT ;  /* 0x7ff00000575ba812 */ /* 0x000fca00078ec0ff */
[----:B------:R-:W-:Y:S02]  /*3500*/  VIADD R93, R91, 0xffffffff ;  /* 0xffffffff5b5d7836 */ /* 0x000fe40000000000 */
[----:B------:R-:W-:-:S03]  /*3510*/  DFMA R88, R88, R94, R88 ;  /* 0x0000005e5858722b */ /* 0x000fc60000000058 */
[----:B------:R-:W-:Y:S02]  /*3520*/  ISETP.GT.U32.AND P0, PT, R93, 0x7feffffe, PT ;  /* 0x7feffffe5d00780c */ /* 0x000fe40003f04070 */
[----:B------:R-:W-:-:S03]  /*3530*/  IADD3 R93, PT, PT, R92, -0x1, RZ ;  /* 0xffffffff5c5d7810 */ /* 0x000fc60007ffe0ff */
[----:B------:R-:W-:Y:S01]  /*3540*/  DFMA R96, R88, -R4, 1 ;  /* 0x3ff000005860742b */ /* 0x000fe20000000804 */
[----:B------:R-:W-:-:S07]  /*3550*/  ISETP.GT.U32.OR P0, PT, R93, 0x7feffffe, P0 ;  /* 0x7feffffe5d00780c */ /* 0x000fce0000704470 */
[----:B------:R-:W-:-:S08]  /*3560*/  DFMA R96, R88, R96, R88 ;  /* 0x000000605860722b */ /* 0x000fd00000000058 */
[----:B------:R-:W-:-:S08]  /*3570*/  DMUL R94, R96, R86 ;  /* 0x00000056605e7228 */ /* 0x000fd00000000000 */
[----:B------:R-:W-:-:S08]  /*3580*/  DFMA R88, R94, -R4, R86 ;  /* 0x800000045e58722b */ /* 0x000fd00000000056 */
[----:B------:R-:W-:Y:S01]  /*3590*/  DFMA R88, R96, R88, R94 ;  /* 0x000000586058722b */ /* 0x000fe2000000005e */
[----:B------:R-:W-:Y:S10]  /*35a0*/  @P0 BRA `(.L_x_40) ;  /* 0x0000000000740947 */ /* 0x000ff40003800000 */
[----:B------:R-:W-:-:S04]  /*35b0*/  LOP3.LUT R8, R7, 0x7ff00000, RZ, 0xc0, !PT ;  /* 0x7ff0000007087812 */ /* 0x000fc800078ec0ff */
[CC--:B------:R-:W-:Y:S02]  /*35c0*/  ISETP.GE.U32.AND P0, PT, R3.reuse, R8.reuse, PT ;  /* 0x000000080300720c */ /* 0x0c0fe40003f06070 */
[----:B------:R-:W-:Y:S01]  /*35d0*/  VIADDMNMX R3, R3, -R8, 0xb9600000, !PT ;  /* 0xb960000003037446 */ /* 0x000fe20007800908 */
[----:B------:R-:W-:Y:S01]  /*35e0*/  IMAD.MOV.U32 R8, RZ, RZ, RZ ;  /* 0x000000ffff087224 */ /* 0x000fe200078e00ff */
[----:B------:R-:W-:Y:S02]  /*35f0*/  SEL R90, R90, 0x63400000, !P0 ;  /* 0x634000005a5a7807 */ /* 0x000fe40004000000 */
[----:B------:R-:W-:-:S05]  /*3600*/  VIMNMX R3, PT, PT, R3, 0x46a00000, PT ;  /* 0x46a0000003037848 */ /* 0x000fca0003fe0100 */
[----:B------:R-:W-:-:S05]  /*3610*/  IMAD.IADD R3, R3, 0x1, -R90 ;  /* 0x0000000103037824 */ /* 0x000fca00078e0a5a */
[----:B------:R-:W-:-:S06]  /*3620*/  IADD3 R9, PT, PT, R3, 0x7fe00000, RZ ;  /* 0x7fe0000003097810 */ /* 0x000fcc0007ffe0ff */
[----:B------:R-:W-:-:S10]  /*3630*/  DMUL R94, R88, R8 ;  /* 0x00000008585e7228 */ /* 0x000fd40000000000 */
[----:B------:R-:W-:-:S13]  /*3640*/  FSETP.GTU.AND P0, PT, |R95|, 1.469367938527859385e-39, PT ;  /* 0x001000005f00780b */ /* 0x000fda0003f0c200 */
[----:B------:R-:W-:Y:S05]  /*3650*/  @P0 BRA `(.L_x_41) ;  /* 0x0000000000a80947 */ /* 0x000fea0003800000 */
[----:B------:R-:W-:-:S06]  /*3660*/  DFMA R4, R88, -R4, R86 ;  /* 0x800000045804722b */ /* 0x000fcc0000000056 */
[----:B------:R-:W-:-:S04]  /*3670*/  MOV R4, RZ ;  /* 0x000000ff00047202 */ /* 0x000fc80000000f00 */
[C---:B------:R-:W-:Y:S02]  /*3680*/  FSETP.NEU.AND P0, PT, R5.reuse, RZ, PT ;  /* 0x000000ff0500720b */ /* 0x040fe40003f0d000 */
[----:B------:R-:W-:-:S04]  /*3690*/  LOP3.LUT R6, R5, 0x80000000, R7, 0x48, !PT ;  /* 0x8000000005067812 */ /* 0x000fc800078e4807 */
[----:B------:R-:W-:-:S07]  /*36a0*/  LOP3.LUT R5, R6, R9, RZ, 0xfc, !PT ;  /* 0x0000000906057212 */ /* 0x000fce00078efcff */
[----:B------:R-:W-:Y:S05]  /*36b0*/  @!P0 BRA `(.L_x_41) ;  /* 0x0000000000908947 */ /* 0x000fea0003800000 */
[----:B------:R-:W-:Y:S01]  /*36c0*/  IMAD.MOV R9, RZ, RZ, -R3 ;  /* 0x000000ffff097224 */ /* 0x000fe200078e0a03 */
[----:B------:R-:W-:Y:S01]  /*36d0*/  MOV R8, RZ ;  /* 0x000000ff00087202 */ /* 0x000fe20000000f00 */
[----:B------:R-:W-:Y:S01]  /*36e0*/  DMUL.RP R4, R88, R4 ;  /* 0x0000000458047228 */ /* 0x000fe20000008000 */
[----:B------:R-:W-:-:S04]  /*36f0*/  IADD3 R3, PT, PT, -R3, -0x43300000, RZ ;  /* 0xbcd0000003037810 */ /* 0x000fc80007ffe1ff */
[----:B------:R-:W-:-:S05]  /*3700*/  DFMA R8, R94, -R8, R88 ;  /* 0x800000085e08722b */ /* 0x000fca0000000058 */
[----:B------:R-:W-:-:S05]  /*3710*/  LOP3.LUT R6, R5, R6, RZ, 0x3c, !PT ;  /* 0x0000000605067212 */ /* 0x000fca00078e3cff */
[----:B------:R-:W-:-:S04]  /*3720*/  FSETP.NEU.AND P0, PT, |R9|, R3, PT ;  /* 0x000000030900720b */ /* 0x000fc80003f0d200 */
[----:B------:R-:W-:Y:S02]  /*3730*/  FSEL R4, R4, R94, !P0 ;  /* 0x0000005e04047208 */ /* 0x000fe40004000000 */
[----:B------:R-:W-:-:S03]  /*3740*/  FSEL R5, R6, R95, !P0 ;  /* 0x0000005f06057208 */ /* 0x000fc60004000000 */
[----:B------:R-:W-:Y:S01]  /*3750*/  IMAD.MOV.U32 R94, RZ, RZ, R4 ;  /* 0x000000ffff5e7224 */ /* 0x000fe200078e0004 */
[----:B------:R-:W-:Y:S01]  /*3760*/  MOV R95, R5 ;  /* 0x00000005005f7202 */ /* 0x000fe20000000f00 */
[----:B------:R-:W-:Y:S06]  /*3770*/  BRA `(.L_x_41) ;  /* 0x0000000000607947 */ /* 0x000fec0003800000 */
.L_x_40:
[----:B------:R-:W-:-:S14]  /*3780*/  DSETP.NAN.AND P0, PT, R8, R8, PT ;  /* 0x000000080800722a */ /* 0x000fdc0003f08000 */
[----:B------:R-:W-:Y:S05]  /*3790*/  @P0 BRA `(.L_x_42) ;  /* 0x00000000004c0947 */ /* 0x000fea0003800000 */
[----:B------:R-:W-:-:S14]  /*37a0*/  DSETP.NAN.AND P0, PT, R6, R6, PT ;  /* 0x000000060600722a */ /* 0x000fdc0003f08000 */
[----:B------:R-:W-:Y:S05]  /*37b0*/  @P0 BRA `(.L_x_43) ;  /* 0x0000000000340947 */ /* 0x000fea0003800000 */
[----:B------:R-:W-:Y:S01]  /*37c0*/  ISETP.NE.AND P0, PT, R91, R92, PT ;  /* 0x0000005c5b00720c */ /* 0x000fe20003f05270 */
[----:B------:R-:W-:Y:S01]  /*37d0*/  IMAD.MOV.U32 R94, RZ, RZ, 0x0 ;  /* 0x00000000ff5e7424 */ /* 0x000fe200078e00ff */
[----:B------:R-:W-:-:S11]  /*37e0*/  MOV R95, 0xfff80000 ;  /* 0xfff80000005f7802 */ /* 0x000fd60000000f00 */
[----:B------:R-:W-:Y:S05]  /*37f0*/  @!P0 BRA `(.L_x_41) ;  /* 0x0000000000408947 */ /* 0x000fea0003800000 */
[----:B------:R-:W-:Y:S02]  /*3800*/  ISETP.NE.AND P0, PT, R91, 0x7ff00000, PT ;  /* 0x7ff000005b00780c */ /* 0x000fe40003f05270 */
[----:B------:R-:W-:Y:S02]  /*3810*/  LOP3.LUT R7, R9, 0x80000000, R7, 0x48, !PT ;  /* 0x8000000009077812 */ /* 0x000fe400078e4807 */
[----:B------:R-:W-:-:S13]  /*3820*/  ISETP.EQ.OR P0, PT, R92, RZ, !P0 ;  /* 0x000000ff5c00720c */ /* 0x000fda0004702670 */
[----:B------:R-:W-:Y:S01]  /*3830*/  @P0 LOP3.LUT R3, R7, 0x7ff00000, RZ, 0xfc, !PT ;  /* 0x7ff0000007030812 */ /* 0x000fe200078efcff */
[----:B------:R-:W-:Y:S01]  /*3840*/  @!P0 IMAD.MOV.U32 R94, RZ, RZ, RZ ;  /* 0x000000ffff5e8224 */ /* 0x000fe200078e00ff */
[----:B------:R-:W-:Y:S01]  /*3850*/  @!P0 MOV R95, R7 ;  /* 0x00000007005f8202 */ /* 0x000fe20000000f00 */
[----:B------:R-:W-:Y:S01]  /*3860*/  @P0 IMAD.MOV.U32 R94, RZ, RZ, RZ ;  /* 0x000000ffff5e0224 */ /* 0x000fe200078e00ff */
[----:B------:R-:W-:Y:S01]  /*3870*/  @P0 MOV R95, R3 ;  /* 0x00000003005f0202 */ /* 0x000fe20000000f00 */
[----:B------:R-:W-:Y:S06]  /*3880*/  BRA `(.L_x_41) ;  /* 0x00000000001c7947 */ /* 0x000fec0003800000 */
.L_x_43:
[----:B------:R-:W-:Y:S01]  /*3890*/  LOP3.LUT R3, R7, 0x80000, RZ, 0xfc, !PT ;  /* 0x0008000007037812 */ /* 0x000fe200078efcff */
[----:B------:R-:W-:-:S03]  /*38a0*/  IMAD.MOV.U32 R94, RZ, RZ, R6 ;  /* 0x000000ffff5e7224 */ /* 0x000fc600078e0006 */
[----:B------:R-:W-:Y:S01]  /*38b0*/  MOV R95, R3 ;  /* 0x00000003005f7202 */ /* 0x000fe20000000f00 */
[----:B------:R-:W-:Y:S06]  /*38c0*/  BRA `(.L_x_41) ;  /* 0x00000000000c7947 */ /* 0x000fec0003800000 */
.L_x_42:
[----:B------:R-:W-:Y:S01]  /*38d0*/  LOP3.LUT R3, R9, 0x80000, RZ, 0xfc, !PT ;  /* 0x0008000009037812 */ /* 0x000fe200078efcff */
[----:B------:R-:W-:-:S03]  /*38e0*/  IMAD.MOV.U32 R94, RZ, RZ, R8 ;  /* 0x000000ffff5e7224 */ /* 0x000fc600078e0008 */
[----:B------:R-:W-:-:S07]  /*38f0*/  MOV R95, R3 ;  /* 0x00000003005f7202 */ /* 0x000fce0000000f00 */
.L_x_41:
[----:B------:R-:W-:Y:S05]  /*3900*/  BSYNC.RECONVERGENT B0 ;  /* 0x0000000000007941 */ /* 0x000fea0003800200 */
.L_x_39:
[----:B------:R-:W-:Y:S02]  /*3910*/  HFMA2 R7, -RZ, RZ, 0, 0 ;  /* 0x00000000ff077431 */ /* 0x000fe400000001ff */
[----:B------:R-:W-:Y:S01]  /*3920*/  IMAD.MOV.U32 R6, RZ, RZ, R0 ;  /* 0x000000ffff067224 */ /* 0x000fe200078e0000 */
[----:B------:R-:W-:Y:S01]  /*3930*/  MOV R3, R95 ;  /* 0x0000005f00037202 */ /* 0x000fe20000000f00 */
[----:B------:R-:W-:Y:S02]  /*3940*/  IMAD.MOV.U32 R4, RZ, RZ, R94 ;  /* 0x000000ffff047224 */ /* 0x000fe400078e005e */
[----:B------:R-:W-:Y:S05]  /*3950*/  RET.REL.NODEC R6 `(_Z22kernel_correction_0_18PdS_iiiS_S_S_S_PiS_S_S_S_S_S_S_S_S_S_S_S_S_S_S_S_S_S_S_) ;  /* 0xffffffc406a87950 */ /* 0x000fea0003c3ffff */
.L_x_44:
        /* <DEDUP_REMOVED lines=10> */
.L_x_155:


//--------------------- .text._Z19kernel_collide_0_18dPddddiiidS_S_S_S_PiS_S_S_S_S_S_S_S_S_S_S_S_S_S_S_S_S_S_S_S_S_S_S_S_S_S_S_S_S_S_S_S_S_S_S_S_S_S_ --------------------------
	.section	.text._Z19kernel_collide_0_18dPddddiiidS_S_S_S_PiS_S_S_S_S_S_S_S_S_S_S_S_S_S_S_S_S_S_S_S_S_S_S_S_S_S_S_S_S_S_S_S_S_S_S_S_S_S_,"ax",@progbits
	.align	128
        .global         _Z19kernel_collide_0_18dPddddiiidS_S_S_S_PiS_S_S_S_S_S_S_S_S_S_S_S_S_S_S_S_S_S_S_S_S_S_S_S_S_S_S_S_S_S_S_S_S_S_S_S_S_S_
        .type           _Z19kernel_collide_0_18dPddddiiidS_S_S_S_PiS_S_S_S_S_S_S_S_S_S_S_S_S_S_S_S_S_S_S_S_S_S_S_S_S_S_S_S_S_S_S_S_S_S_S_S_S_S_,@function
        .size           _Z19kernel_collide_0_18dPddddiiidS_S_S_S_PiS_S_S_S_S_S_S_S_S_S_S_S_S_S_S_S_S_S_S_S_S_S_S_S_S_S_S_S_S_S_S_S_S_S_S_S_S_S_,(.L_x_164 - _Z19kernel_collide_0_18dPddddiiidS_S_S_S_PiS_S_S_S_S_S_S_S_S_S_S_S_S_S_S_S_S_S_S_S_S_S_S_S_S_S_S_S_S_S_S_S_S_S_S_S_S_S_)
        .other          _Z19kernel_collide_0_18dPddddiiidS_S_S_S_PiS_S_S_S_S_S_S_S_S_S_S_S_S_S_S_S_S_S_S_S_S_S_S_S_S_S_S_S_S_S_S_S_S_S_S_S_S_S_,@"STO_CUDA_ENTRY STV_DEFAULT"
_Z19kernel_collide_0_18dPddddiiidS_S_S_S_PiS_S_S_S_S_S_S_S_S_S_S_S_S_S_S_S_S_S_S_S_S_S_S_S_S_S_S_S_S_S_S_S_S_S_S_S_S_S_:
.text._Z19kernel_collide_0_18dPddddiiidS_S_S_S_PiS_S_S_S_S_S_S_S_S_S_S_S_S_S_S_S_S_S_S_S_S_S_S_S_S_S_S_S_S_S_S_S_S_S_S_S_S_S_:
        /* <DEDUP_REMOVED lines=18> */
[----:B------:R-:W3:Y:S01]  /*0120*/  LDC.64 R4, c[0x0][0x3d0] ;  /* 0x0000f400ff047b82 */ /* 0x000ee20000000a00 */
[----:B0-----:R-:W-:-:S07]  /*0130*/  IMAD.WIDE.U32 R6, R0, 0x8, R6 ;  /* 0x0000000800067825 */ /* 0x001fce00078e0006 */
[----:B------:R-:W0:Y:S01]  /*0140*/  LDC.64 R2, c[0x0][0x3d8] ;  /* 0x0000f600ff027b82 */ /* 0x000e220000000a00 */
[----:B-1----:R-:W4:Y:S01]  /*0150*/  LDG.E.64 R6, desc[UR4][R6.64] ;  /* 0x0000000406067981 */ /* 0x002f22000c1e1b00 */
[----:B--2---:R-:W-:-:S06]  /*0160*/  IMAD.WIDE.U32 R8, R0, 0x8, R8 ;  /* 0x0000000800087825 */ /* 0x004fcc00078e0008 */
[----:B------:R-:W1:Y:S01]  /*0170*/  LDC.64 R64, c[0x0][0x3e0] ;  /* 0x0000f800ff407b82 */ /* 0x000e620000000a00 */
[----:B------:R-:W4:Y:S01]  /*0180*/  LDG.E.64 R8, desc[UR4][R8.64] ;  /* 0x0000000408087981 */ /* 0x000f22000c1e1b00 */
[----:B---3--:R-:W-:-:S06]  /*0190*/  IMAD.WIDE.U32 R4, R0, 0x8, R4 ;  /* 0x0000000800047825 */ /* 0x008fcc00078e0004 */
[----:B------:R-:W2:Y:S01]  /*01a0*/  LDG.E.64 R4, desc[UR4][R4.64] ;  /* 0x0000000404047981 */ /* 0x000ea2000c1e1b00 */
[----:B0-----:R-:W-:-:S06]  /*01b0*/  IMAD.WIDE.U32 R2, R0, 0x8, R2 ;  /* 0x0000000800027825 */ /* 0x001fcc00078e0002 */
[----:B------:R-:W3:Y:S01]  /*01c0*/  LDG.E.64 R2, desc[UR4][R2.64] ;  /* 0x0000000402027981 */ /* 0x000ee2000c1e1b00 */
[----:B-1----:R-:W-:-:S06]  /*01d0*/  IMAD.WIDE.U32 R64, R0, 0x4, R64 ;  /* 0x0000000400407825 */ /* 0x002fcc00078e0040 */
[----:B------:R-:W5:Y:S01]  /*01e0*/  LDG.E R64, desc[UR4][R64.64] ;  /* 0x0000000440407981 */ /* 0x000f62000c1e1900 */
[----:B------:R-:W-:Y:S01]  /*01f0*/  UMOV UR6, 0x55555555 ;  /* 0x5555555500067882 */ /* 0x000fe20000000000 */
[----:B------:R-:W-:Y:S01]  /*0200*/  UMOV UR7, 0x3fd55555 ;  /* 0x3fd5555500077882 */ /* 0x000fe20000000000 */
[----:B------:R-:W-:Y:S01]  /*0210*/  UMOV UR8, 0x1c71c71c ;  /* 0x1c71c71c00087882 */ /* 0x000fe20000000000 */
[----:B------:R-:W-:Y:S01]  /*0220*/  UMOV UR9, 0x3f9c71c7 ;  /* 0x3f9c71c700097882 */ /* 0x000fe20000000000 */
[----:B------:R-:W-:Y:S01]  /*0230*/  BSSY.RECONVERGENT B0, `(.L_x_45) ;  /* 0x00000e8000007945 */ /* 0x000fe20003800200 */
[----:B----4-:R-:W-:Y:S02]  /*0240*/  DADD R18, R6, R8 ;  /* 0x0000000006127229 */ /* 0x010fe40000000008 */
[-CC-:B------:R-:W-:Y:S02]  /*0250*/  DFMA R38, RZ, R8.reuse, R6.reuse ;  /* 0x00000008ff26722b */ /* 0x180fe40000000006 */
[----:B------:R-:W-:-:S02]  /*0260*/  DFMA R42, RZ, R8, -R6 ;  /* 0x00000008ff2a722b */ /* 0x000fc40000000806 */
[-CC-:B------:R-:W-:Y:S02]  /*0270*/  DFMA R14, RZ, R6.reuse, R8.reuse ;  /* 0x00000006ff0e722b */ /* 0x180fe40000000008 */
[----:B------:R-:W-:Y:S02]  /*0280*/  DFMA R16, RZ, R6, -R8 ;  /* 0x00000006ff10722b */ /* 0x000fe40000000808 */
[----:B------:R-:W-:Y:S02]  /*0290*/  DMUL R12, RZ, R8 ;  /* 0x00000008ff0c7228 */ /* 0x000fe40000000000 */
[----:B--2---:R-:W-:Y:S02]  /*02a0*/  DFMA R54, RZ, R4, R18 ;  /* 0x00000004ff36722b */ /* 0x004fe40000000012 */
[----:B------:R-:W-:Y:S02]  /*02b0*/  DMUL R10, R8, R8 ;  /* 0x00000008080a7228 */ /* 0x000fe40000000000 */
[----:B------:R-:W-:-:S02]  /*02c0*/  DADD R34, -R6, -R8 ;  /* 0x0000000006227229 */ /* 0x000fc40000000908 */
[C-C-:B------:R-:W-:Y:S02]  /*02d0*/  DADD R32, R6.reuse, -R8.reuse ;  /* 0x0000000006207229 */ /* 0x140fe40000000808 */
[----:B------:R-:W-:Y:S02]  /*02e0*/  DADD R24, -R6, R8 ;  /* 0x0000000006187229 */ /* 0x000fe40000000108 */
[-C--:B------:R-:W-:Y:S01]  /*02f0*/  DFMA R18, RZ, R4.reuse, R38 ;  /* 0x00000004ff12722b */ /* 0x080fe20000000026 */
[----:B------:R-:W-:Y:S01]  /*0300*/  HFMA2 R9, -RZ, RZ, 2.015625, 0 ;  /* 0x40080000ff097431 */ /* 0x000fe200000001ff */
[-C--:B------:R-:W-:Y:S01]  /*0310*/  DFMA R22, RZ, R4.reuse, R42 ;  /* 0x00000004ff16722b */ /* 0x080fe2000000002a */
[----:B------:R-:W-:Y:S01]  /*0320*/  MOV R8, 0x0 ;  /* 0x0000000000087802 */ /* 0x000fe20000000f00 */
[-C--:B------:R-:W-:Y:S02]  /*0330*/  DFMA R28, RZ, R4.reuse, R14 ;  /* 0x00000004ff1c722b */ /* 0x080fe4000000000e */
[----:B------:R-:W-:-:S02]  /*0340*/  DFMA R40, RZ, R4, R16 ;  /* 0x00000004ff28722b */ /* 0x000fc40000000010 */
[-C--:B------:R-:W-:Y:S02]  /*0350*/  DFMA R52, RZ, R6.reuse, R12 ;  /* 0x00000006ff34722b */ /* 0x080fe4000000000c */
[----:B------:R-:W-:Y:S02]  /*0360*/  DFMA R10, R6, R6, R10 ;  /* 0x00000006060a722b */ /* 0x000fe4000000000a */
[C---:B------:R-:W-:Y:S02]  /*0370*/  DMUL R20, R18.reuse, R18 ;  /* 0x0000001212147228 */ /* 0x040fe40000000000 */
[-C--:B------:R-:W-:Y:S02]  /*0380*/  DFMA R18, R18, R8.reuse, 1 ;  /* 0x3ff000001212742b */ /* 0x080fe40000000008 */
[C---:B------:R-:W-:Y:S02]  /*0390*/  DFMA R30, R22.reuse, R8, 1 ;  /* 0x3ff00000161e742b */ /* 0x040fe40000000008 */
[----:B------:R-:W-:-:S02]  /*03a0*/  DMUL R22, R22, R22 ;  /* 0x0000001616167228 */ /* 0x000fc40000000000 */
[C---:B------:R-:W-:Y:S02]  /*03b0*/  DFMA R44, R28.reuse, R8, 1 ;  /* 0x3ff000001c2c742b */ /* 0x040fe40000000008 */
[----:B------:R-:W-:Y:S02]  /*03c0*/  DMUL R46, R28, R28 ;  /* 0x0000001c1c2e7228 */ /* 0x000fe40000000000 */
[----:B------:R-:W-:Y:S02]  /*03d0*/  DFMA R34, RZ, R4, R34 ;  /* 0x00000004ff22722b */ /* 0x000fe40000000022 */
[----:B------:R-:W-:Y:S02]  /*03e0*/  DADD R26, R4, R38 ;  /* 0x00000000041a7229 */ /* 0x000fe40000000026 */
[C---:B------:R-:W-:Y:S02]  /*03f0*/  DFMA R48, R40.reuse, R8, 1 ;  /* 0x3ff000002830742b */ /* 0x040fe40000000008 */
[----:B------:R-:W-:-:S02]  /*0400*/  DMUL R50, R40, R40 ;  /* 0x0000002828327228 */ /* 0x000fc40000000000 */
[----:B------:R-:W-:Y:S02]  /*0410*/  DFMA R56, R54, R8, 1 ;  /* 0x3ff000003638742b */ /* 0x000fe40000000008 */
[----:B------:R-:W-:Y:S02]  /*0420*/  DFMA R24, RZ, R4, R24 ;  /* 0x00000004ff18722b */ /* 0x000fe40000000018 */
[----:B------:R-:W-:Y:S02]  /*0430*/  DADD R38, -R4, R38 ;  /* 0x0000000004267229 */ /* 0x000fe40000000126 */
[----:B------:R-:W-:Y:S02]  /*0440*/  DMUL R54, R54, R54 ;  /* 0x0000003636367228 */ /* 0x000fe40000000000 */
[C-C-:B------:R-:W-:Y:S02]  /*0450*/  DADD R6, R4.reuse, R14.reuse ;  /* 0x0000000004067229 */ /* 0x140fe4000000000e */
[----:B------:R-:W-:-:S02]  /*0460*/  DADD R12, -R4, R14 ;  /* 0x00000000040c7229 */ /* 0x000fc4000000010e */
[C---:B------:R-:W-:Y:S02]  /*0470*/  DADD R36, -R4.reuse, R42 ;  /* 0x0000000004247229 */ /* 0x040fe4000000012a */
[C---:B------:R-:W-:Y:S02]  /*0480*/  DADD R14, -R4.reuse, R16 ;  /* 0x00000000040e7229 */ /* 0x040fe40000000110 */
[----:B------:R-:W-:Y:S02]  /*0490*/  DFMA R32, RZ, R4, R32 ;  /* 0x00000004ff20722b */ /* 0x000fe40000000020 */
[C---:B------:R-:W-:Y:S02]  /*04a0*/  DADD R42, R4.reuse, R42 ;  /* 0x00000000042a7229 */ /* 0x040fe4000000002a */
[C---:B------:R-:W-:Y:S02]  /*04b0*/  DADD R16, R4.reuse, R16 ;  /* 0x0000000004107229 */ /* 0x040fe40000000010 */
[----:B------:R-:W-:-:S02]  /*04c0*/  DADD R40, R4, R52 ;  /* 0x0000000004287229 */ /* 0x000fc40000000034 */
[C---:B------:R-:W-:Y:S02]  /*04d0*/  DADD R28, -R4.reuse, R52 ;  /* 0x00000000041c7229 */ /* 0x040fe40000000134 */
[----:B------:R-:W-:Y:S02]  /*04e0*/  DFMA R4, R4, R4, R10 ;  /* 0x000000040404722b */ /* 0x000fe4000000000a */
[----:B------:R-:W-:Y:S02]  /*04f0*/  DFMA R10, R20, 4.5, R18 ;  /* 0x40120000140a782b */ /* 0x000fe40000000012 */
[----:B------:R-:W-:Y:S02]  /*0500*/  DFMA R18, R22, 4.5, R30 ;  /* 0x401200001612782b */ /* 0x000fe4000000001e */
[----:B------:R-:W-:Y:S02]  /*0510*/  DFMA R20, R46, 4.5, R44 ;  /* 0x401200002e14782b */ /* 0x000fe4000000002c */
[----:B------:R-:W-:-:S02]  /*0520*/  DFMA R22, R50, 4.5, R48 ;  /* 0x401200003216782b */ /* 0x000fc40000000030 */
[----:B------:R-:W-:Y:S02]  /*0530*/  DFMA R44, R34, R8, 1 ;  /* 0x3ff00000222c742b */ /* 0x000fe40000000008 */
[----:B------:R-:W-:Y:S02]  /*0540*/  DFMA R30, R54, 4.5, R56 ;  /* 0x40120000361e782b */ /* 0x000fe40000000038 */
[----:B------:R-:W-:Y:S02]  /*0550*/  DMUL R34, R34, R34 ;  /* 0x0000002222227228 */ /* 0x000fe40000000000 */
[C---:B------:R-:W-:Y:S02]  /*0560*/  DFMA R48, R24.reuse, R8, 1 ;  /* 0x3ff000001830742b */ /* 0x040fe40000000008 */
[----:B------:R-:W-:Y:S02]  /*0570*/  DMUL R50, R24, R24 ;  /* 0x0000001818327228 */ /* 0x000fe40000000000 */
[----:B------:R-:W-:-:S02]  /*0580*/  DFMA R58, R38, R8, 1 ;  /* 0x3ff00000263a742b */ /* 0x000fc40000000008 */
[C---:B------:R-:W-:Y:S02]  /*0590*/  DFMA R52, R26.reuse, R8, 1 ;  /* 0x3ff000001a34742b */ /* 0x040fe40000000008 */
[----:B------:R-:W-:Y:S02]  /*05a0*/  DMUL R54, R26, R26 ;  /* 0x0000001a1a367228 */ /* 0x000fe40000000000 */
[----:B------:R-:W-:Y:S02]  /*05b0*/  DMUL R38, R38, R38 ;  /* 0x0000002626267228 */ /* 0x000fe40000000000 */
[C---:B------:R-:W-:Y:S02]  /*05c0*/  DFMA R46, R32.reuse, R8, 1 ;  /* 0x3ff00000202e742b */ /* 0x040fe40000000008 */
[----:B------:R-:W-:Y:S02]  /*05d0*/  DMUL R32, R32, R32 ;  /* 0x0000002020207228 */ /* 0x000fe40000000000 */
[----:B------:R-:W-:-:S02]  /*05e0*/  DFMA R56, R36, R8, 1 ;  /* 0x3ff000002438742b */ /* 0x000fc40000000008 */
[C---:B------:R-:W-:Y:S02]  /*05f0*/  DFMA R60, R42.reuse, R8, 1 ;  /* 0x3ff000002a3c742b */ /* 0x040fe40000000008 */
[----:B------:R-:W-:Y:S02]  /*0600*/  DMUL R62, R42, R42 ;  /* 0x0000002a2a3e7228 */ /* 0x000fe40000000000 */
[----:B------:R-:W-:Y:S02]  /*0610*/  DMUL R36, R36, R36 ;  /* 0x0000002424247228 */ /* 0x000fe40000000000 */
[----:B------:R-:W-:Y:S02]  /*0620*/  DFMA R24, R34, 4.5, R44 ;  /* 0x401200002218782b */ /* 0x000fe4000000002c */
[----:B------:R-:W-:Y:S02]  /*0630*/  DFMA R42, R50, 4.5, R48 ;  /* 0x40120000322a782b */ /* 0x000fe40000000030 */
[----:B------:R-:W-:-:S02]  /*0640*/  DFMA R44, R54, 4.5, R52 ;  /* 0x40120000362c782b */ /* 0x000fc40000000034 */
[----:B------:R-:W-:Y:S02]  /*0650*/  DFMA R48, R38, 4.5, R58 ;  /* 0x401200002630782b */ /* 0x000fe4000000003a */
[C---:B------:R-:W-:Y:S02]  /*0660*/  DFMA R38, R12.reuse, R8, 1 ;  /* 0x3ff000000c26742b */ /* 0x040fe40000000008 */
[----:B------:R-:W-:Y:S02]  /*0670*/  DMUL R52, R12, R12 ;  /* 0x0000000c0c347228 */ /* 0x000fe40000000000 */
[C---:B------:R-:W-:Y:S02]  /*0680*/  DFMA R12, R40.reuse, R8, 1 ;  /* 0x3ff00000280c742b */ /* 0x040fe40000000008 */
[----:B------:R-:W-:Y:S02]  /*0690*/  DMUL R40, R40, R40 ;  /* 0x0000002828287228 */ /* 0x000fe40000000000 */
[----:B------:R-:W-:-:S02]  /*06a0*/  DFMA R26, R32, 4.5, R46 ;  /* 0x40120000201a782b */ /* 0x000fc4000000002e */
[----:B------:R-:W-:Y:S02]  /*06b0*/  DFMA R46, R36, 4.5, R56 ;  /* 0x40120000242e782b */ /* 0x000fe40000000038 */
[C---:B------:R-:W-:Y:S02]  /*06c0*/  DFMA R32, R6.reuse, R8, 1 ;  /* 0x3ff000000620742b */ /* 0x040fe40000000008 */
[----:B------:R-:W-:Y:S02]  /*06d0*/  DMUL R6, R6, R6 ;  /* 0x0000000606067228 */ /* 0x000fe40000000000 */
[C---:B------:R-:W-:Y:S02]  /*06e0*/  DFMA R34, R14.reuse, R8, 1 ;  /* 0x3ff000000e22742b */ /* 0x040fe40000000008 */
[----:B------:R-:W-:Y:S02]  /*06f0*/  DMUL R36, R14, R14 ;  /* 0x0000000e0e247228 */ /* 0x000fe40000000000 */
[----:B------:R-:W-:-:S02]  /*0700*/  DFMA R54, R16, R8, 1 ;  /* 0x3ff000001036742b */ /* 0x000fc40000000008 */
[----:B------:R-:W-:Y:S02]  /*0710*/  DMUL R16, R16, R16 ;  /* 0x0000001010107228 */ /* 0x000fe40000000000 */
[C---:B------:R-:W-:Y:S02]  /*0720*/  DFMA R14, R28.reuse, R8, 1 ;  /* 0x3ff000001c0e742b */ /* 0x040fe40000000008 */
[----:B------:R-:W-:Y:S02]  /*0730*/  DMUL R28, R28, R28 ;  /* 0x0000001c1c1c7228 */ /* 0x000fe40000000000 */
[----:B------:R-:W-:Y:S02]  /*0740*/  DFMA R40, R40, 4.5, R12 ;  /* 0x401200002828782b */ /* 0x000fe4000000000c */
[----:B------:R-:W-:Y:S02]  /*0750*/  DFMA R8, R52, 4.5, R38 ;  /* 0x401200003408782b */ /* 0x000fe40000000026 */
[----:B------:R-:W-:-:S02]  /*0760*/  DFMA R6, R6, 4.5, R32 ;  /* 0x401200000606782b */ /* 0x000fc40000000020 */
[----:B------:R-:W-:Y:S01]  /*0770*/  DFMA R52, R36, 4.5, R34 ;  /* 0x401200002434782b */ /* 0x000fe20000000022 */
[----:B------:R-:W-:Y:S01]  /*0780*/  HFMA2 R33, -RZ, RZ, 1.9921875, 0 ;  /* 0x3ff80000ff217431 */ /* 0x000fe200000001ff */
[----:B---3--:R-:W-:Y:S01]  /*0790*/  DMUL R12, R2, UR6 ;  /* 0x00000006020c7c28 */ /* 0x008fe20008000000 */
[----:B------:R-:W-:Y:S01]  /*07a0*/  UMOV UR6, 0x1c71c71c ;  /* 0x1c71c71c00067882 */ /* 0x000fe20000000000 */
[----:B------:R-:W-:Y:S01]  /*07b0*/  DFMA R34, R4, -1.5, R18 ;  /* 0xbff800000422782b */ /* 0x000fe20000000012 */
[----:B------:R-:W-:Y:S01]  /*07c0*/  UMOV UR7, 0x3fac71c7 ;  /* 0x3fac71c700077882 */ /* 0x000fe20000000000 */
[----:B------:R-:W-:Y:S01]  /*07d0*/  DFMA R54, R16, 4.5, R54 ;  /* 0x401200001036782b */ /* 0x000fe20000000036 */
[----:B------:R-:W-:Y:S01]  /*07e0*/  MOV R32, 0x0 ;  /* 0x0000000000207802 */ /* 0x000fe20000000f00 */
[----:B------:R-:W-:Y:S02]  /*07f0*/  DFMA R18, R4, -1.5, R42 ;  /* 0xbff800000412782b */ /* 0x000fe4000000002a */
[----:B------:R-:W-:-:S02]  /*0800*/  DFMA R16, R28, 4.5, R14 ;  /* 0x401200001c10782b */ /* 0x000fc4000000000e */
[----:B------:R-:W-:Y:S02]  /*0810*/  DFMA R42, R4, -1.5, R40 ;  /* 0xbff80000042a782b */ /* 0x000fe40000000028 */
[C---:B------:R-:W-:Y:S02]  /*0820*/  DMUL R28, R2.reuse, UR8 ;  /* 0x00000008021c7c28 */ /* 0x040fe40008000000 */
[----:B------:R-:W-:Y:S01]  /*0830*/  DMUL R40, R2, UR6 ;  /* 0x0000000602287c28 */ /* 0x000fe20008000000 */
[----:B------:R-:W0:Y:S01]  /*0840*/  LDC.64 R2, c[0x0][0x3e8] ;  /* 0x0000fa00ff027b82 */ /* 0x000e220000000a00 */
[----:B------:R-:W-:Y:S01]  /*0850*/  DFMA R50, R62, 4.5, R60 ;  /* 0x401200003e32782b */ /* 0x000fe2000000003c */
[----:B-----5:R-:W-:Y:S01]  /*0860*/  ISETP.NE.AND P0, PT, R64, 0x2, PT ;  /* 0x000000024000780c */ /* 0x020fe20003f05270 */
[C---:B------:R-:W-:Y:S02]  /*0870*/  DFMA R14, R4.reuse, -R32, 1 ;  /* 0x3ff00000040e742b */ /* 0x040fe40000000820 */
        /* <DEDUP_REMOVED lines=14> */
[----:B------:R-:W-:Y:S02]  /*0960*/  DFMA R44, R4, -1.5, R16 ;  /* 0xbff80000042c782b */ /* 0x000fe40000000010 */
[----:B------:R-:W-:Y:S02]  /*0970*/  DMUL R6, R28, R30 ;  /* 0x0000001e1c067228 */ /* 0x000fe40000000000 */
[C---:B------:R-:W-:Y:S02]  /*0980*/  DMUL R30, R40.reuse, R32 ;  /* 0x00000020281e7228 */ /* 0x040fe40000000000 */
[----:B------:R-:W-:Y:S02]  /*0990*/  DMUL R32, R40, R34 ;  /* 0x0000002228207228 */ /* 0x000fe40000000000 */
[----:B------:R-:W-:-:S02]  /*09a0*/  DMUL R4, R12, R14 ;  /* 0x0000000e0c047228 */ /* 0x000fc40000000000 */
[----:B------:R-:W-:Y:S02]  /*09b0*/  DMUL R34, R40, R36 ;  /* 0x0000002428227228 */ /* 0x000fe40000000000 */
[C---:B------:R-:W-:Y:S02]  /*09c0*/  DMUL R8, R28.reuse, R24 ;  /* 0x000000181c087228 */ /* 0x040fe40000000000 */
[C---:B------:R-:W-:Y:S02]  /*09d0*/  DMUL R12, R28.reuse, R18 ;  /* 0x000000121c0c7228 */ /* 0x040fe40000000000 */
[----:B------:R-:W-:Y:S02]  /*09e0*/  DMUL R14, R28, R20 ;  /* 0x000000141c0e7228 */ /* 0x000fe40000000000 */
[----:B------:R-:W-:Y:S02]  /*09f0*/  DMUL R36, R40, R38 ;  /* 0x0000002628247228 */ /* 0x000fe40000000000 */
[----:B------:R-:W-:-:S02]  /*0a00*/  DMUL R10, R28, R10 ;  /* 0x0000000a1c0a7228 */ /* 0x000fc40000000000 */
[C---:B------:R-:W-:Y:S02]  /*0a10*/  DMUL R16, R28.reuse, R46 ;  /* 0x0000002e1c107228 */ /* 0x040fe40000000000 */
[C---:B------:R-:W-:Y:S02]  /*0a20*/  DMUL R18, R28.reuse, R48 ;  /* 0x000000301c127228 */ /* 0x040fe40000000000 */
[C---:B------:R-:W-:Y:S02]  /*0a30*/  DMUL R20, R28.reuse, R50 ;  /* 0x000000321c147228 */ /* 0x040fe40000000000 */
[C---:B------:R-:W-:Y:S02]  /*0a40*/  DMUL R22, R28.reuse, R22 ;  /* 0x000000161c167228 */ /* 0x040fe40000000000 */
[C---:B------:R-:W-:Y:S02]  /*0a50*/  DMUL R24, R28.reuse, R52 ;  /* 0x000000341c187228 */ /* 0x040fe40000000000 */
[----:B------:R-:W-:-:S02]  /*0a60*/  DMUL R26, R28, R26 ;  /* 0x0000001a1c1a7228 */ /* 0x000fc40000000000 */
[----:B------:R-:W-:Y:S02]  /*0a70*/  DMUL R38, R40, R42 ;  /* 0x0000002a28267228 */ /* 0x000fe40000000000 */
[----:B------:R-:W-:Y:S02]  /*0a80*/  DMUL R28, R28, R54 ;  /* 0x000000361c1c7228 */ /* 0x000fe40000000000 */
[----:B------:R-:W-:Y:S01]  /*0a90*/  DMUL R40, R40, R44 ;  /* 0x0000002c28287228 */ /* 0x000fe20000000000 */
[----:B0-----:R-:W-:Y:S10]  /*0aa0*/  @!P0 BRA `(.L_x_46) ;  /* 0x0000000000e88947 */ /* 0x001ff40003800000 */
[----:B------:R-:W0:Y:S01]  /*0ab0*/  LDC.64 R68, c[0x0][0x3f0] ;  /* 0x0000fc00ff447b82 */ /* 0x000e220000000a00 */
[----:B------:R-:W-:-:S06]  /*0ac0*/  IMAD.WIDE.U32 R42, R0, 0x8, R2 ;  /* 0x00000008002a7825 */ /* 0x000fcc00078e0002 */
[----:B------:R-:W5:Y:S01]  /*0ad0*/  LDG.E.64 R42, desc[UR4][R42.64] ;  /* 0x000000042a2a7981 */ /* 0x000f62000c1e1b00 */
[----:B------:R-:W1:Y:S08]  /*0ae0*/  LDC.64 R70, c[0x0][0x3f8] ;  /* 0x0000fe00ff467b82 */ /* 0x000e700000000a00 */
[----:B------:R-:W2:Y:S08]  /*0af0*/  LDC.64 R72, c[0x0][0x400] ;  /* 0x00010000ff487b82 */ /* 0x000eb00000000a00 */
[----:B------:R-:W3:Y:S08]  /*0b00*/  LDC.64 R74, c[0x0][0x408] ;  /* 0x00010200ff4a7b82 */ /* 0x000ef00000000a00 */
[----:B------:R-:W4:Y:S08]  /*0b10*/  LDC.64 R80, c[0x0][0x410] ;  /* 0x00010400ff507b82 */ /* 0x000f300000000a00 */
        /* <DEDUP_REMOVED lines=12> */
[----:B------:R-:W4:Y:S01]  /*0be0*/  LDC.64 R62, c[0x0][0x478] ;  /* 0x00011e00ff3e7b82 */ /* 0x000f220000000a00 */
[----:B0-----:R-:W-:-:S04]  /*0bf0*/  IMAD.WIDE.U32 R2, R0, 0x8, R68 ;  /* 0x0000000800027825 */ /* 0x001fc800078e0044 */
[C---:B-1----:R-:W-:Y:S02]  /*0c00*/  IMAD.WIDE.U32 R68, R0.reuse, 0x8, R70 ;  /* 0x0000000800447825 */ /* 0x042fe400078e0046 */
[----:B------:R-:W5:Y:S02]  /*0c10*/  LDG.E.64 R2, desc[UR4][R2.64] ;  /* 0x0000000402027981 */ /* 0x000f64000c1e1b00 */
[C---:B--2---:R-:W-:Y:S02]  /*0c20*/  IMAD.WIDE.U32 R70, R0.reuse, 0x8, R72 ;  /* 0x0000000800467825 */ /* 0x044fe400078e0048 */
[----:B------:R-:W5:Y:S02]  /*0c30*/  LDG.E.64 R68, desc[UR4][R68.64] ;  /* 0x0000000444447981 */ /* 0x000f64000c1e1b00 */
[C---:B---3--:R-:W-:Y:S02]  /*0c40*/  IMAD.WIDE.U32 R72, R0.reuse, 0x8, R74 ;  /* 0x0000000800487825 */ /* 0x048fe400078e004a */
[----:B------:R-:W5:Y:S02]  /*0c50*/  LDG.E.64 R70, desc[UR4][R70.64] ;  /* 0x0000000446467981 */ /* 0x000f64000c1e1b00 */
[----:B----4-:R-:W-:-:S02]  /*0c60*/  IMAD.WIDE.U32 R74, R0, 0x8, R80 ;  /* 0x00000008004a7825 */ /* 0x010fc400078e0050 */
[----:B------:R-:W5:Y:S02]  /*0c70*/  LDG.E.64 R72, desc[UR4][R72.64] ;  /* 0x0000000448487981 */ /* 0x000f64000c1e1b00 */
[C---:B------:R-:W-:Y:S02]  /*0c80*/  IMAD.WIDE.U32 R76, R0.reuse, 0x8, R76 ;  /* 0x00000008004c7825 */ /* 0x040fe400078e004c */
[----:B------:R-:W5:Y:S02]  /*0c90*/  LDG.E.64 R74, desc[UR4][R74.64] ;  /* 0x000000044a4a7981 */ /* 0x000f64000c1e1b00 */
[C---:B------:R-:W-:Y:S02]  /*0ca0*/  IMAD.WIDE.U32 R78, R0.reuse, 0x8, R78 ;  /* 0x00000008004e7825 */ /* 0x040fe400078e004e */
[----:B------:R-:W5:Y:S02]  /*0cb0*/  LDG.E.64 R76, desc[UR4][R76.64] ;  /* 0x000000044c4c7981 */ /* 0x000f64000c1e1b00 */
[----:B------:R-:W-:-:S02]  /*0cc0*/  IMAD.WIDE.U32 R66, R0, 0x8, R66 ;  /* 0x0000000800427825 */ /* 0x000fc400078e0042 */
        /* <DEDUP_REMOVED lines=19> */
[----:B------:R-:W-:Y:S02]  /*0e00*/  IMAD.WIDE.U32 R62, R0, 0x8, R62 ;  /* 0x00000008003e7825 */ /* 0x000fe400078e003e */
[----:B------:R-:W5:Y:S04]  /*0e10*/  LDG.E.64 R60, desc[UR4][R60.64] ;  /* 0x000000043c3c7981 */ /* 0x000f68000c1e1b00 */
[----:B------:R-:W5:Y:S01]  /*0e20*/  LDG.E.64 R62, desc[UR4][R62.64] ;  /* 0x000000043e3e7981 */ /* 0x000f62000c1e1b00 */
[----:B------:R-:W-:-:S13]  /*0e30*/  ISETP.NE.AND P0, PT, R64, 0x3, PT ;  /* 0x000000034000780c */ /* 0x000fda0003f05270 */
[----:B------:R-:W-:Y:S05]  /*0e40*/  @P0 BRA `(.L_x_47) ;  /* 0x0000000000980947 */ /* 0x000fea0003800000 */
.L_x_46:
[----:B-----5:R-:W-:Y:S01]  /*0e50*/  MOV R42, R4 ;  /* 0x00000004002a7202 */ /* 0x020fe20000000f00 */
[----:B------:R-:W-:Y:S01]  /*0e60*/  IMAD.MOV.U32 R79, RZ, RZ, R7 ;  /* 0x000000ffff4f7224 */ /* 0x000fe200078e0007 */
[----:B------:R-:W-:Y:S01]  /*0e70*/  MOV R43, R5 ;  /* 0x00000005002b7202 */ /* 0x000fe20000000f00 */
[----:B------:R-:W-:Y:S01]  /*0e80*/  IMAD.MOV.U32 R52, RZ, RZ, R18 ;  /* 0x000000ffff347224 */ /* 0x000fe200078e0012 */
[----:B------:R-:W-:Y:S02]  /*0e90*/  MOV R2, R30 ;  /* 0x0000001e00027202 */ /* 0x000fe40000000f00 */
[----:B------:R-:W-:Y:S02]  /*0ea0*/  MOV R3, R31 ;  /* 0x0000001f00037202 */ /* 0x000fe40000000f00 */
[----:B------:R-:W-:Y:S02]  /*0eb0*/  MOV R68, R32 ;  /* 0x0000002000447202 */ /* 0x000fe40000000f00 */
[----:B------:R-:W-:-:S02]  /*0ec0*/  MOV R69, R33 ;  /* 0x0000002100457202 */ /* 0x000fc40000000f00 */
[----:B------:R-:W-:Y:S02]  /*0ed0*/  MOV R70, R34 ;  /* 0x0000002200467202 */ /* 0x000fe40000000f00 */
[----:B------:R-:W-:Y:S02]  /*0ee0*/  MOV R71, R35 ;  /* 0x0000002300477202 */ /* 0x000fe40000000f00 */
        /* <DEDUP_REMOVED lines=27> */
[----:B------:R-:W-:-:S07]  /*10a0*/  MOV R63, R29 ;  /* 0x0000001d003f7202 */ /* 0x000fce0000000f00 */
.L_x_47:
[----:B------:R-:W-:Y:S05]  /*10b0*/  BSYNC.RECONVERGENT B0 ;  /* 0x0000000000007941 */ /* 0x000fea0003800200 */
.L_x_45:
[----:B------:R-:W0:Y:S01]  /*10c0*/  LDC.64 R82, c[0x0][0x480] ;  /* 0x00012000ff527b82 */ /* 0x000e220000000a00 */
[----:B------:R-:W-:Y:S01]  /*10d0*/  ISETP.NE.AND P0, PT, R64, 0x1, PT ;  /* 0x000000014000780c */ /* 0x000fe20003f05270 */
[----:B------:R-:W-:Y:S06]  /*10e0*/  BSSY.RECONVERGENT B0, `(.L_x_48) ;  /* 0x000002c000007945 */ /* 0x000fec0003800200 */
[----:B------:R-:W1:Y:S08]  /*10f0*/  LDC.64 R80, c[0x0][0x488] ;  /* 0x00012200ff507b82 */ /* 0x000e700000000a00 */
[----:B------:R-:W2:Y:S08]  /*1100*/  LDC.64 R84, c[0x0][0x490] ;  /* 0x00012400ff547b82 */ /* 0x000eb00000000a00 */
[----:B------:R-:W3:Y:S01]  /*1110*/  LDC.64 R86, c[0x0][0x498] ;  /* 0x00012600ff567b82 */ /* 0x000ee20000000a00 */
[----:B------:R-:W-:Y:S05]  /*1120*/  @!P0 BRA `(.L_x_49) ;  /* 0x00000000009c8947 */ /* 0x000fea0003800000 */
[----:B------:R-:W4:Y:S01]  /*1130*/  LDCU.64 UR6, c[0x0][0x3b8] ;  /* 0x00007700ff0677ac */ /* 0x000f220008000a00 */
[----:B-----5:R-:W-:Y:S02]  /*1140*/  DADD R4, -R4, R42 ;  /* 0x0000000004047229 */ /* 0x020fe4000000012a */
[----:B------:R-:W-:Y:S02]  /*1150*/  DADD R6, -R6, R78 ;  /* 0x0000000006067229 */ /* 0x000fe4000000014e */
[----:B------:R-:W-:Y:S02]  /*1160*/  DADD R8, -R8, R66 ;  /* 0x0000000008087229 */ /* 0x000fe40000000142 */
[----:B------:R-:W-:Y:S02]  /*1170*/  DADD R10, -R10, R44 ;  /* 0x000000000a0a7229 */ /* 0x000fe4000000012c */
[----:B------:R-:W-:Y:S02]  /*1180*/  DADD R12, -R12, R46 ;  /* 0x000000000c0c7229 */ /* 0x000fe4000000012e */
[----:B------:R-:W-:-:S02]  /*1190*/  DADD R14, -R14, R48 ;  /* 0x000000000e0e7229 */ /* 0x000fc40000000130 */
[----:B----4-:R-:W-:Y:S02]  /*11a0*/  DFMA R42, -R4, UR6, R42 ;  /* 0x00000006042a7c2b */ /* 0x010fe4000800012a */
[----:B------:R-:W-:Y:S02]  /*11b0*/  DADD R4, -R30, R2 ;  /* 0x000000001e047229 */ /* 0x000fe40000000102 */
[----:B------:R-:W-:Y:S02]  /*11c0*/  DADD R30, -R32, R68 ;  /* 0x00000000201e7229 */ /* 0x000fe40000000144 */
[----:B------:R-:W-:Y:S02]  /*11d0*/  DADD R32, -R34, R70 ;  /* 0x0000000022207229 */ /* 0x000fe40000000146 */
[----:B------:R-:W-:Y:S02]  /*11e0*/  DFMA R78, -R6, UR6, R78 ;  /* 0x00000006064e7c2b */ /* 0x000fe4000800014e */
[----:B------:R-:W-:-:S02]  /*11f0*/  DFMA R2, -R4, UR6, R2 ;  /* 0x0000000604027c2b */ /* 0x000fc40008000102 */
[----:B------:R-:W-:Y:S02]  /*1200*/  DADD R4, -R38, R74 ;  /* 0x0000000026047229 */ /* 0x000fe4000000014a */
[----:B------:R-:W-:Y:S02]  /*1210*/  DFMA R68, -R30, UR6, R68 ;  /* 0x000000061e447c2b */ /* 0x000fe40008000144 */
[----:B------:R-:W-:Y:S02]  /*1220*/  DFMA R66, -R8, UR6, R66 ;  /* 0x0000000608427c2b */ /* 0x000fe40008000142 */
[----:B------:R-:W-:Y:S02]  /*1230*/  DFMA R44, -R10, UR6, R44 ;  /* 0x000000060a2c7c2b */ /* 0x000fe4000800012c */
[----:B------:R-:W-:Y:S02]  /*1240*/  DFMA R74, -R4, UR6, R74 ;  /* 0x00000006044a7c2b */ /* 0x000fe4000800014a */
[----:B------:R-:W-:-:S02]  /*1250*/  DFMA R46, -R12, UR6, R46 ;  /* 0x000000060c2e7c2b */ /* 0x000fc4000800012e */
[----:B------:R-:W-:Y:S02]  /*1260*/  DFMA R48, -R14, UR6, R48 ;  /* 0x000000060e307c2b */ /* 0x000fe40008000130 */
[----:B------:R-:W-:Y:S02]  /*1270*/  DADD R4, -R16, R50 ;  /* 0x0000000010047229 */ /* 0x000fe40000000132 */
[----:B------:R-:W-:Y:S02]  /*1280*/  DADD R34, -R36, R72 ;  /* 0x0000000024227229 */ /* 0x000fe40000000148 */
[----:B------:R-:W-:Y:S02]  /*1290*/  DADD R30, -R40, R76 ;  /* 0x00000000281e7229 */ /* 0x000fe4000000014c */
[----:B------:R-:W-:Y:S02]  /*12a0*/  DADD R6, -R18, R52 ;  /* 0x0000000012067229 */ /* 0x000fe40000000134 */
[----:B------:R-:W-:-:S02]  /*12b0*/  DADD R8, -R20, R54 ;  /* 0x0000000014087229 */ /* 0x000fc40000000136 */
[----:B------:R-:W-:Y:S02]  /*12c0*/  DADD R10, -R22, R56 ;  /* 0x00000000160a7229 */ /* 0x000fe40000000138 */
[----:B------:R-:W-:Y:S02]  /*12d0*/  DADD R12, -R24, R58 ;  /* 0x00000000180c7229 */ /* 0x000fe4000000013a */
[----:B------:R-:W-:Y:S02]  /*12e0*/  DADD R14, -R26, R60 ;  /* 0x000000001a0e7229 */ /* 0x000fe4000000013c */
[----:B------:R-:W-:Y:S02]  /*12f0*/  DADD R16, -R28, R62 ;  /* 0x000000001c107229 */ /* 0x000fe4000000013e */
[----:B------:R-:W-:Y:S02]  /*1300*/  DFMA R70, -R32, UR6, R70 ;  /* 0x0000000620467c2b */ /* 0x000fe40008000146 */
[----:B------:R-:W-:-:S02]  /*1310*/  DFMA R72, -R34, UR6, R72 ;  /* 0x0000000622487c2b */ /* 0x000fc40008000148 */
[----:B------:R-:W-:Y:S02]  /*1320*/  DFMA R76, -R30, UR6, R76 ;  /* 0x000000061e4c7c2b */ /* 0x000fe4000800014c */
[----:B------:R-:W-:Y:S02]  /*1330*/  DFMA R50, -R4, UR6, R50 ;  /* 0x0000000604327c2b */ /* 0x000fe40008000132 */
[----:B------:R-:W-:Y:S02]  /*1340*/  DFMA R52, -R6, UR6, R52 ;  /* 0x0000000606347c2b */ /* 0x000fe40008000134 */
[----:B------:R-:W-:Y:S02]  /*1350*/  DFMA R54, -R8, UR6, R54 ;  /* 0x0000000608367c2b */ /* 0x000fe40008000136 */
[----:B------:R-:W-:Y:S02]  /*1360*/  DFMA R56, -R10, UR6, R56 ;  /* 0x000000060a387c2b */ /* 0x000fe40008000138 */
[----:B------:R-:W-:-:S02]  /*1370*/  DFMA R58, -R12, UR6, R58 ;  /* 0x000000060c3a7c2b */ /* 0x000fc4000800013a */
[----:B------:R-:W-:Y:S02]  /*1380*/  DFMA R60, -R14, UR6, R60 ;  /* 0x000000060e3c7c2b */ /* 0x000fe4000800013c */
[----:B------:R-:W-:-:S11]  /*1390*/  DFMA R62, -R16, UR6, R62 ;  /* 0x00000006103e7c2b */ /* 0x000fd6000800013e */
.L_x_49:
[----:B------:R-:W-:Y:S05]  /*13a0*/  BSYNC.RECONVERGENT B0 ;  /* 0x0000000000007941 */ /* 0x000fea0003800200 */
.L_x_48:
[----:B------:R-:W4:Y:S01]  /*13b0*/  LDC.64 R16, c[0x0][0x4a0] ;  /* 0x00012800ff107b82 */ /* 0x000f220000000a00 */
[----:B0-----:R-:W-:-:S04]  /*13c0*/  IMAD.WIDE R82, R0, 0x8, R82 ;  /* 0x0000000800527825 */ /* 0x001fc800078e0252 */
[C---:B-1----:R-:W-:Y:S01]  /*13d0*/  IMAD.WIDE R80, R0.reuse, 0x8, R80 ;  /* 0x0000000800507825 */ /* 0x042fe200078e0250 */
[----:B-----5:R-:W-:Y:S02]  /*13e0*/  STG.E.64 desc[UR4][R82.64], R42 ;  /* 0x0000002a52007986 */ /* 0x020fe4000c101b04 */
[----:B------:R-:W0:Y:S01]  /*13f0*/  LDC.64 R18, c[0x0][0x4a8] ;  /* 0x00012a00ff127b82 */ /* 0x000e220000000a00 */
[C---:B--2---:R-:W-:Y:S01]  /*1400*/  IMAD.WIDE R84, R0.reuse, 0x8, R84 ;  /* 0x0000000800547825 */ /* 0x044fe200078e0254 */
[----:B------:R1:W-:Y:S03]  /*1410*/  STG.E.64 desc[UR4][R80.64], R2 ;  /* 0x0000000250007986 */ /* 0x0003e6000c101b04 */
[C---:B---3--:R-:W-:Y:S01]  /*1420*/  IMAD.WIDE R86, R0.reuse, 0x8, R86 ;  /* 0x0000000800567825 */ /* 0x048fe200078e0256 */
[----:B------:R-:W-:Y:S02]  /*1430*/  STG.E.64 desc[UR4][R84.64], R68 ;  /* 0x0000004454007986 */ /* 0x000fe4000c101b04 */
[----:B------:R-:W2:Y:S02]  /*1440*/  LDC.64 R20, c[0x0][0x4b0] ;  /* 0x00012c00ff147b82 */ /* 0x000ea40000000a00 */
[----:B------:R-:W-:Y:S06]  /*1450*/  STG.E.64 desc[UR4][R86.64], R70 ;  /* 0x0000004656007986 */ /* 0x000fec000c101b04 */
[----:B------:R-:W1:Y:S01]  /*1460*/  LDC.64 R22, c[0x0][0x4b8] ;  /* 0x00012e00ff167b82 */ /* 0x000e620000000a00 */
[----:B----4-:R-:W-:-:S05]  /*1470*/  IMAD.WIDE R16, R0, 0x8, R16 ;  /* 0x0000000800107825 */ /* 0x010fca00078e0210 */
[----:B------:R-:W-:Y:S02]  /*1480*/  STG.E.64 desc[UR4][R16.64], R72 ;  /* 0x0000004810007986 */ /* 0x000fe4000c101b04 */
[----:B------:R-:W3:Y:S01]  /*1490*/  LDC.64 R14, c[0x0][0x4c0] ;  /* 0x00013000ff0e7b82 */ /* 0x000ee20000000a00 */
[----:B0-----:R-:W-:-:S05]  /*14a0*/  IMAD.WIDE R18, R0, 0x8, R18 ;  /* 0x0000000800127825 */ /* 0x001fca00078e0212 */
[----:B------:R-:W-:Y:S02]  /*14b0*/  STG.E.64 desc[UR4][R18.64], R74 ;  /* 0x0000004a12007986 */ /* 0x000fe4000c101b04 */
[----:B------:R-:W0:Y:S01]  /*14c0*/  LDC.64 R12, c[0x0][0x4c8] ;  /* 0x00013200ff0c7b82 */ /* 0x000e220000000a00 */
[----:B--2---:R-:W-:-:S05]  /*14d0*/  IMAD.WIDE R20, R0, 0x8, R20 ;  /* 0x0000000800147825 */ /* 0x004fca00078e0214 */
[----:B------:R-:W-:Y:S02]  /*14e0*/  STG.E.64 desc[UR4][R20.64], R76 ;  /* 0x0000004c14007986 */ /* 0x000fe4000c101b04 */
[----:B------:R-:W2:Y:S01]  /*14f0*/  LDC.64 R8, c[0x0][0x4d0] ;  /* 0x00013400ff087b82 */ /* 0x000ea20000000a00 */
[----:B-1----:R-:W-:-:S05]  /*1500*/  IMAD.WIDE R2, R0, 0x8, R22 ;  /* 0x0000000800027825 */ /* 0x002fca00078e0216 */
[----:B------:R1:W-:Y:S02]  /*1510*/  STG.E.64 desc[UR4][R2.64], R78 ;  /* 0x0000004e02007986 */ /* 0x0003e4000c101b04 */
[----:B------:R-:W4:Y:S01]  /*1520*/  LDC.64 R6, c[0x0][0x4d8] ;  /* 0x00013600ff067b82 */ /* 0x000f220000000a00 */
[----:B---3--:R-:W-:-:S05]  /*1530*/  IMAD.WIDE R14, R0, 0x8, R14 ;  /* 0x00000008000e7825 */ /* 0x008fca00078e020e */
[----:B------:R3:W-:Y:S02]  /*1540*/  STG.E.64 desc[UR4][R14.64], R66 ;  /* 0x000000420e007986 */ /* 0x0007e4000c101b04 */
[----:B------:R-:W1:Y:S01]  /*1550*/  LDC.64 R4, c[0x0][0x4e0] ;  /* 0x00013800ff047b82 */ /* 0x000e620000000a00 */
[----:B0-----:R-:W-:-:S05]  /*1560*/  IMAD.WIDE R12, R0, 0x8, R12 ;  /* 0x00000008000c7825 */ /* 0x001fca00078e020c */
[----:B------:R-:W-:Y:S02]  /*1570*/  STG.E.64 desc[UR4][R12.64], R44 ;  /* 0x0000002c0c007986 */ /* 0x000fe4000c101b04 */
[----:B------:R-:W0:Y:S01]  /*1580*/  LDC.64 R10, c[0x0][0x4e8] ;  /* 0x00013a00ff0a7b82 */ /* 0x000e220000000a00 */
[----:B--2---:R-:W-:-:S05]  /*1590*/  IMAD.WIDE R8, R0, 0x8, R8 ;  /* 0x0000000800087825 */ /* 0x004fca00078e0208 */
[----:B------:R-:W-:Y:S02]  /*15a0*/  STG.E.64 desc[UR4][R8.64], R46 ;  /* 0x0000002e08007986 */ /* 0x000fe4000c101b04 */
[----:B------:R-:W2:Y:S01]  /*15b0*/  LDC.64 R24, c[0x0][0x4f0] ;  /* 0x00013c00ff187b82 */ /* 0x000ea20000000a00 */
[----:B----4-:R-:W-:-:S05]  /*15c0*/  IMAD.WIDE R6, R0, 0x8, R6 ;  /* 0x0000000800067825 */ /* 0x010fca00078e0206 */
[----:B------:R-:W-:Y:S02]  /*15d0*/  STG.E.64 desc[UR4][R6.64], R48 ;  /* 0x0000003006007986 */ /* 0x000fe4000c101b04 */
[----:B------:R-:W3:Y:S01]  /*15e0*/  LDC.64 R26, c[0x0][0x4f8] ;  /* 0x00013e00ff1a7b82 */ /* 0x000ee20000000a00 */
[----:B-1----:R-:W-:-:S05]  /*15f0*/  IMAD.WIDE R4, R0, 0x8, R4 ;  /* 0x0000000800047825 */ /* 0x002fca00078e0204 */
[----:B------:R-:W-:Y:S02]  /*1600*/  STG.E.64 desc[UR4][R4.64], R50 ;  /* 0x0000003204007986 */ /* 0x000fe4000c101b04 */
[----:B------:R-:W1:Y:S01]  /*1610*/  LDC.64 R28, c[0x0][0x500] ;  /* 0x00014000ff1c7b82 */ /* 0x000e620000000a00 */
[----:B0-----:R-:W-:-:S05]  /*1620*/  IMAD.WIDE R10, R0, 0x8, R10 ;  /* 0x00000008000a7825 */ /* 0x001fca00078e020a */
[----:B------:R-:W-:Y:S02]  /*1630*/  STG.E.64 desc[UR4][R10.64], R52 ;  /* 0x000000340a007986 */ /* 0x000fe4000c101b04 */
[----:B------:R-:W0:Y:S01]  /*1640*/  LDC.64 R30, c[0x0][0x508] ;  /* 0x00014200ff1e7b82 */ /* 0x000e220000000a00 */
[----:B--2---:R-:W-:-:S05]  /*1650*/  IMAD.WIDE R2, R0, 0x8, R24 ;  /* 0x0000000800027825 */ /* 0x004fca00078e0218 */
[----:B------:R-:W-:Y:S02]  /*1660*/  STG.E.64 desc[UR4][R2.64], R54 ;  /* 0x0000003602007986 */ /* 0x000fe4000c101b04 */
[----:B------:R-:W2:Y:S01]  /*1670*/  LDC.64 R32, c[0x0][0x510] ;  /* 0x00014400ff207b82 */ /* 0x000ea20000000a00 */
[----:B---3--:R-:W-:-:S05]  /*1680*/  IMAD.WIDE R14, R0, 0x8, R26 ;  /* 0x00000008000e7825 */ /* 0x008fca00078e021a */
[----:B------:R-:W-:Y:S01]  /*1690*/  STG.E.64 desc[UR4][R14.64], R56 ;  /* 0x000000380e007986 */ /* 0x000fe2000c101b04 */
[----:B-1----:R-:W-:-:S05]  /*16a0*/  IMAD.WIDE R16, R0, 0x8, R28 ;  /* 0x0000000800107825 */ /* 0x002fca00078e021c */
[----:B------:R-:W-:Y:S01]  /*16b0*/  STG.E.64 desc[UR4][R16.64], R58 ;  /* 0x0000003a10007986 */ /* 0x000fe2000c101b04 */
[----:B0-----:R-:W-:-:S05]  /*16c0*/  IMAD.WIDE R18, R0, 0x8, R30 ;  /* 0x0000000800127825 */ /* 0x001fca00078e021e */
[----:B------:R-:W-:Y:S01]  /*16d0*/  STG.E.64 desc[UR4][R18.64], R60 ;  /* 0x0000003c12007986 */ /* 0x000fe2000c101b04 */
[----:B--2---:R-:W-:-:S05]  /*16e0*/  IMAD.WIDE R20, R0, 0x8, R32 ;  /* 0x0000000800147825 */ /* 0x004fca00078e0220 */
[----:B------:R-:W-:Y:S01]  /*16f0*/  STG.E.64 desc[UR4][R20.64], R62 ;  /* 0x0000003e14007986 */ /* 0x000fe2000c101b04 */
[----:B------:R-:W-:Y:S05]  /*1700*/  EXIT ;  /* 0x000000000000794d */ /* 0x000fea0003800000 */
.L_x_50:
        /* <DEDUP_REMOVED lines=15> */
.L_x_164:


//--------------------- .text._Z17kernel_macro_0_18PdiiiS_S_S_S_PiS_S_S_S_S_S_S_S_S_S_S_S_S_S_S_S_S_S_S_ --------------------------
	.section	.text._Z17kernel_macro_0_18PdiiiS_S_S_S_PiS_S_S_S_S_S_S_S_S_S_S_S_S_S_S_S_S_S_S_,"ax",@progbits
	.align	128
        .global         _Z17kernel_macro_0_18PdiiiS_S_S_S_PiS_S_S_S_S_S_S_S_S_S_S_S_S_S_S_S_S_S_S_
        .type           _Z17kernel_macro_0_18PdiiiS_S_S_S_PiS_S_S_S_S_S_S_S_S_S_S_S_S_S_S_S_S_S_S_,@function
        .size           _Z17kernel_macro_0_18PdiiiS_S_S_S_PiS_S_S_S_S_S_S_S_S_S_S_S_S_S_S_S_S_S_S_,(.L_x_156 - _Z17kernel_macro_0_18PdiiiS_S_S_S_PiS_S_S_S_S_S_S_S_S_S_S_S_S_S_S_S_S_S_S_)
        .other          _Z17kernel_macro_0_18PdiiiS_S_S_S_PiS_S_S_S_S_S_S_S_S_S_S_S_S_S_S_S_S_S_S_,@"STO_CUDA_ENTRY STV_DEFAULT"
_Z17kernel_macro_0_18PdiiiS_S_S_S_PiS_S_S_S_S_S_S_S_S_S_S_S_S_S_S_S_S_S_S_:
.text._Z17kernel_macro_0_18PdiiiS_S_S_S_PiS_S_S_S_S_S_S_S_S_S_S_S_S_S_S_S_S_S_S_:
        /* <DEDUP_REMOVED lines=20> */
[----:B0-----:R-:W-:-:S06]  /*0140*/  IMAD.WIDE.U32 R48, R2, 0x8, R48 ;  /* 0x0000000802307825 */ /* 0x001fcc00078e0030 */
[----:B-1----:R-:W5:Y:S01]  /*0150*/  LDG.E.64 R48, desc[UR6][R48.64] ;  /* 0x0000000630307981 */ /* 0x002f62000c1e1b00 */
[----:B------:R-:W0:Y:S01]  /*0160*/  LDC.64 R40, c[0x0][0x3e0] ;  /* 0x0000f800ff287b82 */ /* 0x000e220000000a00 */
[----:B--2---:R-:W-:-:S06]  /*0170*/  IMAD.WIDE.U32 R46, R2, 0x8, R46 ;  /* 0x00000008022e7825 */ /* 0x004fcc00078e002e */
[----:B------:R-:W5:Y:S01]  /*0180*/  LDG.E.64 R46, desc[UR6][R46.64] ;  /* 0x000000062e2e7981 */ /* 0x000f62000c1e1b00 */
[----:B------:R-:W1:Y:S01]  /*0190*/  LDC.64 R38, c[0x0][0x3e8] ;  /* 0x0000fa00ff267b82 */ /* 0x000e620000000a00 */
[----:B---3--:R-:W-:-:S06]  /*01a0*/  IMAD.WIDE.U32 R44, R2, 0x8, R44 ;  /* 0x00000008022c7825 */ /* 0x008fcc00078e002c */
[----:B------:R-:W2:Y:S01]  /*01b0*/  LDG.E.64 R44, desc[UR6][R44.64] ;  /* 0x000000062c2c7981 */ /* 0x000ea2000c1e1b00 */
[----:B------:R-:W3:Y:S01]  /*01c0*/  LDC.64 R36, c[0x0][0x3f0] ;  /* 0x0000fc00ff247b82 */ /* 0x000ee20000000a00 */
[----:B----4-:R-:W-:-:S06]  /*01d0*/  IMAD.WIDE.U32 R42, R2, 0x8, R42 ;  /* 0x00000008022a7825 */ /* 0x010fcc00078e002a */
[----:B------:R-:W4:Y:S01]  /*01e0*/  LDG.E.64 R42, desc[UR6][R42.64] ;  /* 0x000000062a2a7981 */ /* 0x000f22000c1e1b00 */
[----:B------:R-:W3:Y:S01]  /*01f0*/  LDC.64 R34, c[0x0][0x3f8] ;  /* 0x0000fe00ff227b82 */ /* 0x000ee20000000a00 */
[----:B0-----:R-:W-:-:S06]  /*0200*/  IMAD.WIDE.U32 R40, R2, 0x8, R40 ;  /* 0x0000000802287825 */ /* 0x001fcc00078e0028 */
[----:B------:R-:W4:Y:S01]  /*0210*/  LDG.E.64 R40, desc[UR6][R40.64] ;  /* 0x0000000628287981 */ /* 0x000f22000c1e1b00 */
[----:B------:R-:W0:Y:S01]  /*0220*/  LDC.64 R32, c[0x0][0x400] ;  /* 0x00010000ff207b82 */ /* 0x000e220000000a00 */
[----:B-1----:R-:W-:-:S06]  /*0230*/  IMAD.WIDE.U32 R38, R2, 0x8, R38 ;  /* 0x0000000802267825 */ /* 0x002fcc00078e0026 */
[----:B------:R-:W4:Y:S01]  /*0240*/  LDG.E.64 R38, desc[UR6][R38.64] ;  /* 0x0000000626267981 */ /* 0x000f22000c1e1b00 */
[----:B------:R-:W1:Y:S01]  /*0250*/  LDC.64 R30, c[0x0][0x408] ;  /* 0x00010200ff1e7b82 */ /* 0x000e620000000a00 */
[----:B---3--:R-:W-:-:S06]  /*0260*/  IMAD.WIDE.U32 R36, R2, 0x8, R36 ;  /* 0x0000000802247825 */ /* 0x008fcc00078e0024 */
[----:B------:R-:W3:Y:S01]  /*0270*/  LDG.E.64 R36, desc[UR6][R36.64] ;  /* 0x0000000624247981 */ /* 0x000ee2000c1e1b00 */
[----:B------:R-:W1:Y:S01]  /*0280*/  LDC.64 R28, c[0x0][0x410] ;  /* 0x00010400ff1c7b82 */ /* 0x000e620000000a00 */
[----:B------:R-:W-:-:S06]  /*0290*/  IMAD.WIDE.U32 R34, R2, 0x8, R34 ;  /* 0x0000000802227825 */ /* 0x000fcc00078e0022 */
[----:B------:R-:W3:Y:S01]  /*02a0*/  LDG.E.64 R34, desc[UR6][R34.64] ;  /* 0x0000000622227981 */ /* 0x000ee2000c1e1b00 */
[----:B------:R-:W1:Y:S01]  /*02b0*/  LDC.64 R26, c[0x0][0x418] ;  /* 0x00010600ff1a7b82 */ /* 0x000e620000000a00 */
[----:B0-----:R-:W-:-:S06]  /*02c0*/  IMAD.WIDE.U32 R32, R2, 0x8, R32 ;  /* 0x0000000802207825 */ /* 0x001fcc00078e0020 */
[----:B------:R-:W3:Y:S01]  /*02d0*/  LDG.E.64 R32, desc[UR6][R32.64] ;  /* 0x0000000620207981 */ /* 0x000ee2000c1e1b00 */
[----:B------:R-:W0:Y:S01]  /*02e0*/  LDC.64 R24, c[0x0][0x420] ;  /* 0x00010800ff187b82 */ /* 0x000e220000000a00 */
[----:B-1----:R-:W-:-:S06]  /*02f0*/  IMAD.WIDE.U32 R30, R2, 0x8, R30 ;  /* 0x00000008021e7825 */ /* 0x002fcc00078e001e */
[----:B------:R-:W3:Y:S01]  /*0300*/  LDG.E.64 R30, desc[UR6][R30.64] ;  /* 0x000000061e1e7981 */ /* 0x000ee2000c1e1b00 */
[----:B------:R-:W1:Y:S01]  /*0310*/  LDC.64 R22, c[0x0][0x428] ;  /* 0x00010a00ff167b82 */ /* 0x000e620000000a00 */
[----:B------:R-:W-:-:S06]  /*0320*/  IMAD.WIDE.U32 R28, R2, 0x8, R28 ;  /* 0x00000008021c7825 */ /* 0x000fcc00078e001c */
        /* <DEDUP_REMOVED lines=16> */
[----:B0-----:R-:W-:-:S06]  /*0430*/  IMAD.WIDE.U32 R16, R2, 0x8, R16 ;  /* 0x0000000802107825 */ /* 0x001fcc00078e0010 */
[----:B------:R-:W3:Y:S01]  /*0440*/  LDG.E.64 R16, desc[UR6][R16.64] ;  /* 0x0000000610107981 */ /* 0x000ee2000c1e1b00 */
[----:B-1----:R-:W-:-:S06]  /*0450*/  IMAD.WIDE.U32 R14, R2, 0x8, R14 ;  /* 0x00000008020e7825 */ /* 0x002fcc00078e000e */
[----:B------:R-:W3:Y:S01]  /*0460*/  LDG.E.64 R14, desc[UR6][R14.64] ;  /* 0x000000060e0e7981 */ /* 0x000ee2000c1e1b00 */
[----:B------:R-:W-:-:S06]  /*0470*/  IMAD.WIDE.U32 R12, R2, 0x8, R12 ;  /* 0x00000008020c7825 */ /* 0x000fcc00078e000c */
[----:B------:R-:W3:Y:S01]  /*0480*/  LDG.E.64 R12, desc[UR6][R12.64] ;  /* 0x000000060c0c7981 */ /* 0x000ee2000c1e1b00 */
[----:B-----5:R-:W-:-:S08]  /*0490*/  DADD R4, R48, R46 ;  /* 0x0000000030047229 */ /* 0x020fd0000000002e */
[----:B--2---:R-:W-:-:S08]  /*04a0*/  DADD R4, R44, R4 ;  /* 0x000000002c047229 */ /* 0x004fd00000000004 */
[----:B----4-:R-:W-:-:S08]  /*04b0*/  DADD R4, R42, R4 ;  /* 0x000000002a047229 */ /* 0x010fd00000000004 */
[----:B------:R-:W-:-:S08]  /*04c0*/  DADD R4, R40, R4 ;  /* 0x0000000028047229 */ /* 0x000fd00000000004 */
[----:B------:R-:W-:-:S08]  /*04d0*/  DADD R4, R38, R4 ;  /* 0x0000000026047229 */ /* 0x000fd00000000004 */
[----:B---3--:R-:W-:-:S08]  /*04e0*/  DADD R4, R36, R4 ;  /* 0x0000000024047229 */ /* 0x008fd00000000004 */
[----:B------:R-:W-:Y:S02]  /*04f0*/  DADD R4, R34, R4 ;  /* 0x0000000022047229 */ /* 0x000fe40000000004 */
[----:B------:R-:W-:-:S06]  /*0500*/  DFMA R6, RZ, R48, R46 ;  /* 0x00000030ff06722b */ /* 0x000fcc000000002e */
[----:B------:R-:W-:Y:S02]  /*0510*/  DADD R4, R32, R4 ;  /* 0x0000000020047229 */ /* 0x000fe40000000004 */
[----:B------:R-:W-:-:S06]  /*0520*/  DADD R6, -R44, R6 ;  /* 0x000000002c067229 */ /* 0x000fcc0000000106 */
[----:B------:R-:W-:Y:S02]  /*0530*/  DADD R4, R30, R4 ;  /* 0x000000001e047229 */ /* 0x000fe40000000004 */
[----:B------:R-:W-:-:S06]  /*0540*/  DFMA R6, RZ, R42, R6 ;  /* 0x0000002aff06722b */ /* 0x000fcc0000000006 */
[----:B------:R-:W-:Y:S02]  /*0550*/  DADD R4, R28, R4 ;  /* 0x000000001c047229 */ /* 0x000fe40000000004 */
[----:B------:R-:W-:-:S06]  /*0560*/  DFMA R6, RZ, R40, R6 ;  /* 0x00000028ff06722b */ /* 0x000fcc0000000006 */
[----:B------:R-:W-:Y:S02]  /*0570*/  DADD R4, R26, R4 ;  /* 0x000000001a047229 */ /* 0x000fe40000000004 */
[----:B------:R-:W-:-:S06]  /*0580*/  DFMA R6, RZ, R38, R6 ;  /* 0x00000026ff06722b */ /* 0x000fcc0000000006 */
[----:B------:R-:W-:Y:S02]  /*0590*/  DADD R4, R24, R4 ;  /* 0x0000000018047229 */ /* 0x000fe40000000004 */
[----:B------:R-:W-:-:S06]  /*05a0*/  DFMA R6, RZ, R36, R6 ;  /* 0x00000024ff06722b */ /* 0x000fcc0000000006 */
[----:B------:R-:W-:Y:S02]  /*05b0*/  DADD R4, R22, R4 ;  /* 0x0000000016047229 */ /* 0x000fe40000000004 */
[----:B------:R-:W-:-:S06]  /*05c0*/  DADD R6, R34, R6 ;  /* 0x0000000022067229 */ /* 0x000fcc0000000006 */
[----:B------:R-:W-:Y:S02]  /*05d0*/  DADD R4, R20, R4 ;  /* 0x0000000014047229 */ /* 0x000fe40000000004 */
[----:B------:R-:W-:-:S06]  /*05e0*/  DADD R6, -R32, R6 ;  /* 0x0000000020067229 */ /* 0x000fcc0000000106 */
[----:B------:R-:W-:Y:S02]  /*05f0*/  DADD R4, R18, R4 ;  /* 0x0000000012047229 */ /* 0x000fe40000000004 */
[----:B------:R-:W-:-:S06]  /*0600*/  DADD R6, R30, R6 ;  /* 0x000000001e067229 */ /* 0x000fcc0000000006 */
[----:B------:R-:W-:Y:S02]  /*0610*/  DADD R4, R16, R4 ;  /* 0x0000000010047229 */ /* 0x000fe40000000004 */
[----:B------:R-:W-:-:S06]  /*0620*/  DADD R6, -R28, R6 ;  /* 0x000000001c067229 */ /* 0x000fcc0000000106 */
[----:B------:R-:W-:Y:S02]  /*0630*/  DADD R4, R14, R4 ;  /* 0x000000000e047229 */ /* 0x000fe40000000004 */
[----:B------:R-:W-:-:S06]  /*0640*/  DADD R8, R26, R6 ;  /* 0x000000001a087229 */ /* 0x000fcc0000000006 */
[----:B------:R-:W-:Y:S02]  /*0650*/  DADD R6, R12, R4 ;  /* 0x000000000c067229 */ /* 0x000fe40000000004 */
[----:B------:R-:W-:-:S04]  /*0660*/  DADD R8, -R24, R8 ;  /* 0x0000000018087229 */ /* 0x000fc80000000108 */
[----:B------:R-:W0:Y:S01]  /*0670*/  MUFU.RCP64H R5, R7 ;  /* 0x0000000700057308 */ /* 0x000e220000001800 */
[----:B------:R-:W-:-:S03]  /*0680*/  MOV R4, 0x1 ;  /* 0x0000000100047802 */ /* 0x000fc60000000f00 */
[----:B------:R-:W-:-:S08]  /*0690*/  DADD R8, R22, R8 ;  /* 0x0000000016087229 */ /* 0x000fd00000000008 */
[----:B------:R-:W-:Y:S02]  /*06a0*/  DADD R8, -R20, R8 ;  /* 0x0000000014087229 */ /* 0x000fe40000000108 */
[----:B0-----:R-:W-:-:S06]  /*06b0*/  DFMA R10, -R6, R4, 1 ;  /* 0x3ff00000060a742b */ /* 0x001fcc0000000104 */
[----:B------:R-:W-:Y:S02]  /*06c0*/  DFMA R8, RZ, R18, R8 ;  /* 0x00000012ff08722b */ /* 0x000fe40000000008 */
[----:B------:R-:W-:-:S06]  /*06d0*/  DFMA R10, R10, R10, R10 ;  /* 0x0000000a0a0a722b */ /* 0x000fcc000000000a */
[----:B------:R-:W-:Y:S02]  /*06e0*/  DFMA R8, RZ, R16, R8 ;  /* 0x00000010ff08722b */ /* 0x000fe40000000008 */
[----:B------:R-:W-:-:S06]  /*06f0*/  DFMA R10, R4, R10, R4 ;  /* 0x0000000a040a722b */ /* 0x000fcc0000000004 */
[----:B------:R-:W-:Y:S02]  /*0700*/  DFMA R8, RZ, R14, R8 ;  /* 0x0000000eff08722b */ /* 0x000fe40000000008 */
[----:B------:R-:W-:-:S06]  /*0710*/  DFMA R4, -R6, R10, 1 ;  /* 0x3ff000000604742b */ /* 0x000fcc000000010a */
[----:B------:R-:W-:Y:S02]  /*0720*/  DFMA R8, RZ, R12, R8 ;  /* 0x0000000cff08722b */ /* 0x000fe40000000008 */
[----:B------:R-:W-:-:S08]  /*0730*/  DFMA R4, R10, R4, R10 ;  /* 0x000000040a04722b */ /* 0x000fd0000000000a */
[----:B------:R-:W-:-:S08]  /*0740*/  DMUL R10, R8, R4 ;  /* 0x00000004080a7228 */ /* 0x000fd00000000000 */
[----:B------:R-:W-:-:S08]  /*0750*/  DFMA R50, -R6, R10, R8 ;  /* 0x0000000a0632722b */ /* 0x000fd00000000108 */
[----:B------:R-:W-:Y:S01]  /*0760*/  DFMA R4, R4, R50, R10 ;  /* 0x000000320404722b */ /* 0x000fe2000000000a */
[----:B------:R-:W-:-:S09]  /*0770*/  FSETP.GEU.AND P1, PT, |R9|, 6.5827683646048100446e-37, PT ;  /* 0x036000000900780b */ /* 0x000fd20003f2e200 */
[----:B------:R-:W-:-:S05]  /*0780*/  FFMA R0, RZ, R7, R5 ;  /* 0x00000007ff007223 */ /* 0x000fca0000000005 */
[----:B------:R-:W-:Y:S01]  /*0790*/  FSETP.GT.AND P0, PT, |R0|, 1.469367938527859385e-39, PT ;  /* 0x001000000000780b */ /* 0x000fe20003f04200 */
[----:B------:R-:W-:Y:S01]  /*07a0*/  BSSY.RECONVERGENT B0, `(.L_x_51) ;  /* 0x000000a000007945 */ /* 0x000fe20003800200 */
[----:B------:R-:W-:Y:S02]  /*07b0*/  IMAD.MOV.U32 R10, RZ, RZ, R6 ;  /* 0x000000ffff0a7224 */ /* 0x000fe400078e0006 */
[----:B------:R-:W-:-:S09]  /*07c0*/  IMAD.MOV.U32 R11, RZ, RZ, R7 ;  /* 0x000000ffff0b7224 */ /* 0x000fd200078e0007 */
[----:B------:R-:W-:Y:S05]  /*07d0*/  @P0 BRA P1, `(.L_x_52) ;  /* 0x0000000000180947 */ /* 0x000fea0000800000 */
[----:B------:R-:W-:Y:S01]  /*07e0*/  MOV R4, R8 ;  /* 0x0000000800047202 */ /* 0x000fe20000000f00 */
[----:B------:R-:W-:Y:S01]  /*07f0*/  IMAD.MOV.U32 R5, RZ, RZ, R9 ;  /* 0x000000ffff057224 */ /* 0x000fe200078e0009 */
[----:B------:R-:W-:-:S07]  /*0800*/  MOV R0, 0x820 ;  /* 0x0000082000007802 */ /* 0x000fce0000000f00 */
[----:B------:R-:W-:Y:S05]  /*0810*/  CALL.REL.NOINC `($__internal_1_$__cuda_sm20_div_rn_f64_full) ;  /* 0x0000000800c87944 */ /* 0x000fea0003c00000 */
[----:B------:R-:W-:Y:S01]  /*0820*/  IMAD.MOV.U32 R4, RZ, RZ, R6 ;  /* 0x000000ffff047224 */ /* 0x000fe200078e0006 */
[----:B------:R-:W-:-:S07]  /*0830*/  MOV R5, R7 ;  /* 0x0000000700057202 */ /* 0x000fce0000000f00 */
.L_x_52:
[----:B------:R-:W-:Y:S05]  /*0840*/  BSYNC.RECONVERGENT B0 ;  /* 0x0000000000007941 */ /* 0x000fea0003800200 */
.L_x_51:
[----:B------:R-:W-:Y:S01]  /*0850*/  DMUL R46, RZ, R46 ;  /* 0x0000002eff2e7228 */ /* 0x000fe20000000000 */
[----:B------:R-:W0:Y:S01]  /*0860*/  MUFU.RCP64H R9, R11 ;  /* 0x0000000b00097308 */ /* 0x000e220000001800 */
[----:B------:R-:W-:Y:S01]  /*0870*/  IMAD.MOV.U32 R8, RZ, RZ, 0x1 ;  /* 0x00000001ff087424 */ /* 0x000fe200078e00ff */
[----:B------:R-:W-:Y:S05]  /*0880*/  BSSY.RECONVERGENT B0, `(.L_x_53) ;  /* 0x0000027000007945 */ /* 0x000fea0003800200 */
[----:B------:R-:W-:-:S08]  /*0890*/  DFMA R46, RZ, R48, R46 ;  /* 0x00000030ff2e722b */ /* 0x000fd0000000002e */
[----:B------:R-:W-:Y:S02]  /*08a0*/  DFMA R46, RZ, R44, R46 ;  /* 0x0000002cff2e722b */ /* 0x000fe4000000002e */
[----:B0-----:R-:W-:-:S06]  /*08b0*/  DFMA R44, -R10, R8, 1 ;  /* 0x3ff000000a2c742b */ /* 0x001fcc0000000108 */
[----:B------:R-:W-:Y:S02]  /*08c0*/  DADD R6, R42, R46 ;  /* 0x000000002a067229 */ /* 0x000fe4000000002e */
[----:B------:R-:W-:-:S06]  /*08d0*/  DFMA R44, R44, R44, R44 ;  /* 0x0000002c2c2c722b */ /* 0x000fcc000000002c */
[----:B------:R-:W-:Y:S02]  /*08e0*/  DADD R6, -R40, R6 ;  /* 0x0000000028067229 */ /* 0x000fe40000000106 */
[----:B------:R-:W-:-:S06]  /*08f0*/  DFMA R44, R8, R44, R8 ;  /* 0x0000002c082c722b */ /* 0x000fcc0000000008 */
[----:B------:R-:W-:Y:S02]  /*0900*/  DFMA R6, RZ, R38, R6 ;  /* 0x00000026ff06722b */ /* 0x000fe40000000006 */
[----:B------:R-:W-:-:S06]  /*0910*/  DFMA R8, -R10, R44, 1 ;  /* 0x3ff000000a08742b */ /* 0x000fcc000000012c */
[----:B------:R-:W-:Y:S02]  /*0920*/  DFMA R6, RZ, R36, R6 ;  /* 0x00000024ff06722b */ /* 0x000fe40000000006 */
[----:B------:R-:W-:-:S06]  /*0930*/  DFMA R44, R44, R8, R44 ;  /* 0x000000082c2c722b */ /* 0x000fcc000000002c */
[----:B------:R-:W-:-:S08]  /*0940*/  DADD R6, R34, R6 ;  /* 0x0000000022067229 */ /* 0x000fd00000000006 */
[----:B------:R-:W-:-:S08]  /*0950*/  DADD R6, -R32, R6 ;  /* 0x0000000020067229 */ /* 0x000fd00000000106 */
[----:B------:R-:W-:-:S08]  /*0960*/  DADD R6, -R30, R6 ;  /* 0x000000001e067229 */ /* 0x000fd00000000106 */
[----:B------:R-:W-:-:S08]  /*0970*/  DADD R6, R28, R6 ;  /* 0x000000001c067229 */ /* 0x000fd00000000006 */
[----:B------:R-:W-:-:S08]  /*0980*/  DFMA R6, RZ, R26, R6 ;  /* 0x0000001aff06722b */ /* 0x000fd00000000006 */
[----:B------:R-:W-:-:S08]  /*0990*/  DFMA R6, RZ, R24, R6 ;  /* 0x00000018ff06722b */ /* 0x000fd00000000006 */
[----:B------:R-:W-:-:S08]  /*09a0*/  DFMA R6, RZ, R22, R6 ;  /* 0x00000016ff06722b */ /* 0x000fd00000000006 */
[----:B------:R-:W-:-:S08]  /*09b0*/  DFMA R6, RZ, R20, R6 ;  /* 0x00000014ff06722b */ /* 0x000fd00000000006 */
[----:B------:R-:W-:-:S08]  /*09c0*/  DADD R6, R18, R6 ;  /* 0x0000000012067229 */ /* 0x000fd00000000006 */
[----:B------:R-:W-:-:S08]  /*09d0*/  DADD R6, -R16, R6 ;  /* 0x0000000010067229 */ /* 0x000fd00000000106 */
[----:B------:R-:W-:-:S08]  /*09e0*/  DADD R6, R14, R6 ;  /* 0x000000000e067229 */ /* 0x000fd00000000006 */
[----:B------:R-:W-:-:S08]  /*09f0*/  DADD R8, -R12, R6 ;  /* 0x000000000c087229 */ /* 0x000fd00000000106 */
[----:B------:R-:W-:Y:S02]  /*0a00*/  DMUL R6, R8, R44 ;  /* 0x0000002c08067228 */ /* 0x000fe40000000000 */
[----:B------:R-:W-:-:S06]  /*0a10*/  FSETP.GEU.AND P1, PT, |R9|, 6.5827683646048100446e-37, PT ;  /* 0x036000000900780b */ /* 0x000fcc0003f2e200 */
[----:B------:R-:W-:-:S08]  /*0a20*/  DFMA R48, -R10, R6, R8 ;  /* 0x000000060a30722b */ /* 0x000fd00000000108 */
[----:B------:R-:W-:Y:S01]  /*0a30*/  DFMA R6, R44, R48, R6 ;  /* 0x000000302c06722b */ /* 0x000fe20000000006 */
[----:B------:R-:W-:Y:S01]  /*0a40*/  IMAD.MOV.U32 R44, RZ, RZ, R4 ;  /* 0x000000ffff2c7224 */ /* 0x000fe200078e0004 */
[----:B------:R-:W-:-:S08]  /*0a50*/  MOV R45, R5 ;  /* 0x00000005002d7202 */ /* 0x000fd00000000f00 */
[----:B------:R-:W-:-:S05]  /*0a60*/  FFMA R0, RZ, R11, R7 ;  /* 0x0000000bff007223 */ /* 0x000fca0000000007 */
[----:B------:R-:W-:-:S13]  /*0a70*/  FSETP.GT.AND P0, PT, |R0|, 1.469367938527859385e-39, PT ;  /* 0x001000000000780b */ /* 0x000fda0003f04200 */
[----:B------:R-:W-:Y:S05]  /*0a80*/  @P0 BRA P1, `(.L_x_54) ;  /* 0x0000000000180947 */ /* 0x000fea0000800000 */
[----:B------:R-:W-:Y:S01]  /*0a90*/  IMAD.MOV.U32 R4, RZ, RZ, R8 ;  /* 0x000000ffff047224 */ /* 0x000fe200078e0008 */
[----:B------:R-:W-:Y:S01]  /*0aa0*/  MOV R6, R10 ;  /* 0x0000000a00067202 */ /* 0x000fe20000000f00 */
[----:B------:R-:W-:Y:S01]  /*0ab0*/  IMAD.MOV.U32 R5, RZ, RZ, R9 ;  /* 0x000000ffff057224 */ /* 0x000fe200078e0009 */
[----:B------:R-:W-:Y:S01]  /*0ac0*/  MOV R0, 0xaf0 ;  /* 0x00000af000007802 */ /* 0x000fe20000000f00 */
[----:B------:R-:W-:-:S07]  /*0ad0*/  IMAD.MOV.U32 R7, RZ, RZ, R11 ;  /* 0x000000ffff077224 */ /* 0x000fce00078e000b */
[----:B------:R-:W-:Y:S05]  /*0ae0*/  CALL.REL.NOINC `($__internal_1_$__cuda_sm20_div_rn_f64_full) ;  /* 0x0000000800147944 */ /* 0x000fea0003c00000 */
.L_x_54:
[----:B------:R-:W-:Y:S05]  /*0af0*/  BSYNC.RECONVERGENT B0 ;  /* 0x0000000000007941 */ /* 0x000fea0003800200 */
.L_x_53:
[----:B------:R-:W-:Y:S01]  /*0b00*/  DFMA R42, RZ, R42, R46 ;  /* 0x0000002aff2a722b */ /* 0x000fe2000000002e */
[----:B------:R-:W0:Y:S01]  /*0b10*/  MUFU.RCP64H R5, R11 ;  /* 0x0000000b00057308 */ /* 0x000e220000001800 */
[----:B------:R-:W-:Y:S01]  /*0b20*/  IMAD.MOV.U32 R4, RZ, RZ, 0x1 ;  /* 0x00000001ff047424 */ /* 0x000fe200078e00ff */
[----:B------:R-:W-:Y:S05]  /*0b30*/  BSSY.RECONVERGENT B0, `(.L_x_55) ;  /* 0x0000026000007945 */ /* 0x000fea0003800200 */
[----:B------:R-:W-:-:S08]  /*0b40*/  DFMA R42, RZ, R40, R42 ;  /* 0x00000028ff2a722b */ /* 0x000fd0000000002a */
[----:B------:R-:W-:Y:S02]  /*0b50*/  DADD R42, R38, R42 ;  /* 0x00000000262a7229 */ /* 0x000fe4000000002a */
[----:B0-----:R-:W-:-:S06]  /*0b60*/  DFMA R8, -R10, R4, 1 ;  /* 0x3ff000000a08742b */ /* 0x001fcc0000000104 */
[----:B------:R-:W-:Y:S02]  /*0b70*/  DADD R42, -R36, R42 ;  /* 0x00000000242a7229 */ /* 0x000fe4000000012a */
[----:B------:R-:W-:-:S06]  /*0b80*/  DFMA R8, R8, R8, R8 ;  /* 0x000000080808722b */ /* 0x000fcc0000000008 */
[----:B------:R-:W-:Y:S02]  /*0b90*/  DFMA R42, RZ, R34, R42 ;  /* 0x00000022ff2a722b */ /* 0x000fe4000000002a */
[----:B------:R-:W-:-:S06]  /*0ba0*/  DFMA R8, R4, R8, R4 ;  /* 0x000000080408722b */ /* 0x000fcc0000000004 */
[----:B------:R-:W-:Y:S02]  /*0bb0*/  DFMA R42, RZ, R32, R42 ;  /* 0x00000020ff2a722b */ /* 0x000fe4000000002a */
[----:B------:R-:W-:-:S06]  /*0bc0*/  DFMA R4, -R10, R8, 1 ;  /* 0x3ff000000a04742b */ /* 0x000fcc0000000108 */
[----:B------:R-:W-:-:S08]  /*0bd0*/  DFMA R42, RZ, R30, R42 ;  /* 0x0000001eff2a722b */ /* 0x000fd0000000002a */
[----:B------:R-:W-:-:S08]  /*0be0*/  DFMA R42, RZ, R28, R42 ;  /* 0x0000001cff2a722b */ /* 0x000fd0000000002a */
[----:B------:R-:W-:-:S08]  /*0bf0*/  DADD R42, R26, R42 ;  /* 0x000000001a2a7229 */ /* 0x000fd0000000002a */
[----:B------:R-:W-:-:S08]  /*0c00*/  DADD R42, -R24, R42 ;  /* 0x00000000182a7229 */ /* 0x000fd0000000012a */
[----:B------:R-:W-:-:S08]  /*0c10*/  DADD R42, -R22, R42 ;  /* 0x00000000162a7229 */ /* 0x000fd0000000012a */
[----:B------:R-:W-:-:S08]  /*0c20*/  DADD R42, R20, R42 ;  /* 0x00000000142a7229 */ /* 0x000fd0000000002a */
[----:B------:R-:W-:-:S08]  /*0c30*/  DADD R42, R18, R42 ;  /* 0x00000000122a7229 */ /* 0x000fd0000000002a */
[----:B------:R-:W-:-:S08]  /*0c40*/  DADD R42, -R16, R42 ;  /* 0x00000000102a7229 */ /* 0x000fd0000000012a */
[----:B------:R-:W-:Y:S02]  /*0c50*/  DADD R42, -R14, R42 ;  /* 0x000000000e2a7229 */ /* 0x000fe4000000012a */
[----:B------:R-:W-:-:S06]  /*0c60*/  DFMA R14, R8, R4, R8 ;  /* 0x00000004080e722b */ /* 0x000fcc0000000008 */
[----:B------:R-:W-:Y:S01]  /*0c70*/  DADD R42, R12, R42 ;  /* 0x000000000c2a7229 */ /* 0x000fe2000000002a */
[----:B------:R-:W-:Y:S01]  /*0c80*/  MOV R12, R6 ;  /* 0x00000006000c7202 */ /* 0x000fe20000000f00 */
[----:B------:R-:W-:-:S06]  /*0c90*/  IMAD.MOV.U32 R13, RZ, RZ, R7 ;  /* 0x000000ffff0d7224 */ /* 0x000fcc00078e0007 */
[----:B------:R-:W-:Y:S02]  /*0ca0*/  DMUL R4, R14, R42 ;  /* 0x0000002a0e047228 */ /* 0x000fe40000000000 */
[----:B------:R-:W-:-:S06]  /*0cb0*/  FSETP.GEU.AND P1, PT, |R43|, 6.5827683646048100446e-37, PT ;  /* 0x036000002b00780b */ /* 0x000fcc0003f2e200 */
[----:B------:R-:W-:-:S08]  /*0cc0*/  DFMA R8, -R10, R4, R42 ;  /* 0x000000040a08722b */ /* 0x000fd0000000012a */
[----:B------:R-:W-:-:S10]  /*0cd0*/  DFMA R4, R14, R8, R4 ;  /* 0x000000080e04722b */ /* 0x000fd40000000004 */
        /* <DEDUP_REMOVED lines=9> */
[----:B------:R-:W-:Y:S01]  /*0d70*/  MOV R4, R6 ;  /* 0x0000000600047202 */ /* 0x000fe20000000f00 */
[----:B------:R-:W-:-:S07]  /*0d80*/  IMAD.MOV.U32 R5, RZ, RZ, R7 ;  /* 0x000000ffff057224 */ /* 0x000fce00078e0007 */
.L_x_56:
[----:B------:R-:W-:Y:S05]  /*0d90*/  BSYNC.RECONVERGENT B0 ;  /* 0x0000000000007941 */ /* 0x000fea0003800200 */
.L_x_55:
[----:B------:R-:W0:Y:S02]  /*0da0*/  LDC.64 R6, c[0x0][0x3b8] ;  /* 0x0000ee00ff067b82 */ /* 0x000e240000000a00 */
[----:B0-----:R-:W-:-:S06]  /*0db0*/  IMAD.WIDE.U32 R6, R2, 0x4, R6 ;  /* 0x0000000402067825 */ /* 0x001fcc00078e0006 */
[----:B------:R-:W2:Y:S01]  /*0dc0*/  LDG.E R6, desc[UR6][R6.64] ;  /* 0x0000000606067981 */ /* 0x000ea2000c1e1900 */
[----:B------:R-:W-:Y:S01]  /*0dd0*/  BSSY.RECONVERGENT B0, `(.L_x_57) ;  /* 0x0000049000007945 */ /* 0x000fe20003800200 */
[----:B--2---:R-:W-:-:S13]  /*0de0*/  ISETP.NE.AND P0, PT, R6, 0x3, PT ;  /* 0x000000030600780c */ /* 0x004fda0003f05270 */
[----:B------:R-:W-:Y:S05]  /*0df0*/  @!P0 BRA `(.L_x_58) ;  /* 0x0000000000348947 */ /* 0x000fea0003800000 */
[----:B------:R-:W-:-:S13]  /*0e00*/  ISETP.NE.AND P0, PT, R6, 0x2, PT ;  /* 0x000000020600780c */ /* 0x000fda0003f05270 */
[----:B------:R-:W-:Y:S05]  /*0e10*/  @P0 BRA `(.L_x_59) ;  /* 0x0000000400100947 */ /* 0x000fea0003800000 */
[----:B------:R-:W0:Y:S01]  /*0e20*/  LDC R3, c[0x0][0x38c] ;  /* 0x0000e300ff037b82 */ /* 0x000e220000000800 */
[----:B------:R-:W0:Y:S07]  /*0e30*/  LDCU UR4, c[0x0][0x390] ;  /* 0x00007200ff0477ac */ /* 0x000e2e0008000800 */
[----:B------:R-:W1:Y:S01]  /*0e40*/  LDC.64 R10, c[0x0][0x3b0] ;  /* 0x0000ec00ff0a7b82 */ /* 0x000e620000000a00 */
[----:B0-----:R-:W-:-:S04]  /*0e50*/  IMAD R3, R3, UR4, R2 ;  /* 0x0000000403037c24 */ /* 0x001fc8000f8e0202 */
[----:B-1----:R-:W-:-:S06]  /*0e60*/  IMAD.WIDE.U32 R10, R3, 0x8, R10 ;  /* 0x00000008030a7825 */ /* 0x002fcc00078e000a */
[----:B------:R-:W5:Y:S01]  /*0e70*/  LDG.E.64 R10, desc[UR6][R10.64] ;  /* 0x000000060a0a7981 */ /* 0x000f62000c1e1b00 */
[----:B------:R-:W-:Y:S01]  /*0e80*/  HFMA2 R45, -RZ, RZ, 1.9306640625, -0.0027332305908203125 ;  /* 0x3fb99999ff2d7431 */ /* 0x000fe200000001ff */
[----:B------:R-:W-:Y:S01]  /*0e90*/  CS2R R12, SRZ ;  /* 0x00000000000c7805 */ /* 0x000fe2000001ff00 */
[----:B------:R-:W-:Y:S01]  /*0ea0*/  IMAD.MOV.U32 R44, RZ, RZ, -0x66666666 ;  /* 0x9999999aff2c7424 */ /* 0x000fe200078e00ff */
[----:B------:R-:W-:Y:S01]  /*0eb0*/  CS2R R4, SRZ ;  /* 0x0000000000047805 */ /* 0x000fe2000001ff00 */
[----:B------:R-:W-:Y:S06]  /*0ec0*/  BRA `(.L_x_59) ;  /* 0x0000000000e47947 */ /* 0x000fec0003800000 */
.L_x_58:
[----:B------:R-:W0:Y:S01]  /*0ed0*/  LDCU UR5, c[0x0][0x390] ;  /* 0x00007200ff0577ac */ /* 0x000e220008000800 */
[----:B------:R-:W1:Y:S01]  /*0ee0*/  LDC.64 R44, c[0x0][0x398] ;  /* 0x0000e600ff2c7b82 */ /* 0x000e620000000a00 */
[----:B------:R-:W2:Y:S07]  /*0ef0*/  LDCU UR4, c[0x0][0x38c] ;  /* 0x00007180ff0477ac */ /* 0x000eae0008000800 */
[----:B------:R-:W3:Y:S01]  /*0f00*/  LDC.64 R12, c[0x0][0x3a0] ;  /* 0x0000e800ff0c7b82 */ /* 0x000ee20000000a00 */
[----:B0-----:R-:W0:Y:S01]  /*0f10*/  I2F.U32.RP R0, UR5 ;  /* 0x0000000500007d06 */ /* 0x001e220008209000 */
[----:B------:R-:W-:-:S07]  /*0f20*/  ISETP.NE.U32.AND P2, PT, RZ, UR5, PT ;  /* 0x00000005ff007c0c */ /* 0x000fce000bf45070 */
[----:B--2---:R-:W2:Y:S08]  /*0f30*/  I2F.U32.RP R6, UR4 ;  /* 0x0000000400067d06 */ /* 0x004eb00008209000 */
[----:B0-----:R-:W0:Y:S08]  /*0f40*/  MUFU.RCP R0, R0 ;  /* 0x0000000000007308 */ /* 0x001e300000001000 */
[----:B--2---:R-:W-:Y:S01]  /*0f50*/  MUFU.RCP R6, R6 ;  /* 0x0000000600067308 */ /* 0x004fe20000001000 */
[----:B0-----:R-:W-:-:S07]  /*0f60*/  VIADD R4, R0, 0xffffffe ;  /* 0x0ffffffe00047836 */ /* 0x001fce0000000000 */
[----:B------:R0:W2:Y:S02]  /*0f70*/  F2I.FTZ.U32.TRUNC.NTZ R5, R4 ;  /* 0x0000000400057305 */ /* 0x0000a4000021f000 */
[----:B0-----:R-:W-:Y:S01]  /*0f80*/  MOV R4, RZ ;  /* 0x000000ff00047202 */ /* 0x001fe20000000f00 */
[----:B--2---:R-:W-:-:S04]  /*0f90*/  IMAD.MOV R3, RZ, RZ, -R5 ;  /* 0x000000ffff037224 */ /* 0x004fc800078e0a05 */
[----:B------:R-:W-:-:S04]  /*0fa0*/  IMAD R3, R3, UR5, RZ ;  /* 0x0000000503037c24 */ /* 0x000fc8000f8e02ff */
[----:B------:R-:W-:-:S04]  /*0fb0*/  IMAD.HI.U32 R5, R5, R3, R4 ;  /* 0x0000000305057227 */ /* 0x000fc800078e0004 */
[----:B------:R-:W-:Y:S02]  /*0fc0*/  VIADD R4, R6, 0xffffffe ;  /* 0x0ffffffe06047836 */ /* 0x000fe40000000000 */
[----:B------:R-:W-:Y:S02]  /*0fd0*/  IMAD.HI.U32 R0, R5, R2, RZ ;  /* 0x0000000205007227 */ /* 0x000fe400078e00ff */
[----:B------:R0:W2:Y:S02]  /*0fe0*/  F2I.FTZ.U32.TRUNC.NTZ R5, R4 ;  /* 0x0000000400057305 */ /* 0x0000a4000021f000 */
[----:B------:R-:W-:-:S04]  /*0ff0*/  IMAD.MOV R3, RZ, RZ, -R0 ;  /* 0x000000ffff037224 */ /* 0x000fc800078e0a00 */
[----:B------:R-:W-:Y:S02]  /*1000*/  IMAD R3, R3, UR5, R2 ;  /* 0x0000000503037c24 */ /* 0x000fe4000f8e0202 */
[----:B0-----:R-:W-:-:S03]  /*1010*/  IMAD.MOV.U32 R4, RZ, RZ, RZ ;  /* 0x000000ffff047224 */ /* 0x001fc600078e00ff */
[----:B------:R-:W-:-:S13]  /*1020*/  ISETP.GE.U32.AND P0, PT, R3, UR5, PT ;  /* 0x0000000503007c0c */ /* 0x000fda000bf06070 */
[----:B------:R-:W-:Y:S01]  /*1030*/  @P0 IADD3 R3, PT, PT, R3, -UR5, RZ ;  /* 0x8000000503030c10 */ /* 0x000fe2000fffe0ff */
[----:B------:R-:W-:-:S03]  /*1040*/  @P0 VIADD R0, R0, 0x1 ;  /* 0x0000000100000836 */ /* 0x000fc60000000000 */
[----:B------:R-:W-:Y:S01]  /*1050*/  ISETP.GE.U32.AND P1, PT, R3, UR5, PT ;  /* 0x0000000503007c0c */ /* 0x000fe2000bf26070 */
[----:B--2---:R-:W-:-:S04]  /*1060*/  IMAD.MOV R3, RZ, RZ, -R5 ;  /* 0x000000ffff037224 */ /* 0x004fc800078e0a05 */
[----:B------:R-:W-:-:S04]  /*1070*/  IMAD R3, R3, UR4, RZ ;  /* 0x0000000403037c24 */ /* 0x000fc8000f8e02ff */
[----:B------:R-:W-:-:S04]  /*1080*/  IMAD.HI.U32 R5, R5, R3, R4 ;  /* 0x0000000305057227 */ /* 0x000fc800078e0004 */
[----:B------:R-:W-:Y:S02]  /*1090*/  @P1 IADD3 R0, PT, PT, R0, 0x1, RZ ;  /* 0x0000000100001810 */ /* 0x000fe40007ffe0ff */
[----:B------:R-:W-:Y:S02]  /*10a0*/  @!P2 LOP3.LUT R0, RZ, UR5, RZ, 0x33, !PT ;  /* 0x00000005ff00ac12 */ /* 0x000fe4000f8e33ff */
[----:B------:R-:W-:Y:S02]  /*10b0*/  ISETP.NE.U32.AND P2, PT, RZ, UR4, PT ;  /* 0x00000004ff007c0c */ /* 0x000fe4000bf45070 */
[----:B------:R-:W-:Y:S01]  /*10c0*/  IADD3 R9, PT, PT, -R0, RZ, RZ ;  /* 0x000000ff00097210 */ /* 0x000fe20007ffe1ff */
[----:B------:R-:W-:-:S04]  /*10d0*/  IMAD.HI.U32 R3, R5, R0, RZ ;  /* 0x0000000005037227 */ /* 0x000fc800078e00ff */
[----:B------:R-:W-:-:S04]  /*10e0*/  IMAD.MOV R5, RZ, RZ, -R3 ;  /* 0x000000ffff057224 */ /* 0x000fc800078e0a03 */
[----:B------:R-:W-:-:S05]  /*10f0*/  IMAD R4, R5, UR4, R0 ;  /* 0x0000000405047c24 */ /* 0x000fca000f8e0200 */
[----:B------:R-:W-:-:S13]  /*1100*/  ISETP.GE.U32.AND P0, PT, R4, UR4, PT ;  /* 0x0000000404007c0c */ /* 0x000fda000bf06070 */
[----:B------:R-:W-:Y:S01]  /*1110*/  @P0 IADD3 R4, PT, PT, R4, -UR4, RZ ;  /* 0x8000000404040c10 */ /* 0x000fe2000fffe0ff */
[----:B------:R-:W-:-:S03]  /*1120*/  @P0 VIADD R3, R3, 0x1 ;  /* 0x0000000103030836 */ /* 0x000fc60000000000 */
[----:B------:R-:W-:Y:S02]  /*1130*/  ISETP.GE.U32.AND P1, PT, R4, UR4, PT ;  /* 0x0000000404007c0c */ /* 0x000fe4000bf26070 */
[----:B------:R-:W0:Y:S11]  /*1140*/  LDC.64 R4, c[0x0][0x3a8] ;  /* 0x0000ea00ff047b82 */ /* 0x000e360000000a00 */
[----:B------:R-:W-:-:S02]  /*1150*/  @P1 IADD3 R3, PT, PT, R3, 0x1, RZ ;  /* 0x0000000103031810 */ /* 0x000fc40007ffe0ff */
[----:B------:R-:W-:-:S05]  /*1160*/  @!P2 LOP3.LUT R3, RZ, UR4, RZ, 0x33, !PT ;  /* 0x00000004ff03ac12 */ /* 0x000fca000f8e33ff */
[----:B------:R-:W-:Y:S02]  /*1170*/  IMAD.MOV R7, RZ, RZ, -R3 ;  /* 0x000000ffff077224 */ /* 0x000fe400078e0a03 */
[----:B------:R-:W-:Y:S02]  /*1180*/  VIADD R3, R3, 0xffffffff ;  /* 0xffffffff03037836 */ /* 0x000fe40000000000 */
[----:B------:R-:W-:Y:S01]  /*1190*/  IMAD R0, R7, UR4, R0 ;  /* 0x0000000407007c24 */ /* 0x000fe2000f8e0200 */
[----:B------:R-:W-:Y:S02]  /*11a0*/  UIMAD UR4, UR4, UR5, URZ ;  /* 0x00000005040472a4 */ /* 0x000fe4000f8e02ff */
[----:B------:R-:W-:-:S04]  /*11b0*/  IMAD R7, R9, UR5, R2 ;  /* 0x0000000509077c24 */ /* 0x000fc8000f8e0202 */
[----:B------:R-:W-:-:S04]  /*11c0*/  IMAD R0, R0, UR5, R7 ;  /* 0x0000000500007c24 */ /* 0x000fc8000f8e0207 */
[----:B------:R-:W-:-:S04]  /*11d0*/  IMAD R3, R3, UR4, R0 ;  /* 0x0000000403037c24 */ /* 0x000fc8000f8e0200 */
[----:B-1----:R-:W-:-:S04]  /*11e0*/  IMAD.WIDE.U32 R44, R3, 0x8, R44 ;  /* 0x00000008032c7825 */ /* 0x002fc800078e002c */
[C---:B---3--:R-:W-:Y:S02]  /*11f0*/  IMAD.WIDE.U32 R12, R3.reuse, 0x8, R12 ;  /* 0x00000008030c7825 */ /* 0x048fe400078e000c */
[----:B------:R-:W5:Y:S02]  /*1200*/  LDG.E.64 R44, desc[UR6][R44.64] ;  /* 0x000000062c2c7981 */ /* 0x000f64000c1e1b00 */
[----:B0-----:R-:W-:Y:S02]  /*1210*/  IMAD.WIDE.U32 R4, R3, 0x8, R4 ;  /* 0x0000000803047825 */ /* 0x001fe400078e0004 */
[----:B------:R-:W5:Y:S04]  /*1220*/  LDG.E.64 R12, desc[UR6][R12.64] ;  /* 0x000000060c0c7981 */ /* 0x000f68000c1e1b00 */
[----:B------:R-:W5:Y:S01]  /*1230*/  LDG.E.64 R4, desc[UR6][R4.64] ;  /* 0x0000000604047981 */ /* 0x000f62000c1e1b00 */
[----:B------:R-:W-:-:S02]  /*1240*/  HFMA2 R10, -RZ, RZ, 0, 0 ;  /* 0x00000000ff0a7431 */ /* 0x000fc400000001ff */
[----:B------:R-:W-:-:S07]  /*1250*/  IMAD.MOV.U32 R11, RZ, RZ, 0x3ff00000 ;  /* 0x3ff00000ff0b7424 */ /* 0x000fce00078e00ff */
.L_x_59:
[----:B------:R-:W-:Y:S05]  /*1260*/  BSYNC.RECONVERGENT B0 ;  /* 0x0000000000007941 */ /* 0x000fea0003800200 */
.L_x_57:
[----:B------:R-:W0:Y:S08]  /*1270*/  LDC.64 R6, c[0x0][0x3b0] ;  /* 0x0000ec00ff067b82 */ /* 0x000e300000000a00 */
[----:B------:R-:W1:Y:S08]  /*1280*/  LDC.64 R8, c[0x0][0x398] ;  /* 0x0000e600ff087b82 */ /* 0x000e700000000a00 */
[----:B------:R-:W2:Y:S08]  /*1290*/  LDC.64 R14, c[0x0][0x3a0] ;  /* 0x0000e800ff0e7b82 */ /* 0x000eb00000000a00 */
[----:B------:R-:W3:Y:S01]  /*12a0*/  LDC.64 R16, c[0x0][0x3a8] ;  /* 0x0000ea00ff107b82 */ /* 0x000ee20000000a00 */
[----:B0-----:R-:W-:-:S05]  /*12b0*/  IMAD.WIDE.U32 R6, R2, 0x8, R6 ;  /* 0x0000000802067825 */ /* 0x001fca00078e0006 */
[----:B-----5:R-:W-:Y:S01]  /*12c0*/  STG.E.64 desc[UR6][R6.64], R10 ;  /* 0x0000000a06007986 */ /* 0x020fe2000c101b06 */
[----:B-1----:R-:W-:-:S05]  /*12d0*/  IMAD.WIDE.U32 R8, R2, 0x8, R8 ;  /* 0x0000000802087825 */ /* 0x002fca00078e0008 */
[----:B------:R-:W-:Y:S01]  /*12e0*/  STG.E.64 desc[UR6][R8.64], R44 ;  /* 0x0000002c08007986 */ /* 0x000fe2000c101b06 */
[----:B--2---:R-:W-:-:S05]  /*12f0*/  IMAD.WIDE.U32 R14, R2, 0x8, R14 ;  /* 0x00000008020e7825 */ /* 0x004fca00078e000e */
[----:B------:R-:W-:Y:S01]  /*1300*/  STG.E.64 desc[UR6][R14.64], R12 ;  /* 0x0000000c0e007986 */ /* 0x000fe2000c101b06 */
[----:B---3--:R-:W-:-:S05]  /*1310*/  IMAD.WIDE.U32 R2, R2, 0x8, R16 ;  /* 0x0000000802027825 */ /* 0x008fca00078e0010 */
[----:B------:R-:W-:Y:S01]  /*1320*/  STG.E.64 desc[UR6][R2.64], R4 ;  /* 0x0000000402007986 */ /* 0x000fe2000c101b06 */
[----:B------:R-:W-:Y:S05]  /*1330*/  EXIT ;  /* 0x000000000000794d */ /* 0x000fea0003800000 */
        .weak           $__internal_1_$__cuda_sm20_div_rn_f64_full
        .type           $__internal_1_$__cuda_sm20_div_rn_f64_full,@function
        .size           $__internal_1_$__cuda_sm20_div_rn_f64_full,(.L_x_156 - $__internal_1_$__cuda_sm20_div_rn_f64_full)
$__internal_1_$__cuda_sm20_div_rn_f64_full:
[C---:B------:R-:W-:Y:S01]  /*1340*/  FSETP.GEU.AND P0, PT, |R7|.reuse, 1.469367938527859385e-39, PT ;  /* 0x001000000700780b */ /* 0x040fe20003f0e200 */
[----:B------:R-:W-:Y:S01]  /*1350*/  IMAD.MOV.U32 R52, RZ, RZ, 0x1 ;  /* 0x00000001ff347424 */ /* 0x000fe200078e00ff */
[----:B------:R-:W-:Y:S01]  /*1360*/  LOP3.LUT R8, R7, 0x800fffff, RZ, 0xc0, !PT ;  /* 0x800fffff07087812 */ /* 0x000fe200078ec0ff */
[----:B------:R-:W-:Y:S01]  /*1370*/  BSSY.RECONVERGENT B1, `(.L_x_60) ;  /* 0x0000054000017945 */ /* 0x000fe20003800200 */
[C---:B------:R-:W-:Y:S02]  /*1380*/  FSETP.GEU.AND P2, PT, |R5|.reuse, 1.469367938527859385e-39, PT ;  /* 0x001000000500780b */ /* 0x040fe40003f4e200 */
[----:B------:R-:W-:Y:S02]  /*1390*/  LOP3.LUT R9, R8, 0x3ff00000, RZ, 0xfc, !PT ;  /* 0x3ff0000008097812 */ /* 0x000fe400078efcff */
[----:B------:R-:W-:Y:S02]  /*13a0*/  MOV R8, R6 ;  /* 0x0000000600087202 */ /* 0x000fe40000000f00 */
[----:B------:R-:W-:-:S02]  /*13b0*/  LOP3.LUT R3, R5, 0x7ff00000, RZ, 0xc0, !PT ;  /* 0x7ff0000005037812 */ /* 0x000fc400078ec0ff */
[----:B------:R-:W-:Y:S01]  /*13c0*/  LOP3.LUT R60, R7, 0x7ff00000, RZ, 0xc0, !PT ;  /* 0x7ff00000073c7812 */ /* 0x000fe200078ec0ff */
[----:B------:R-:W-:Y:S01]  /*13d0*/  @!P0 DMUL R8, R6, 8.98846567431157953865e+307 ;  /* 0x7fe0000006088828 */ /* 0x000fe20000000000 */
[----:B------:R-:W-:Y:S02]  /*13e0*/  MOV R58, 0x1ca00000 ;  /* 0x1ca00000003a7802 */ /* 0x000fe40000000f00 */
[----:B------:R-:W-:Y:S02]  /*13f0*/  ISETP.GE.U32.AND P1, PT, R3, R60, PT ;  /* 0x0000003c0300720c */ /* 0x000fe40003f26070 */
[----:B------:R-:W-:Y:S01]  /*1400*/  @!P2 LOP3.LUT R50, R7, 0x7ff00000, RZ, 0xc0, !PT ;  /* 0x7ff000000732a812 */ /* 0x000fe200078ec0ff */
[----:B------:R-:W0:Y:S03]  /*1410*/  MUFU.RCP64H R53, R9 ;  /* 0x0000000900357308 */ /* 0x000e260000001800 */
[----:B------:R-:W-:Y:S01]  /*1420*/  @!P2 ISETP.GE.U32.AND P3, PT, R3, R50, PT ;  /* 0x000000320300a20c */ /* 0x000fe20003f66070 */
[----:B------:R-:W-:Y:S01]  /*1430*/  IMAD.MOV.U32 R50, RZ, RZ, R4 ;  /* 0x000000ffff327224 */ /* 0x000fe200078e0004 */
[----:B------:R-:W-:-:S02]  /*1440*/  @!P0 LOP3.LUT R60, R9, 0x7ff00000, RZ, 0xc0, !PT ;  /* 0x7ff00000093c8812 */ /* 0x000fc400078ec0ff */
[----:B------:R-:W-:Y:S01]  /*1450*/  @!P2 SEL R51, R58, 0x63400000, !P3 ;  /* 0x634000003a33a807 */ /* 0x000fe20005800000 */
[----:B0-----:R-:W-:-:S08]  /*1460*/  DFMA R54, R52, -R8, 1 ;  /* 0x3ff000003436742b */ /* 0x001fd00000000808 */
[----:B------:R-:W-:-:S08]  /*1470*/  DFMA R54, R54, R54, R54 ;  /* 0x000000363636722b */ /* 0x000fd00000000036 */
[----:B------:R-:W-:Y:S01]  /*1480*/  DFMA R54, R52, R54, R52 ;  /* 0x000000363436722b */ /* 0x000fe20000000034 */
[----:B------:R-:W-:Y:S02]  /*1490*/  SEL R53, R58, 0x63400000, !P1 ;  /* 0x634000003a357807 */ /* 0x000fe40004800000 */
[--C-:B------:R-:W-:Y:S02]  /*14a0*/  @!P2 LOP3.LUT R52, R51, 0x80000000, R5.reuse, 0xf8, !PT ;  /* 0x800000003334a812 */ /* 0x100fe400078ef805 */
[----:B------:R-:W-:Y:S02]  /*14b0*/  LOP3.LUT R51, R53, 0x800fffff, R5, 0xf8, !PT ;  /* 0x800fffff35337812 */ /* 0x000fe400078ef805 */
[----:B------:R-:W-:Y:S02]  /*14c0*/  @!P2 LOP3.LUT R53, R52, 0x100000, RZ, 0xfc, !PT ;  /* 0x001000003435a812 */ /* 0x000fe400078efcff */
[----:B------:R-:W-:-:S06]  /*14d0*/  @!P2 MOV R52, RZ ;  /* 0x000000ff0034a202 */ /* 0x000fcc0000000f00 */
[----:B------:R-:W-:Y:S02]  /*14e0*/  @!P2 DFMA R50, R50, 2, -R52 ;  /* 0x400000003232a82b */ /* 0x000fe40000000834 */
[----:B------:R-:W-:-:S08]  /*14f0*/  DFMA R52, R54, -R8, 1 ;  /* 0x3ff000003634742b */ /* 0x000fd00000000808 */
[----:B------:R-:W-:-:S08]  /*1500*/  DFMA R52, R54, R52, R54 ;  /* 0x000000343634722b */ /* 0x000fd00000000036 */
[----:B------:R-:W-:-:S08]  /*1510*/  DMUL R54, R52, R50 ;  /* 0x0000003234367228 */ /* 0x000fd00000000000 */
[----:B------:R-:W-:-:S08]  /*1520*/  DFMA R56, R54, -R8, R50 ;  /* 0x800000083638722b */ /* 0x000fd00000000032 */
[----:B------:R-:W-:Y:S01]  /*1530*/  DFMA R56, R52, R56, R54 ;  /* 0x000000383438722b */ /* 0x000fe20000000036 */
[----:B------:R-:W-:Y:S01]  /*1540*/  IMAD.MOV.U32 R52, RZ, RZ, R3 ;  /* 0x000000ffff347224 */ /* 0x000fe200078e0003 */
[----:B------:R-:W-:-:S04]  /*1550*/  @!P2 LOP3.LUT R52, R51, 0x7ff00000, RZ, 0xc0, !PT ;  /* 0x7ff000003334a812 */ /* 0x000fc800078ec0ff */
[----:B------:R-:W-:-:S04]  /*1560*/  IADD3 R53, PT, PT, R52, -0x1, RZ ;  /* 0xffffffff34357810 */ /* 0x000fc80007ffe0ff */
[----:B------:R-:W-:Y:S01]  /*1570*/  ISETP.GT.U32.AND P0, PT, R53, 0x7feffffe, PT ;  /* 0x7feffffe3500780c */ /* 0x000fe20003f04070 */
[----:B------:R-:W-:-:S05]  /*1580*/  VIADD R53, R60, 0xffffffff ;  /* 0xffffffff3c357836 */ /* 0x000fca0000000000 */
[----:B------:R-:W-:-:S13]  /*1590*/  ISETP.GT.U32.OR P0, PT, R53, 0x7feffffe, P0 ;  /* 0x7feffffe3500780c */ /* 0x000fda0000704470 */
[----:B------:R-:W-:Y:S05]  /*15a0*/  @P0 BRA `(.L_x_61) ;  /* 0x00000000006c0947 */ /* 0x000fea0003800000 */
[----:B------:R-:W-:-:S04]  /*15b0*/  LOP3.LUT R52, R7, 0x7ff00000, RZ, 0xc0, !PT ;  /* 0x7ff0000007347812 */ /* 0x000fc800078ec0ff */
[CC--:B------:R-:W-:Y:S02]  /*15c0*/  VIADDMNMX R4, R3.reuse, -R52.reuse, 0xb9600000, !PT ;  /* 0xb960000003047446 */ /* 0x0c0fe40007800934 */
[----:B------:R-:W-:Y:S02]  /*15d0*/  ISETP.GE.U32.AND P0, PT, R3, R52, PT ;  /* 0x000000340300720c */ /* 0x000fe40003f06070 */
[----:B------:R-:W-:Y:S02]  /*15e0*/  VIMNMX R3, PT, PT, R4, 0x46a00000, PT ;  /* 0x46a0000004037848 */ /* 0x000fe40003fe0100 */
[----:B------:R-:W-:Y:S02]  /*15f0*/  SEL R58, R58, 0x63400000, !P0 ;  /* 0x634000003a3a7807 */ /* 0x000fe40004000000 */
[----:B------:R-:W-:Y:S02]  /*1600*/  MOV R4, RZ ;  /* 0x000000ff00047202 */ /* 0x000fe40000000f00 */
[----:B------:R-:W-:-:S05]  /*1610*/  IADD3 R3, PT, PT, -R58, R3, RZ ;  /* 0x000000033a037210 */ /* 0x000fca0007ffe1ff */
[----:B------:R-:W-:-:S06]  /*1620*/  VIADD R5, R3, 0x7fe00000 ;  /* 0x7fe0000003057836 */ /* 0x000fcc0000000000 */
[----:B------:R-:W-:-:S10]  /*1630*/  DMUL R54, R56, R4 ;  /* 0x0000000438367228 */ /* 0x000fd40000000000 */
[----:B------:R-:W-:-:S13]  /*1640*/  FSETP.GTU.AND P0, PT, |R55|, 1.469367938527859385e-39, PT ;  /* 0x001000003700780b */ /* 0x000fda0003f0c200 */
[----:B------:R-:W-:Y:S05]  /*1650*/  @P0 BRA `(.L_x_62) ;  /* 0x0000000000940947 */ /* 0x000fea0003800000 */
[----:B------:R-:W-:-:S06]  /*1660*/  DFMA R8, R56, -R8, R50 ;  /* 0x800000083808722b */ /* 0x000fcc0000000032 */
[----:B------:R-:W-:-:S04]  /*1670*/  IMAD.MOV.U32 R8, RZ, RZ, RZ ;  /* 0x000000ffff087224 */ /* 0x000fc800078e00ff */
[C---:B------:R-:W-:Y:S02]  /*1680*/  FSETP.NEU.AND P0, PT, R9.reuse, RZ, PT ;  /* 0x000000ff0900720b */ /* 0x040fe40003f0d000 */
[----:B------:R-:W-:-:S04]  /*1690*/  LOP3.LUT R7, R9, 0x80000000, R7, 0x48, !PT ;  /* 0x8000000009077812 */ /* 0x000fc800078e4807 */
[----:B------:R-:W-:-:S07]  /*16a0*/  LOP3.LUT R9, R7, R5, RZ, 0xfc, !PT ;  /* 0x0000000507097212 */ /* 0x000fce00078efcff */
[----:B------:R-:W-:Y:S05]  /*16b0*/  @!P0 BRA `(.L_x_62) ;  /* 0x00000000007c8947 */ /* 0x000fea0003800000 */
[C---:B------:R-:W-:Y:S01]  /*16c0*/  IADD3 R5, PT, PT, -R3.reuse, RZ, RZ ;  /* 0x000000ff03057210 */ /* 0x040fe20007ffe1ff */
[----:B------:R-:W-:Y:S01]  /*16d0*/  IMAD.MOV.U32 R4, RZ, RZ, RZ ;  /* 0x000000ffff047224 */ /* 0x000fe200078e00ff */
[----:B------:R-:W-:Y:S01]  /*16e0*/  DMUL.RP R8, R56, R8 ;  /* 0x0000000838087228 */ /* 0x000fe20000008000 */
[----:B------:R-:W-:-:S04]  /*16f0*/  IADD3 R3, PT, PT, -R3, -0x43300000, RZ ;  /* 0xbcd0000003037810 */ /* 0x000fc80007ffe1ff */
[----:B------:R-:W-:-:S05]  /*1700*/  DFMA R4, R54, -R4, R56 ;  /* 0x800000043604722b */ /* 0x000fca0000000038 */
[----:B------:R-:W-:-:S05]  /*1710*/  LOP3.LUT R7, R9, R7, RZ, 0x3c, !PT ;  /* 0x0000000709077212 */ /* 0x000fca00078e3cff */
[----:B------:R-:W-:-:S04]  /*1720*/  FSETP.NEU.AND P0, PT, |R5|, R3, PT ;  /* 0x000000030500720b */ /* 0x000fc80003f0d200 */
[----:B------:R-:W-:Y:S02]  /*1730*/  FSEL R54, R8, R54, !P0 ;  /* 0x0000003608367208 */ /* 0x000fe40004000000 */
[----:B------:R-:W-:Y:S01]  /*1740*/  FSEL R55, R7, R55, !P0 ;  /* 0x0000003707377208 */ /* 0x000fe20004000000 */
[----:B------:R-:W-:Y:S06]  /*1750*/  BRA `(.L_x_62) ;  /* 0x0000000000547947 */ /* 0x000fec0003800000 */
.L_x_61:
[----:B------:R-:W-:-:S14]  /*1760*/  DSETP.NAN.AND P0, PT, R4, R4, PT ;  /* 0x000000040400722a */ /* 0x000fdc0003f08000 */
[----:B------:R-:W-:Y:S05]  /*1770*/  @P0 BRA `(.L_x_63) ;  /* 0x0000000000440947 */ /* 0x000fea0003800000 */
[----:B------:R-:W-:-:S14]  /*1780*/  DSETP.NAN.AND P0, PT, R6, R6, PT ;  /* 0x000000060600722a */ /* 0x000fdc0003f08000 */
[----:B------:R-:W-:Y:S05]  /*1790*/  @P0 BRA `(.L_x_64) ;  /* 0x0000000000300947 */ /* 0x000fea0003800000 */
[----:B------:R-:W-:Y:S01]  /*17a0*/  ISETP.NE.AND P0, PT, R52, R60, PT ;  /* 0x0000003c3400720c */ /* 0x000fe20003f05270 */
[----:B------:R-:W-:Y:S01]  /*17b0*/  IMAD.MOV.U32 R55, RZ, RZ, -0x80000 ;  /* 0xfff80000ff377424 */ /* 0x000fe200078e00ff */
[----:B------:R-:W-:-:S11]  /*17c0*/  MOV R54, 0x0 ;  /* 0x0000000000367802 */ /* 0x000fd60000000f00 */
[----:B------:R-:W-:Y:S05]  /*17d0*/  @!P0 BRA `(.L_x_62) ;  /* 0x0000000000348947 */ /* 0x000fea0003800000 */
[----:B------:R-:W-:Y:S02]  /*17e0*/  ISETP.NE.AND P0, PT, R52, 0x7ff00000, PT ;  /* 0x7ff000003400780c */ /* 0x000fe40003f05270 */
[----:B------:R-:W-:Y:S02]  /*17f0*/  LOP3.LUT R55, R5, 0x80000000, R7, 0x48, !PT ;  /* 0x8000000005377812 */ /* 0x000fe400078e4807 */
[----:B------:R-:W-:-:S13]  /*1800*/  ISETP.EQ.OR P0, PT, R60, RZ, !P0 ;  /* 0x000000ff3c00720c */ /* 0x000fda0004702670 */
[----:B------:R-:W-:Y:S02]  /*1810*/  @P0 LOP3.LUT R3, R55, 0x7ff00000, RZ, 0xfc, !PT ;  /* 0x7ff0000037030812 */ /* 0x000fe400078efcff */
[----:B------:R-:W-:Y:S01]  /*1820*/  @!P0 MOV R54, RZ ;  /* 0x000000ff00368202 */ /* 0x000fe20000000f00 */
[----:B------:R-:W-:Y:S01]  /*1830*/  @P0 IMAD.MOV.U32 R54, RZ, RZ, RZ ;  /* 0x000000ffff360224 */ /* 0x000fe200078e00ff */
[----:B------:R-:W-:Y:S01]  /*1840*/  @P0 MOV R55, R3 ;  /* 0x0000000300370202 */ /* 0x000fe20000000f00 */
[----:B------:R-:W-:Y:S06]  /*1850*/  BRA `(.L_x_62) ;  /* 0x0000000000147947 */ /* 0x000fec0003800000 */
.L_x_64:
[----:B------:R-:W-:Y:S01]  /*1860*/  LOP3.LUT R55, R7, 0x80000, RZ, 0xfc, !PT ;  /* 0x0008000007377812 */ /* 0x000fe200078efcff */
[----:B------:R-:W-:Y:S01]  /*1870*/  IMAD.MOV.U32 R54, RZ, RZ, R6 ;  /* 0x000000ffff367224 */ /* 0x000fe200078e0006 */
[----:B------:R-:W-:Y:S06]  /*1880*/  BRA `(.L_x_62) ;  /* 0x0000000000087947 */ /* 0x000fec0003800000 */
.L_x_63:
[----:B------:R-:W-:Y:S02]  /*1890*/  LOP3.LUT R55, R5, 0x80000, RZ, 0xfc, !PT ;  /* 0x0008000005377812 */ /* 0x000fe400078efcff */
[----:B------:R-:W-:-:S07]  /*18a0*/  MOV R54, R4 ;  /* 0x0000000400367202 */ /* 0x000fce0000000f00 */
.L_x_62:
[----:B------:R-:W-:Y:S05]  /*18b0*/  BSYNC.RECONVERGENT B1 ;  /* 0x0000000000017941 */ /* 0x000fea0003800200 */
.L_x_60:
[----:B------:R-:W-:Y:S02]  /*18c0*/  HFMA2 R5, -RZ, RZ, 0, 0 ;  /* 0x00000000ff057431 */ /* 0x000fe400000001ff */
[----:B------:R-:W-:Y:S01]  /*18d0*/  IMAD.MOV.U32 R4, RZ, RZ, R0 ;  /* 0x000000ffff047224 */ /* 0x000fe200078e0000 */
[----:B------:R-:W-:Y:S01]  /*18e0*/  MOV R7, R55 ;  /* 0x0000003700077202 */ /* 0x000fe20000000f00 */
[----:B------:R-:W-:Y:S02]  /*18f0*/  IMAD.MOV.U32 R6, RZ, RZ, R54 ;  /* 0x000000ffff067224 */ /* 0x000fe400078e0036 */
[----:B------:R-:W-:Y:S05]  /*1900*/  RET.REL.NODEC R4 `(_Z17kernel_macro_0_18PdiiiS_S_S_S_PiS_S_S_S_S_S_S_S_S_S_S_S_S_S_S_S_S_S_S_) ;  /* 0xffffffe404bc7950 */ /* 0x000fea0003c3ffff */
.L_x_65:
        /* <DEDUP_REMOVED lines=15> */
.L_x_156:


//--------------------- .text._Z18kernel_wall3D_0_18iiiPiPdS0_S0_S0_S0_S0_S0_S0_S0_S0_S0_S0_S0_S0_S0_S0_S0_S0_S0_S0_S0_S0_S0_S0_S0_S0_S0_S0_S0_S0_S0_S0_S0_S0_S0_S0_S0_S0_ --------------------------
	.section	.text._Z18kernel_wall3D_0_18iiiPiPdS0_S0_S0_S0_S0_S0_S0_S0_S0_S0_S0_S0_S0_S0_S0_S0_S0_S0_S0_S0_S0_S0_S0_S0_S0_S0_S0_S0_S0_S0_S0_S0_S0_S0_S0_S0_S0_,"ax",@progbits
	.align	128
        .global         _Z18kernel_wall3D_0_18iiiPiPdS0_S0_S0_S0_S0_S0_S0_S0_S0_S0_S0_S0_S0_S0_S0_S0_S0_S0_S0_S0_S0_S0_S0_S0_S0_S0_S0_S0_S0_S0_S0_S0_S0_S0_S0_S0_S0_
        .type           _Z18kernel_wall3D_0_18iiiPiPdS0_S0_S0_S0_S0_S0_S0_S0_S0_S0_S0_S0_S0_S0_S0_S0_S0_S0_S0_S0_S0_S0_S0_S0_S0_S0_S0_S0_S0_S0_S0_S0_S0_S0_S0_S0_S0_,@function
        .size           _Z18kernel_wall3D_0_18iiiPiPdS0_S0_S0_S0_S0_S0_S0_S0_S0_S0_S0_S0_S0_S0_S0_S0_S0_S0_S0_S0_S0_S0_S0_S0_S0_S0_S0_S0_S0_S0_S0_S0_S0_S0_S0_S0_S0_,(.L_x_166 - _Z18kernel_wall3D_0_18iiiPiPdS0_S0_S0_S0_S0_S0_S0_S0_S0_S0_S0_S0_S0_S0_S0_S0_S0_S0_S0_S0_S0_S0_S0_S0_S0_S0_S0_S0_S0_S0_S0_S0_S0_S0_S0_S0_S0_)
        .other          _Z18kernel_wall3D_0_18iiiPiPdS0_S0_S0_S0_S0_S0_S0_S0_S0_S0_S0_S0_S0_S0_S0_S0_S0_S0_S0_S0_S0_S0_S0_S0_S0_S0_S0_S0_S0_S0_S0_S0_S0_S0_S0_S0_S0_,@"STO_CUDA_ENTRY STV_DEFAULT"
_Z18kernel_wall3D_0_18iiiPiPdS0_S0_S0_S0_S0_S0_S0_S0_S0_S0_S0_S0_S0_S0_S0_S0_S0_S0_S0_S0_S0_S0_S0_S0_S0_S0_S0_S0_S0_S0_S0_S0_S0_S0_S0_S0_S0_:
.text._Z18kernel_wall3D_0_18iiiPiPdS0_S0_S0_S0_S0_S0_S0_S0_S0_S0_S0_S0_S0_S0_S0_S0_S0_S0_S0_S0_S0_S0_S0_S0_S0_S0_S0_S0_S0_S0_S0_S0_S0_S0_S0_S0_S0_:
        /* <DEDUP_REMOVED lines=16> */
[----:B------:R-:W1:Y:S01]  /*0100*/  LDCU.64 UR4, c[0x0][0x358] ;  /* 0x00006b00ff0477ac */ /* 0x000e620008000a00 */
[----:B0-----:R-:W-:-:S06]  /*0110*/  IMAD.WIDE R2, R0, 0x4, R2 ;  /* 0x0000000400027825 */ /* 0x001fcc00078e0202 */
[----:B-1----:R-:W2:Y:S02]  /*0120*/  LDG.E R2, desc[UR4][R2.64] ;  /* 0x0000000402027981 */ /* 0x002ea4000c1e1900 */
[----:B--2---:R-:W-:-:S13]  /*0130*/  ISETP.NE.AND P0, PT, R2, 0x1, PT ;  /* 0x000000010200780c */ /* 0x004fda0003f05270 */
[----:B------:R-:W-:Y:S05]  /*0140*/  @P0 EXIT ;  /* 0x000000000000094d */ /* 0x000fea0003800000 */
[----:B------:R-:W0:Y:S08]  /*0150*/  LDC.64 R2, c[0x0][0x398] ;  /* 0x0000e600ff027b82 */ /* 0x000e300000000a00 */
[----:B------:R-:W1:Y:S08]  /*0160*/  LDC.64 R4, c[0x0][0x430] ;  /* 0x00010c00ff047b82 */ /* 0x000e700000000a00 */
[----:B------:R-:W2:Y:S01]  /*0170*/  LDC.64 R6, c[0x0][0x3a8] ;  /* 0x0000ea00ff067b82 */ /* 0x000ea20000000a00 */
[----:B0-----:R-:W-:-:S07]  /*0180*/  IMAD.WIDE.U32 R2, R0, 0x8, R2 ;  /* 0x0000000800027825 */ /* 0x001fce00078e0002 */
[----:B------:R-:W0:Y:S01]  /*0190*/  LDC.64 R8, c[0x0][0x438] ;  /* 0x00010e00ff087b82 */ /* 0x000e220000000a00 */
[----:B------:R-:W3:Y:S01]  /*01a0*/  LDG.E.64 R2, desc[UR4][R2.64] ;  /* 0x0000000402027981 */ /* 0x000ee2000c1e1b00 */
[----:B-1----:R-:W-:-:S06]  /*01b0*/  IMAD.WIDE R4, R0, 0x8, R4 ;  /* 0x0000000800047825 */ /* 0x002fcc00078e0204 */
[----:B------:R-:W1:Y:S01]  /*01c0*/  LDC.64 R10, c[0x0][0x3a0] ;  /* 0x0000e800ff0a7b82 */ /* 0x000e620000000a00 */
[----:B--2---:R-:W-:-:S07]  /*01d0*/  IMAD.WIDE R6, R0, 0x8, R6 ;  /* 0x0000000800067825 */ /* 0x004fce00078e0206 */
[----:B------:R-:W2:Y:S08]  /*01e0*/  LDC.64 R12, c[0x0][0x440] ;  /* 0x00011000ff0c7b82 */ /* 0x000eb00000000a00 */
[----:B------:R-:W4:Y:S01]  /*01f0*/  LDC.64 R14, c[0x0][0x3b8] ;  /* 0x0000ee00ff0e7b82 */ /* 0x000f220000000a00 */
[----:B---3--:R3:W-:Y:S04]  /*0200*/  STG.E.64 desc[UR4][R4.64], R2 ;  /* 0x0000000204007986 */ /* 0x0087e8000c101b04 */
[----:B------:R-:W5:Y:S01]  /*0210*/  LDG.E.64 R6, desc[UR4][R6.64] ;  /* 0x0000000406067981 */ /* 0x000f62000c1e1b00 */
[----:B0-----:R-:W-:-:S04]  /*0220*/  IMAD.WIDE R8, R0, 0x8, R8 ;  /* 0x0000000800087825 */ /* 0x001fc800078e0208 */
[----:B-1----:R-:W-:-:S04]  /*0230*/  IMAD.WIDE R10, R0, 0x8, R10 ;  /* 0x00000008000a7825 */ /* 0x002fc800078e020a */
[C---:B--2---:R-:W-:Y:S01]  /*0240*/  IMAD.WIDE R12, R0.reuse, 0x8, R12 ;  /* 0x00000008000c7825 */ /* 0x044fe200078e020c */
[----:B---3--:R-:W0:Y:S01]  /*0250*/  LDC.64 R4, c[0x0][0x448] ;  /* 0x00011200ff047b82 */ /* 0x008e220000000a00 */
[----:B-----5:R1:W-:Y:S04]  /*0260*/  STG.E.64 desc[UR4][R8.64], R6 ;  /* 0x0000000608007986 */ /* 0x0203e8000c101b04 */
[----:B------:R-:W2:Y:S01]  /*0270*/  LDG.E.64 R10, desc[UR4][R10.64] ;  /* 0x000000040a0a7981 */ /* 0x000ea2000c1e1b00 */
[C---:B----4-:R-:W-:Y:S02]  /*0280*/  IMAD.WIDE R2, R0.reuse, 0x8, R14 ;  /* 0x0000000800027825 */ /* 0x050fe400078e020e */
[----:B------:R-:W3:Y:S02]  /*0290*/  LDC.64 R14, c[0x0][0x3b0] ;  /* 0x0000ec00ff0e7b82 */ /* 0x000ee40000000a00 */
[----:B0-----:R-:W-:-:S06]  /*02a0*/  IMAD.WIDE R4, R0, 0x8, R4 ;  /* 0x0000000800047825 */ /* 0x001fcc00078e0204 */
[----:B-1----:R-:W0:Y:S01]  /*02b0*/  LDC.64 R8, c[0x0][0x450] ;  /* 0x00011400ff087b82 */ /* 0x002e220000000a00 */
[----:B--2---:R1:W-:Y:S04]  /*02c0*/  STG.E.64 desc[UR4][R12.64], R10 ;  /* 0x0000000a0c007986 */ /* 0x0043e8000c101b04 */
[----:B------:R-:W2:Y:S01]  /*02d0*/  LDG.E.64 R2, desc[UR4][R2.64] ;  /* 0x0000000402027981 */ /* 0x000ea2000c1e1b00 */
[C---:B---3--:R-:W-:Y:S02]  /*02e0*/  IMAD.WIDE R6, R0.reuse, 0x8, R14 ;  /* 0x0000000800067825 */ /* 0x048fe400078e020e */
        /* <DEDUP_REMOVED lines=81> */
[----:B--2---:R-:W-:Y:S04]  /*0800*/  STG.E.64 desc[UR4][R8.64], R6 ;  /* 0x0000000608007986 */ /* 0x004fe8000c101b04 */
[----:B------:R-:W2:Y:S01]  /*0810*/  LDG.E.64 R10, desc[UR4][R10.64] ;  /* 0x000000040a0a7981 */ /* 0x000ea2000c1e1b00 */
[----:B---3--:R-:W-:-:S03]  /*0820*/  IMAD.WIDE R2, R0, 0x8, R14 ;  /* 0x0000000800027825 */ /* 0x008fc600078e020e */
[----:B--2---:R-:W-:Y:S04]  /*0830*/  STG.E.64 desc[UR4][R12.64], R10 ;  /* 0x0000000a0c007986 */ /* 0x004fe8000c101b04 */
[----:B------:R-:W2:Y:S01]  /*0840*/  LDG.E.64 R2, desc[UR4][R2.64] ;  /* 0x0000000402027981 */ /* 0x000ea2000c1e1b00 */
[----:B0-----:R-:W-:-:S05]  /*0850*/  IMAD.WIDE R4, R0, 0x8, R4 ;  /* 0x0000000800047825 */ /* 0x001fca00078e0204 */
[----:B--2---:R-:W-:Y:S01]  /*0860*/  STG.E.64 desc[UR4][R4.64], R2 ;  /* 0x0000000204007986 */ /* 0x004fe2000c101b04 */
[----:B------:R-:W-:Y:S05]  /*0870*/  EXIT ;  /* 0x000000000000794d */ /* 0x000fea0003800000 */
.L_x_66:
        /* <DEDUP_REMOVED lines=16> */
.L_x_166:


//--------------------- .text._Z28kernel_stream3D_0_18_forwardiiiPiPdS0_S0_S0_S0_S0_S0_S0_S0_S0_S0_S0_S0_S0_S0_S0_S0_S0_S0_S0_S0_S0_S0_S0_S0_S0_S0_S0_S0_S0_S0_S0_S0_S0_S0_S0_S0_S0_ --------------------------
	.section	.text._Z28kernel_stream3D_0_18_forwardiiiPiPdS0_S0_S0_S0_S0_S0_S0_S0_S0_S0_S0_S0_S0_S0_S0_S0_S0_S0_S0_S0_S0_S0_S0_S0_S0_S0_S0_S0_S0_S0_S0_S0_S0_S0_S0_S0_S0_,"ax",@progbits
	.align	128
        .global         _Z28kernel_stream3D_0_18_forwardiiiPiPdS0_S0_S0_S0_S0_S0_S0_S0_S0_S0_S0_S0_S0_S0_S0_S0_S0_S0_S0_S0_S0_S0_S0_S0_S0_S0_S0_S0_S0_S0_S0_S0_S0_S0_S0_S0_S0_
        .type           _Z28kernel_stream3D_0_18_forwardiiiPiPdS0_S0_S0_S0_S0_S0_S0_S0_S0_S0_S0_S0_S0_S0_S0_S0_S0_S0_S0_S0_S0_S0_S0_S0_S0_S0_S0_S0_S0_S0_S0_S0_S0_S0_S0_S0_S0_,@function
        .size           _Z28kernel_stream3D_0_18_forwardiiiPiPdS0_S0_S0_S0_S0_S0_S0_S0_S0_S0_S0_S0_S0_S0_S0_S0_S0_S0_S0_S0_S0_S0_S0_S0_S0_S0_S0_S0_S0_S0_S0_S0_S0_S0_S0_S0_S0_,(.L_x_167 - _Z28kernel_stream3D_0_18_forwardiiiPiPdS0_S0_S0_S0_S0_S0_S0_S0_S0_S0_S0_S0_S0_S0_S0_S0_S0_S0_S0_S0_S0_S0_S0_S0_S0_S0_S0_S0_S0_S0_S0_S0_S0_S0_S0_S0_S0_)
        .other          _Z28kernel_stream3D_0_18_forwardiiiPiPdS0_S0_S0_S0_S0_S0_S0_S0_S0_S0_S0_S0_S0_S0_S0_S0_S0_S0_S0_S0_S0_S0_S0_S0_S0_S0_S0_S0_S0_S0_S0_S0_S0_S0_S0_S0_S0_,@"STO_CUDA_ENTRY STV_DEFAULT"
_Z28kernel_stream3D_0_18_forwardiiiPiPdS0_S0_S0_S0_S0_S0_S0_S0_S0_S0_S0_S0_S0_S0_S0_S0_S0_S0_S0_S0_S0_S0_S0_S0_S0_S0_S0_S0_S0_S0_S0_S0_S0_S0_S0_S0_S0_:
.text._Z28kernel_stream3D_0_18_forwardiiiPiPdS0_S0_S0_S0_S0_S0_S0_S0_S0_S0_S0_S0_S0_S0_S0_S0_S0_S0_S0_S0_S0_S0_S0_S0_S0_S0_S0_S0_S0_S0_S0_S0_S0_S0_S0_S0_S0_:
        /* <DEDUP_REMOVED lines=19> */
[C---:B0-----:R-:W-:Y:S01]  /*0130*/  IMAD.WIDE.U32 R4, R18.reuse, 0x8, R4 ;  /* 0x0000000812047825 */ /* 0x041fe200078e0004 */
[----:B------:R-:W0:Y:S06]  /*0140*/  I2F.U32.RP R0, UR10 ;  /* 0x0000000a00007d06 */ /* 0x000e2c0008209000 */
[----:B------:R-:W4:Y:S01]  /*0150*/  LDC.64 R44, c[0x0][0x3b0] ;  /* 0x0000ec00ff2c7b82 */ /* 0x000f220000000a00 */
[----:B-1----:R-:W5:Y:S01]  /*0160*/  LDG.E.64 R4, desc[UR6][R4.64] ;  /* 0x0000000604047981 */ /* 0x002f62000c1e1b00 */
[----:B--2---:R-:W-:-:S06]  /*0170*/  IMAD.WIDE.U32 R50, R18, 0x8, R50 ;  /* 0x0000000812327825 */ /* 0x004fcc00078e0032 */
[----:B------:R-:W1:Y:S01]  /*0180*/  LDC.64 R32, c[0x0][0x3b8] ;  /* 0x0000ee00ff207b82 */ /* 0x000e620000000a00 */
[----:B------:R-:W2:Y:S01]  /*0190*/  LDG.E.64 R50, desc[UR6][R50.64] ;  /* 0x0000000632327981 */ /* 0x000ea2000c1e1b00 */
[----:B---3--:R-:W-:-:S06]  /*01a0*/  IMAD.WIDE.U32 R36, R18, 0x8, R36 ;  /* 0x0000000812247825 */ /* 0x008fcc00078e0024 */
[----:B------:R-:W3:Y:S01]  /*01b0*/  LDC.64 R10, c[0x0][0x3c0] ;  /* 0x0000f000ff0a7b82 */ /* 0x000ee20000000a00 */
[----:B------:R-:W2:Y:S01]  /*01c0*/  LDG.E.64 R36, desc[UR6][R36.64] ;  /* 0x0000000624247981 */ /* 0x000ea2000c1e1b00 */
[----:B0-----:R-:W0:Y:S01]  /*01d0*/  MUFU.RCP R0, R0 ;  /* 0x0000000000007308 */ /* 0x001e220000001000 */
[----:B----4-:R-:W-:-:S05]  /*01e0*/  IMAD.WIDE.U32 R44, R18, 0x8, R44 ;  /* 0x00000008122c7825 */ /* 0x010fca00078e002c */
[----:B------:R-:W4:Y:S01]  /*01f0*/  LDC.64 R48, c[0x0][0x3c8] ;  /* 0x0000f200ff307b82 */ /* 0x000f220000000a00 */
[----:B------:R-:W2:Y:S01]  /*0200*/  LDG.E.64 R44, desc[UR6][R44.64] ;  /* 0x000000062c2c7981 */ /* 0x000ea2000c1e1b00 */
[----:B------:R-:W3:Y:S01]  /*0210*/  I2F.U32.RP R8, UR9 ;  /* 0x0000000900087d06 */ /* 0x000ee20008209000 */
[----:B-1----:R-:W-:-:S05]  /*0220*/  IMAD.WIDE.U32 R32, R18, 0x8, R32 ;  /* 0x0000000812207825 */ /* 0x002fca00078e0020 */
[----:B------:R-:W1:Y:S01]  /*0230*/  LDC.64 R26, c[0x0][0x3d0] ;  /* 0x0000f400ff1a7b82 */ /* 0x000e620000000a00 */
[----:B0-----:R-:W-:Y:S01]  /*0240*/  VIADD R2, R0, 0xffffffe ;  /* 0x0ffffffe00027836 */ /* 0x001fe20000000000 */
[----:B------:R-:W2:Y:S06]  /*0250*/  LDG.E.64 R32, desc[UR6][R32.64] ;  /* 0x0000000620207981 */ /* 0x000eac000c1e1b00 */
[----:B------:R-:W0:Y:S01]  /*0260*/  LDC.64 R6, c[0x0][0x3d8] ;  /* 0x0000f600ff067b82 */ /* 0x000e220000000a00 */
[----:B------:R3:W3:Y:S07]  /*0270*/  F2I.FTZ.U32.TRUNC.NTZ R3, R2 ;  /* 0x0000000200037305 */ /* 0x0006ee000021f000 */
[----:B------:R-:W0:Y:S01]  /*0280*/  LDC.64 R42, c[0x0][0x3e0] ;  /* 0x0000f800ff2a7b82 */ /* 0x000e220000000a00 */
[----:B---3--:R-:W-:Y:S01]  /*0290*/  HFMA2 R2, -RZ, RZ, 0, 0 ;  /* 0x00000000ff027431 */ /* 0x008fe200000001ff */
[----:B------:R-:W3:Y:S01]  /*02a0*/  MUFU.RCP R8, R8 ;  /* 0x0000000800087308 */ /* 0x000ee20000001000 */
[----:B------:R-:W-:-:S05]  /*02b0*/  IADD3 R9, PT, PT, RZ, -R3, RZ ;  /* 0x80000003ff097210 */ /* 0x000fca0007ffe0ff */
[----:B------:R-:W3:Y:S01]  /*02c0*/  LDC.64 R38, c[0x0][0x3e8] ;  /* 0x0000fa00ff267b82 */ /* 0x000ee20000000a00 */
[----:B------:R-:W-:Y:S02]  /*02d0*/  IMAD R9, R9, UR10, RZ ;  /* 0x0000000a09097c24 */ /* 0x000fe4000f8e02ff */
[----:B------:R-:W-:-:S05]  /*02e0*/  IMAD.WIDE.U32 R10, R18, 0x8, R10 ;  /* 0x00000008120a7825 */ /* 0x000fca00078e000a */
[----:B------:R-:W3:Y:S01]  /*02f0*/  LDC.64 R34, c[0x0][0x3f0] ;  /* 0x0000fc00ff227b82 */ /* 0x000ee20000000a00 */
[----:B------:R-:W-:Y:S01]  /*0300*/  IMAD.HI.U32 R3, R3, R9, R2 ;  /* 0x0000000903037227 */ /* 0x000fe200078e0002 */
[----:B------:R-:W2:Y:S03]  /*0310*/  LDG.E.64 R10, desc[UR6][R10.64] ;  /* 0x000000060a0a7981 */ /* 0x000ea6000c1e1b00 */
[----:B----4-:R-:W-:-:S03]  /*0320*/  IMAD.WIDE.U32 R48, R18, 0x8, R48 ;  /* 0x0000000812307825 */ /* 0x010fc600078e0030 */
[----:B------:R-:W4:Y:S01]  /*0330*/  LDC.64 R30, c[0x0][0x3f8] ;  /* 0x0000fe00ff1e7b82 */ /* 0x000f220000000a00 */
[C---:B-1----:R-:W-:Y:S02]  /*0340*/  IMAD.WIDE.U32 R26, R18.reuse, 0x8, R26 ;  /* 0x00000008121a7825 */ /* 0x042fe400078e001a */
[----:B------:R-:W2:Y:S02]  /*0350*/  LDG.E.64 R48, desc[UR6][R48.64] ;  /* 0x0000000630307981 */ /* 0x000ea4000c1e1b00 */
[----:B------:R-:W-:Y:S02]  /*0360*/  IMAD.HI.U32 R0, R3, R18, RZ ;  /* 0x0000001203007227 */ /* 0x000fe400078e00ff */
[----:B------:R-:W2:Y:S01]  /*0370*/  LDG.E.64 R26, desc[UR6][R26.64] ;  /* 0x000000061a1a7981 */ /* 0x000ea2000c1e1b00 */
[----:B------:R-:W1:Y:S01]  /*0380*/  LDC.64 R28, c[0x0][0x400] ;  /* 0x00010000ff1c7b82 */ /* 0x000e620000000a00 */
[----:B0-----:R-:W-:Y:S01]  /*0390*/  IMAD.WIDE.U32 R14, R18, 0x8, R6 ;  /* 0x00000008120e7825 */ /* 0x001fe200078e0006 */
[----:B------:R-:W-:-:S03]  /*03a0*/  IADD3 R9, PT, PT, -R0, RZ, RZ ;  /* 0x000000ff00097210 */ /* 0x000fc60007ffe1ff */
[----:B---3--:R-:W-:Y:S02]  /*03b0*/  VIADD R2, R8, 0xffffffe ;  /* 0x0ffffffe08027836 */ /* 0x008fe40000000000 */
[----:B------:R-:W3:Y:S01]  /*03c0*/  LDG.E.64 R14, desc[UR6][R14.64] ;  /* 0x000000060e0e7981 */ /* 0x000ee2000c1e1b00 */
[----:B------:R-:W0:Y:S01]  /*03d0*/  LDC.64 R24, c[0x0][0x408] ;  /* 0x00010200ff187b82 */ /* 0x000e220000000a00 */
[----:B------:R-:W4:Y:S01]  /*03e0*/  F2I.FTZ.U32.TRUNC.NTZ R3, R2 ;  /* 0x0000000200037305 */ /* 0x000f22000021f000 */
[----:B------:R-:W-:-:S06]  /*03f0*/  IMAD R12, R9, UR10, R18 ;  /* 0x0000000a090c7c24 */ /* 0x000fcc000f8e0212 */
[----:B------:R-:W0:Y:S01]  /*0400*/  LDC.64 R20, c[0x0][0x410] ;  /* 0x00010400ff147b82 */ /* 0x000e220000000a00 */
[----:B------:R-:W-:-:S07]  /*0410*/  ISETP.GE.U32.AND P0, PT, R12, UR10, PT ;  /* 0x0000000a0c007c0c */ /* 0x000fce000bf06070 */
[----:B------:R-:W0:Y:S08]  /*0420*/  LDC.64 R16, c[0x0][0x418] ;  /* 0x00010600ff107b82 */ /* 0x000e300000000a00 */
[----:B------:R-:W0:Y:S08]  /*0430*/  LDC.64 R8, c[0x0][0x420] ;  /* 0x00010800ff087b82 */ /* 0x000e300000000a00 */
[----:B------:R-:W0:Y:S01]  /*0440*/  LDC.64 R6, c[0x0][0x428] ;  /* 0x00010a00ff067b82 */ /* 0x000e220000000a00 */
[----:B----4-:R-:W-:Y:S01]  /*0450*/  IADD3 R13, PT, PT, RZ, -R3, RZ ;  /* 0x80000003ff0d7210 */ /* 0x010fe20007ffe0ff */
[----:B------:R-:W-:Y:S01]  /*0460*/  IMAD.WIDE.U32 R42, R18, 0x8, R42 ;  /* 0x00000008122a7825 */ /* 0x000fe200078e002a */
[----:B------:R-:W-:-:S03]  /*0470*/  MOV R2, RZ ;  /* 0x000000ff00027202 */ /* 0x000fc60000000f00 */
[----:B------:R-:W-:Y:S02]  /*0480*/  IMAD.WIDE.U32 R38, R18, 0x8, R38 ;  /* 0x0000000812267825 */ /* 0x000fe400078e0026 */
[----:B------:R-:W4:Y:S01]  /*0490*/  LDG.E.64 R42, desc[UR6][R42.64] ;  /* 0x000000062a2a7981 */ /* 0x000f22000c1e1b00 */
[----:B------:R-:W-:Y:S01]  /*04a0*/  ISETP.NE.U32.AND P2, PT, RZ, UR10, PT ;  /* 0x0000000aff007c0c */ /* 0x000fe2000bf45070 */
[----:B------:R-:W-:Y:S01]  /*04b0*/  @P0 VIADD R12, R12, -UR10 ;  /* 0x8000000a0c0c0c36 */ /* 0x000fe20008000000 */
[----:B------:R-:W5:Y:S01]  /*04c0*/  LDC.64 R22, c[0x0][0x430] ;  /* 0x00010c00ff167b82 */ /* 0x000f620000000a00 */
[----:B------:R-:W-:Y:S01]  /*04d0*/  IMAD.WIDE.U32 R34, R18, 0x8, R34 ;  /* 0x0000000812227825 */ /* 0x000fe200078e0022 */
[----:B------:R-:W4:Y:S03]  /*04e0*/  LDG.E.64 R38, desc[UR6][R38.64] ;  /* 0x0000000626267981 */ /* 0x000f26000c1e1b00 */
[----:B------:R-:W-:-:S02]  /*04f0*/  IMAD R13, R13, UR9, RZ ;  /* 0x000000090d0d7c24 */ /* 0x000fc4000f8e02ff */
[----:B------:R-:W-:Y:S01]  /*0500*/  IMAD.WIDE.U32 R30, R18, 0x8, R30 ;  /* 0x00000008121e7825 */ /* 0x000fe200078e001e */
[----:B------:R-:W-:Y:S01]  /*0510*/  ISETP.GE.U32.AND P1, PT, R12, UR10, PT ;  /* 0x0000000a0c007c0c */ /* 0x000fe2000bf26070 */
[----:B------:R-:W4:Y:S02]  /*0520*/  LDG.E.64 R34, desc[UR6][R34.64] ;  /* 0x0000000622227981 */ /* 0x000f24000c1e1b00 */
[C---:B-1----:R-:W-:Y:S02]  /*0530*/  IMAD.WIDE.U32 R28, R18.reuse, 0x8, R28 ;  /* 0x00000008121c7825 */ /* 0x042fe400078e001c */
[----:B------:R-:W4:Y:S02]  /*0540*/  LDG.E.64 R30, desc[UR6][R30.64] ;  /* 0x000000061e1e7981 */ /* 0x000f24000c1e1b00 */
[C---:B0-----:R-:W-:Y:S02]  /*0550*/  IMAD.WIDE.U32 R24, R18.reuse, 0x8, R24 ;  /* 0x0000000812187825 */ /* 0x041fe400078e0018 */
[----:B------:R-:W4:Y:S02]  /*0560*/  LDG.E.64 R28, desc[UR6][R28.64] ;  /* 0x000000061c1c7981 */ /* 0x000f24000c1e1b00 */
[----:B------:R-:W-:-:S02]  /*0570*/  IMAD.WIDE.U32 R20, R18, 0x8, R20 ;  /* 0x0000000812147825 */ /* 0x000fc400078e0014 */
[----:B------:R-:W4:Y:S02]  /*0580*/  LDG.E.64 R24, desc[UR6][R24.64] ;  /* 0x0000000618187981 */ /* 0x000f24000c1e1b00 */
[----:B------:R-:W-:Y:S02]  /*0590*/  IMAD.HI.U32 R3, R3, R13, R2 ;  /* 0x0000000d03037227 */ /* 0x000fe400078e0002 */
[----:B------:R-:W4:Y:S02]  /*05a0*/  LDG.E.64 R20, desc[UR6][R20.64] ;  /* 0x0000000614147981 */ /* 0x000f24000c1e1b00 */
[----:B------:R-:W-:-:S04]  /*05b0*/  IMAD.WIDE.U32 R16, R18, 0x8, R16 ;  /* 0x0000000812107825 */ /* 0x000fc800078e0010 */
[C---:B------:R-:W-:Y:S02]  /*05c0*/  IMAD.WIDE.U32 R12, R18.reuse, 0x8, R8 ;  /* 0x00000008120c7825 */ /* 0x040fe400078e0008 */
[----:B------:R-:W4:Y:S02]  /*05d0*/  LDG.E.64 R16, desc[UR6][R16.64] ;  /* 0x0000000610107981 */ /* 0x000f24000c1e1b00 */
[----:B------:R-:W-:Y:S02]  /*05e0*/  IMAD.WIDE.U32 R6, R18, 0x8, R6 ;  /* 0x0000000812067825 */ /* 0x000fe400078e0006 */
[----:B------:R-:W4:Y:S04]  /*05f0*/  LDG.E.64 R12, desc[UR6][R12.64] ;  /* 0x000000060c0c7981 */ /* 0x000f28000c1e1b00 */
[----:B------:R0:W4:Y:S01]  /*0600*/  LDG.E.64 R8, desc[UR6][R6.64] ;  /* 0x0000000606087981 */ /* 0x000122000c1e1b00 */
[----:B------:R-:W-:-:S05]  /*0610*/  @P0 IADD3 R0, PT, PT, R0, 0x1, RZ ;  /* 0x0000000100000810 */ /* 0x000fca0007ffe0ff */
[----:B------:R-:W-:Y:S01]  /*0620*/  @P1 VIADD R0, R0, 0x1 ;  /* 0x0000000100001836 */ /* 0x000fe20000000000 */
[----:B------:R-:W-:-:S05]  /*0630*/  @!P2 LOP3.LUT R0, RZ, UR10, RZ, 0x33, !PT ;  /* 0x0000000aff00ac12 */ /* 0x000fca000f8e33ff */
[----:B------:R-:W-:-:S05]  /*0640*/  IMAD.HI.U32 R2, R3, R0, RZ ;  /* 0x0000000003027227 */ /* 0x000fca00078e00ff */
[----:B------:R-:W-:-:S05]  /*0650*/  IADD3 R3, PT, PT, -R2, RZ, RZ ;  /* 0x000000ff02037210 */ /* 0x000fca0007ffe1ff */
[----:B------:R-:W-:-:S05]  /*0660*/  IMAD R3, R3, UR9, R0 ;  /* 0x0000000903037c24 */ /* 0x000fca000f8e0200 */
[----:B------:R-:W-:Y:S02]  /*0670*/  ISETP.GE.U32.AND P0, PT, R3, UR9, PT ;  /* 0x0000000903007c0c */ /* 0x000fe4000bf06070 */
[----:B------:R-:W-:-:S11]  /*0680*/  ISETP.NE.U32.AND P2, PT, RZ, UR9, PT ;  /* 0x00000009ff007c0c */ /* 0x000fd6000bf45070 */
[----:B------:R-:W-:-:S04]  /*0690*/  @P0 IADD3 R3, PT, PT, R3, -UR9, RZ ;  /* 0x8000000903030c10 */ /* 0x000fc8000fffe0ff */
[----:B------:R-:W-:Y:S01]  /*06a0*/  ISETP.GE.U32.AND P1, PT, R3, UR9, PT ;  /* 0x0000000903007c0c */ /* 0x000fe2000bf26070 */
[----:B------:R-:W-:Y:S01]  /*06b0*/  @P0 VIADD R2, R2, 0x1 ;  /* 0x0000000102020836 */ /* 0x000fe20000000000 */
[----:B------:R-:W-:-:S11]  /*06c0*/  UIADD3 UR4, UPT, UPT, -UR8, URZ, URZ ;  /* 0x000000ff08047290 */ /* 0x000fd6000fffe1ff */
[----:B------:R-:W-:Y:S02]  /*06d0*/  @P1 IADD3 R2, PT, PT, R2, 0x1, RZ ;  /* 0x0000000102021810 */ /* 0x000fe40007ffe0ff */
[----:B------:R-:W-:-:S04]  /*06e0*/  @!P2 LOP3.LUT R2, RZ, UR9, RZ, 0x33, !PT ;  /* 0x00000009ff02ac12 */ /* 0x000fc8000f8e33ff */
[----:B------:R-:W-:Y:S01]  /*06f0*/  IADD3 R47, PT, PT, R2, 0x1, RZ ;  /* 0x00000001022f7810 */ /* 0x000fe20007ffe0ff */
[----:B0-----:R-:W-:-:S03]  /*0700*/  IMAD.MOV R7, RZ, RZ, -R2 ;  /* 0x000000ffff077224 */ /* 0x001fc600078e0a02 */
[----:B------:R-:W-:Y:S01]  /*0710*/  SHF.R.S32.HI R3, RZ, 0x1f, R47 ;  /* 0x0000001fff037819 */ /* 0x000fe2000001142f */
[----:B------:R-:W-:Y:S01]  /*0720*/  IMAD R40, R7, UR9, R0 ;  /* 0x0000000907287c24 */ /* 0x000fe2000f8e0200 */
[----:B------:R-:W-:Y:S02]  /*0730*/  ISETP.GE.AND P0, PT, R47, UR8, PT ;  /* 0x000000082f007c0c */ /* 0x000fe4000bf06270 */
[----:B------:R-:W-:Y:S02]  /*0740*/  LOP3.LUT R6, R3, UR8, RZ, 0xc0, !PT ;  /* 0x0000000803067c12 */ /* 0x000fe4000f8ec0ff */
[----:B------:R-:W-:Y:S01]  /*0750*/  MOV R19, UR4 ;  /* 0x0000000400137c02 */ /* 0x000fe20008000f00 */
[----:B------:R-:W-:Y:S01]  /*0760*/  UIADD3 UR4, UPT, UPT, -UR9, URZ, URZ ;  /* 0x000000ff09047290 */ /* 0x000fe2000fffe1ff */
[----:B------:R-:W-:Y:S02]  /*0770*/  IADD3 R3, PT, PT, -R0, RZ, RZ ;  /* 0x000000ff00037210 */ /* 0x000fe40007ffe1ff */
[----:B------:R-:W-:-:S02]  /*0780*/  SHF.R.S32.HI R0, RZ, 0x1f, R40 ;  /* 0x0000001fff007819 */ /* 0x000fc40000011428 */
[----:B------:R-:W-:Y:S01]  /*0790*/  SEL R6, R6, R19, !P0 ;  /* 0x0000001306067207 */ /* 0x000fe20004000000 */
[----:B-----5:R-:W-:Y:S01]  /*07a0*/  IMAD.WIDE R22, R18, 0x8, R22 ;  /* 0x0000000812167825 */ /* 0x020fe200078e0216 */
[----:B------:R-:W-:Y:S02]  /*07b0*/  MOV R53, UR4 ;  /* 0x0000000400357c02 */ /* 0x000fe40008000f00 */
[----:B------:R-:W-:Y:S01]  /*07c0*/  ISETP.GE.AND P0, PT, R40, UR9, PT ;  /* 0x0000000928007c0c */ /* 0x000fe2000bf06270 */
[----:B------:R-:W-:Y:S01]  /*07d0*/  IMAD R18, R3, UR10, R18 ;  /* 0x0000000a03127c24 */ /* 0x000fe2000f8e0212 */
[----:B------:R-:W-:Y:S01]  /*07e0*/  LOP3.LUT R0, R0, UR9, RZ, 0xc0, !PT ;  /* 0x0000000900007c12 */ /* 0x000fe2000f8ec0ff */
[----:B------:R-:W-:Y:S01]  /*07f0*/  IMAD.IADD R47, R47, 0x1, R6 ;  /* 0x000000012f2f7824 */ /* 0x000fe200078e0206 */
[----:B------:R-:W-:Y:S01]  /*0800*/  UIADD3 UR4, UPT, UPT, -UR10, URZ, URZ ;  /* 0x000000ff0a047290 */ /* 0x000fe2000fffe1ff */
[----:B------:R-:W0:Y:S01]  /*0810*/  LDC.64 R6, c[0x0][0x438] ;  /* 0x00010e00ff067b82 */ /* 0x000e220000000a00 */
[----:B------:R-:W-:-:S02]  /*0820*/  SEL R3, R0, R53, !P0 ;  /* 0x0000003500037207 */ /* 0x000fc40004000000 */
[----:B------:R-:W-:Y:S02]  /*0830*/  SHF.R.S32.HI R41, RZ, 0x1f, R18 ;  /* 0x0000001fff297819 */ /* 0x000fe40000011412 */
[----:B------:R-:W-:Y:S02]  /*0840*/  IADD3 R3, PT, PT, R40, R3, RZ ;  /* 0x0000000328037210 */ /* 0x000fe40007ffe0ff */
[----:B------:R-:W-:Y:S02]  /*0850*/  ISETP.GE.AND P0, PT, R18, UR10, PT ;  /* 0x0000000a12007c0c */ /* 0x000fe4000bf06270 */
[----:B------:R-:W-:Y:S01]  /*0860*/  LOP3.LUT R41, R41, UR10, RZ, 0xc0, !PT ;  /* 0x0000000a29297c12 */ /* 0x000fe2000f8ec0ff */
[----:B------:R1:W-:Y:S02]  /*0870*/  STG.E.64 desc[UR6][R22.64], R4 ;  /* 0x0000000416007986 */ /* 0x0003e4000c101b06 */
[----:B-1----:R-:W-:Y:S01]  /*0880*/  IMAD.U32 R22, RZ, RZ, UR4 ;  /* 0x00000004ff167e24 */ /* 0x002fe2000f8e00ff */
[----:B------:R-:W-:-:S02]  /*0890*/  UIMAD UR4, UR9, UR10, URZ ;  /* 0x0000000a090472a4 */ /* 0x000fc4000f8e02ff */
[----:B------:R-:W-:Y:S02]  /*08a0*/  IMAD R4, R3, UR10, RZ ;  /* 0x0000000a03047c24 */ /* 0x000fe4000f8e02ff */
[----:B------:R-:W-:Y:S02]  /*08b0*/  SEL R41, R41, R22, !P0 ;  /* 0x0000001629297207 */ /* 0x000fe40004000000 */
[----:B------:R-:W-:Y:S02]  /*08c0*/  IMAD R3, R47, UR4, R4 ;  /* 0x000000042f037c24 */ /* 0x000fe4000f8e0204 */
[----:B------:R-:W-:Y:S01]  /*08d0*/  IADD3 R0, PT, PT, R18, R41, RZ ;  /* 0x0000002912007210 */ /* 0x000fe20007ffe0ff */
[----:B------:R-:W-:-:S03]  /*08e0*/  VIADD R23, R2, 0xffffffff ;  /* 0xffffffff02177836 */ /* 0x000fc60000000000 */
[----:B------:R-:W-:-:S05]  /*08f0*/  IADD3 R5, PT, PT, R3, R0, RZ ;  /* 0x0000000003057210 */ /* 0x000fca0007ffe0ff */
[----:B0-----:R-:W-:Y:S01]  /*0900*/  IMAD.WIDE R6, R5, 0x8, R6 ;  /* 0x0000000805067825 */ /* 0x001fe200078e0206 */
[----:B------:R-:W-:Y:S02]  /*0910*/  SHF.R.S32.HI R5, RZ, 0x1f, R23 ;  /* 0x0000001fff057819 */ /* 0x000fe40000011417 */
[----:B------:R-:W-:Y:S02]  /*0920*/  ISETP.GE.AND P0, PT, R23, UR8, PT ;  /* 0x0000000817007c0c */ /* 0x000fe4000bf06270 */
[----:B--2---:R0:W-:Y:S01]  /*0930*/  STG.E.64 desc[UR6][R6.64], R50 ;  /* 0x0000003206007986 */ /* 0x0041e2000c101b06 */
[----:B------:R-:W-:-:S04]  /*0940*/  LOP3.LUT R46, R5, UR8, RZ, 0xc0, !PT ;  /* 0x00000008052e7c12 */ /* 0x000fc8000f8ec0ff */
[----:B------:R-:W-:Y:S01]  /*0950*/  SEL R46, R46, R19, !P0 ;  /* 0x000000132e2e7207 */ /* 0x000fe20004000000 */
[----:B0-----:R-:W0:Y:S03]  /*0960*/  LDC.64 R6, c[0x0][0x440] ;  /* 0x00011000ff067b82 */ /* 0x001e260000000a00 */
[----:B------:R-:W-:Y:S02]  /*0970*/  IADD3 R23, PT, PT, R23, R46, RZ ;  /* 0x0000002e17177210 */ /* 0x000fe40007ffe0ff */
[----:B------:R-:W-:-:S03]  /*0980*/  ISETP.GE.AND P0, PT, R2, UR8, PT ;  /* 0x0000000802007c0c */ /* 0x000fc6000bf06270 */
[----:B------:R-:W-:Y:S02]  /*0990*/  IMAD R5, R23, UR4, R4 ;  /* 0x0000000417057c24 */ /* 0x000fe4000f8e0204 */
[----:B------:R-:W-:-:S03]  /*09a0*/  VIADD R50, R40, 0x1 ;  /* 0x0000000128327836 */ /* 0x000fc60000000000 */
[----:B------:R-:W-:Y:S02]  /*09b0*/  IADD3 R41, PT, PT, R0, R5, RZ ;  /* 0x0000000500297210 */ /* 0x000fe40007ffe0ff */
[----:B------:R-:W-:Y:S02]  /*09c0*/  IADD3 R46, PT, PT, R40, -0x1, RZ ;  /* 0xffffffff282e7810 */ /* 0x000fe40007ffe0ff */
[----:B------:R-:W-:Y:S01]  /*09d0*/  SHF.R.S32.HI R40, RZ, 0x1f, R50 ;  /* 0x0000001fff287819 */ /* 0x000fe20000011432 */
[----:B0-----:R-:W-:Y:S01]  /*09e0*/  IMAD.WIDE R6, R41, 0x8, R6 ;  /* 0x0000000829067825 */ /* 0x001fe200078e0206 */
[----:B------:R-:W-:Y:S02]  /*09f0*/  SHF.R.S32.HI R41, RZ, 0x1f, R2 ;  /* 0x0000001fff297819 */ /* 0x000fe40000011402 */
[----:B------:R-:W-:Y:S02]  /*0a00*/  LOP3.LUT R52, R40, UR9, RZ, 0xc0, !PT ;  /* 0x0000000928347c12 */ /* 0x000fe4000f8ec0ff */
[----:B------:R-:W-:-:S02]  /*0a10*/  @!P0 LOP3.LUT R19, R41, UR8, RZ, 0xc0, !PT ;  /* 0x0000000829138c12 */ /* 0x000fc4000f8ec0ff */
[----:B------:R-:W0:Y:S01]  /*0a20*/  LDC.64 R40, c[0x0][0x448] ;  /* 0x00011200ff287b82 */ /* 0x000e220000000a00 */
[----:B------:R-:W-:Y:S02]  /*0a30*/  ISETP.GE.AND P0, PT, R50, UR9, PT ;  /* 0x0000000932007c0c */ /* 0x000fe4000bf06270 */
[----:B------:R-:W-:Y:S02]  /*0a40*/  ISETP.GE.AND P1, PT, R46, UR9, PT ;  /* 0x000000092e007c0c */ /* 0x000fe4000bf26270 */
[----:B------:R-:W-:Y:S02]  /*0a50*/  IADD3 R2, PT, PT, R2, R19, RZ ;  /* 0x0000001302027210 */ /* 0x000fe40007ffe0ff */
[----:B------:R-:W-:Y:S01]  /*0a60*/  SEL R19, R52, R53, !P0 ;  /* 0x0000003534137207 */ /* 0x000fe20004000000 */
[----:B------:R1:W-:Y:S02]  /*0a70*/  STG.E.64 desc[UR6][R6.64], R36 ;  /* 0x0000002406007986 */ /* 0x0003e4000c101b06 */
[----:B------:R-:W-:-:S02]  /*0a80*/  IMAD R2, R2, UR4, RZ ;  /* 0x0000000402027c24 */ /* 0x000fc4000f8e02ff */
[----:B------:R-:W-:Y:S01]  /*0a90*/  IMAD.IADD R19, R50, 0x1, R19 ;  /* 0x0000000132137824 */ /* 0x000fe200078e0213 */
[----:B-1----:R-:W1:Y:S01]  /*0aa0*/  LDC.64 R36, c[0x0][0x450] ;  /* 0x00011400ff247b82 */ /* 0x002e620000000a00 */
[----:B------:R-:W-:Y:S02]  /*0ab0*/  SHF.R.S32.HI R6, RZ, 0x1f, R46 ;  /* 0x0000001fff067819 */ /* 0x000fe4000001142e */
[----:B------:R-:W-:Y:S02]  /*0ac0*/  IMAD R7, R19, UR10, R2 ;  /* 0x0000000a13077c24 */ /* 0x000fe4000f8e0202 */
[----:B------:R-:W-:-:S03]  /*0ad0*/  @!P1 LOP3.LUT R53, R6, UR9, RZ, 0xc0, !PT ;  /* 0x0000000906359c12 */ /* 0x000fc6000f8ec0ff */
[----:B------:R-:W-:Y:S02]  /*0ae0*/  IADD3 R51, PT, PT, R0, R7, RZ ;  /* 0x0000000700337210 */ /* 0x000fe40007ffe0ff */
[----:B------:R-:W-:-:S03]  /*0af0*/  IADD3 R53, PT, PT, R46, R53, RZ ;  /* 0x000000352e357210 */ /* 0x000fc60007ffe0ff */
[----:B0-----:R-:W-:-:S04]  /*0b00*/  IMAD.WIDE R40, R51, 0x8, R40 ;  /* 0x0000000833287825 */ /* 0x001fc800078e0228 */
[----:B------:R-:W-:Y:S01]  /*0b10*/  IMAD R51, R53, UR10, R2 ;  /* 0x0000000a35337c24 */ /* 0x000fe2000f8e0202 */
[C---:B------:R-:W-:Y:S02]  /*0b20*/  IADD3 R6, PT, PT, R18.reuse, -0x1, RZ ;  /* 0xffffffff12067810 */ /* 0x040fe40007ffe0ff */
[----:B------:R-:W-:Y:S01]  /*0b30*/  IADD3 R18, PT, PT, R18, 0x1, RZ ;  /* 0x0000000112127810 */ /* 0x000fe20007ffe0ff */
[----:B------:R-:W-:Y:S01]  /*0b40*/  IMAD.IADD R46, R0, 0x1, R51 ;  /* 0x00000001002e7824 */ /* 0x000fe200078e0233 */
[----:B------:R-:W-:-:S03]  /*0b50*/  ISETP.GE.AND P1, PT, R6, UR10, PT ;  /* 0x0000000a06007c0c */ /* 0x000fc6000bf26270 */
[----:B-1----:R-:W-:Y:S01]  /*0b60*/  IMAD.WIDE R36, R46, 0x8, R36 ;  /* 0x000000082e247825 */ /* 0x002fe200078e0224 */
[----:B------:R-:W-:Y:S02]  /*0b70*/  SHF.R.S32.HI R46, RZ, 0x1f, R18 ;  /* 0x0000001fff2e7819 */ /* 0x000fe40000011412 */
[----:B------:R-:W-:Y:S02]  /*0b80*/  ISETP.GE.AND P0, PT, R18, UR10, PT ;  /* 0x0000000a12007c0c */ /* 0x000fe4000bf06270 */
[----:B------:R-:W-:Y:S01]  /*0b90*/  LOP3.LUT R46, R46, UR10, RZ, 0xc0, !PT ;  /* 0x0000000a2e2e7c12 */ /* 0x000fe2000f8ec0ff */
[----:B------:R0:W-:Y:S04]  /*0ba0*/  STG.E.64 desc[UR6][R40.64], R44 ;  /* 0x0000002c28007986 */ /* 0x0001e8000c101b06 */
[----:B------:R1:W-:Y:S01]  /*0bb0*/  STG.E.64 desc[UR6][R36.64], R32 ;  /* 0x0000002024007986 */ /* 0x0003e2000c101b06 */
[----:B0-----:R-:W-:Y:S01]  /*0bc0*/  SEL R41, R46, R22, !P0 ;  /* 0x000000162e297207 */ /* 0x001fe20004000000 */
[----:B------:R-:W0:Y:S01]  /*0bd0*/  LDC.64 R44, c[0x0][0x468] ;  /* 0x00011a00ff2c7b82 */ /* 0x000e220000000a00 */
[----:B------:R-:W-:-:S07]  /*0be0*/  SHF.R.S32.HI R40, RZ, 0x1f, R6 ;  /* 0x0000001fff287819 */ /* 0x000fce0000011406 */
[----:B-1----:R-:W1:Y:S01]  /*0bf0*/  LDC.64 R36, c[0x0][0x458] ;  /* 0x00011600ff247b82 */ /* 0x002e620000000a00 */
[----:B------:R-:W-:Y:S01]  /*0c00*/  IMAD.IADD R18, R18, 0x1, R41 ;  /* 0x0000000112127824 */ /* 0x000fe200078e0229 */
[----:B------:R-:W-:-:S06]  /*0c10*/  @!P1 LOP3.LUT R22, R40, UR10, RZ, 0xc0, !PT ;  /* 0x0000000a28169c12 */ /* 0x000fcc000f8ec0ff */
[----:B------:R-:W2:Y:S01]  /*0c20*/  LDC.64 R40, c[0x0][0x460] ;  /* 0x00011800ff287b82 */ /* 0x000ea20000000a00 */
[----:B------:R-:W-:Y:S02]  /*0c30*/  IADD3 R22, PT, PT, R6, R22, RZ ;  /* 0x0000001606167210 */ /* 0x000fe40007ffe0ff */
[----:B------:R-:W-:-:S05]  /*0c40*/  IADD3 R6, PT, PT, R4, R2, RZ ;  /* 0x0000000204067210 */ /* 0x000fca0007ffe0ff */
[----:B------:R-:W5:Y:S01]  /*0c50*/  LDC.64 R32, c[0x0][0x470] ;  /* 0x00011c00ff207b82 */ /* 0x000f620000000a00 */
[----:B------:R-:W-:Y:S02]  /*0c60*/  IMAD R4, R23, UR4, R0 ;  /* 0x0000000417047c24 */ /* 0x000fe4000f8e0200 */
[C---:B------:R-:W-:Y:S02]  /*0c70*/  IMAD.IADD R23, R6.reuse, 0x1, R18 ;  /* 0x0000000106177824 */ /* 0x040fe400078e0212 */
[----:B------:R-:W-:Y:S02]  /*0c80*/  IMAD R2, R47, UR4, R0 ;  /* 0x000000042f027c24 */ /* 0x000fe4000f8e0200 */
[----:B-1----:R-:W-:Y:S01]  /*0c90*/  IMAD.WIDE R36, R23, 0x8, R36 ;  /* 0x0000000817247825 */ /* 0x002fe200078e0224 */
[----:B------:R-:W-:-:S03]  /*0ca0*/  IADD3 R23, PT, PT, R6, R22, RZ ;  /* 0x0000001606177210 */ /* 0x000fc60007ffe0ff */
[C---:B------:R-:W-:Y:S02]  /*0cb0*/  IMAD R47, R19.reuse, UR10, R2 ;  /* 0x0000000a132f7c24 */ /* 0x040fe4000f8e0202 */
[----:B------:R-:W-:Y:S02]  /*0cc0*/  IMAD R0, R19, UR10, R4 ;  /* 0x0000000a13007c24 */ /* 0x000fe4000f8e0204 */
[----:B--2---:R-:W-:Y:S01]  /*0cd0*/  IMAD.WIDE R40, R23, 0x8, R40 ;  /* 0x0000000817287825 */ /* 0x004fe200078e0228 */
[----:B------:R5:W-:Y:S03]  /*0ce0*/  STG.E.64 desc[UR6][R36.64], R10 ;  /* 0x0000000a24007986 */ /* 0x000be6000c101b06 */
[----:B0-----:R-:W-:Y:S01]  /*0cf0*/  IMAD.WIDE R44, R47, 0x8, R44 ;  /* 0x000000082f2c7825 */ /* 0x001fe200078e022c */
[----:B------:R-:W-:Y:S01]  /*0d00*/  STG.E.64 desc[UR6][R40.64], R48 ;  /* 0x0000003028007986 */ /* 0x000fe2000c101b06 */
[----:B------:R-:W0:Y:S02]  /*0d10*/  LDC.64 R46, c[0x0][0x478] ;  /* 0x00011e00ff2e7b82 */ /* 0x000e240000000a00 */
[C---:B------:R-:W-:Y:S01]  /*0d20*/  IMAD R19, R53.reuse, UR10, R4 ;  /* 0x0000000a35137c24 */ /* 0x040fe2000f8e0204 */
[----:B------:R1:W-:Y:S01]  /*0d30*/  STG.E.64 desc[UR6][R44.64], R26 ;  /* 0x0000001a2c007986 */ /* 0x0003e2000c101b06 */
[----:B------:R-:W-:-:S02]  /*0d40*/  IMAD R53, R53, UR10, R2 ;  /* 0x0000000a35357c24 */ /* 0x000fc4000f8e0202 */
[----:B-----5:R-:W-:Y:S02]  /*0d50*/  IMAD.WIDE R10, R19, 0x8, R32 ;  /* 0x00000008130a7825 */ /* 0x020fe400078e0220 */
[----:B------:R-:W2:Y:S01]  /*0d60*/  LDC.64 R36, c[0x0][0x490] ;  /* 0x00012400ff247b82 */ /* 0x000ea20000000a00 */
[----:B------:R-:W-:Y:S01]  /*0d70*/  IADD3 R2, PT, PT, R3, R18, RZ ;  /* 0x0000001203027210 */ /* 0x000fe20007ffe0ff */
[----:B------:R-:W-:Y:S01]  /*0d80*/  IMAD.IADD R6, R7, 0x1, R18 ;  /* 0x0000000107067824 */ /* 0x000fe200078e0212 */
[----:B---3--:R3:W-:Y:S05]  /*0d90*/  STG.E.64 desc[UR6][R10.64], R14 ;  /* 0x0000000e0a007986 */ /* 0x0087ea000c101b06 */
[----:B-1----:R-:W1:Y:S01]  /*0da0*/  LDC.64 R44, c[0x0][0x480] ;  /* 0x00012000ff2c7b82 */ /* 0x002e620000000a00 */
[----:B------:R-:W-:Y:S01]  /*0db0*/  IMAD.IADD R3, R3, 0x1, R22 ;  /* 0x0000000103037824 */ /* 0x000fe200078e0216 */
[----:B------:R-:W-:-:S02]  /*0dc0*/  IADD3 R4, PT, PT, R5, R22, RZ ;  /* 0x0000001605047210 */ /* 0x000fc40007ffe0ff */
[----:B------:R-:W-:-:S04]  /*0dd0*/  IADD3 R7, PT, PT, R7, R22, RZ ;  /* 0x0000001607077210 */ /* 0x000fc80007ffe0ff */
[----:B------:R-:W5:Y:S01]  /*0de0*/  LDC.64 R40, c[0x0][0x488] ;  /* 0x00012200ff287b82 */ /* 0x000f620000000a00 */
[----:B------:R-:W-:Y:S02]  /*0df0*/  IADD3 R49, PT, PT, R51, R22, RZ ;  /* 0x0000001633317210 */ /* 0x000fe40007ffe0ff */
[-C--:B------:R-:W-:Y:S02]  /*0e00*/  IADD3 R5, PT, PT, R5, R18.reuse, RZ ;  /* 0x0000001205057210 */ /* 0x080fe40007ffe0ff */
[----:B------:R-:W-:-:S03]  /*0e10*/  IADD3 R51, PT, PT, R51, R18, RZ ;  /* 0x0000001233337210 */ /* 0x000fc60007ffe0ff */
[----:B------:R-:W2:Y:S08]  /*0e20*/  LDC.64 R32, c[0x0][0x498] ;  /* 0x00012600ff207b82 */ /* 0x000eb00000000a00 */
[----:B------:R-:W2:Y:S08]  /*0e30*/  LDC.64 R26, c[0x0][0x4a0] ;  /* 0x00012800ff1a7b82 */ /* 0x000eb00000000a00 */
[----:B---3--:R-:W3:Y:S08]  /*0e40*/  LDC.64 R10, c[0x0][0x4a8] ;  /* 0x00012a00ff0a7b82 */ /* 0x008ef00000000a00 */
[----:B------:R-:W3:Y:S08]  /*0e50*/  LDC.64 R22, c[0x0][0x4b0] ;  /* 0x00012c00ff167b82 */ /* 0x000ef00000000a00 */
[----:B------:R-:W3:Y:S08]  /*0e60*/  LDC.64 R18, c[0x0][0x4b8] ;  /* 0x00012e00ff127b82 */ /* 0x000ef00000000a00 */
[----:B------:R-:W3:Y:S01]  /*0e70*/  LDC.64 R14, c[0x0][0x4c0] ;  /* 0x00013000ff0e7b82 */ /* 0x000ee20000000a00 */
[----:B0-----:R-:W-:-:S04]  /*0e80*/  IMAD.WIDE R46, R53, 0x8, R46 ;  /* 0x00000008352e7825 */ /* 0x001fc800078e022e */
[----:B-1----:R-:W-:Y:S01]  /*0e90*/  IMAD.WIDE R44, R0, 0x8, R44 ;  /* 0x00000008002c7825 */ /* 0x002fe200078e022c */
[----:B----4-:R-:W-:Y:S03]  /*0ea0*/  STG.E.64 desc[UR6][R46.64], R42 ;  /* 0x0000002a2e007986 */ /* 0x010fe6000c101b06 */
[----:B-----5:R-:W-:Y:S01]  /*0eb0*/  IMAD.WIDE R40, R2, 0x8, R40 ;  /* 0x0000000802287825 */ /* 0x020fe200078e0228 */
[----:B------:R-:W-:Y:S03]  /*0ec0*/  STG.E.64 desc[UR6][R44.64], R38 ;  /* 0x000000262c007986 */ /* 0x000fe6000c101b06 */
[----:B--2---:R-:W-:Y:S01]  /*0ed0*/  IMAD.WIDE R36, R4, 0x8, R36 ;  /* 0x0000000804247825 */ /* 0x004fe200078e0224 */
[----:B------:R-:W-:Y:S03]  /*0ee0*/  STG.E.64 desc[UR6][R40.64], R34 ;  /* 0x0000002228007986 */ /* 0x000fe6000c101b06 */
[----:B------:R-:W-:Y:S01]  /*0ef0*/  IMAD.WIDE R32, R3, 0x8, R32 ;  /* 0x0000000803207825 */ /* 0x000fe200078e0220 */
[----:B------:R-:W-:Y:S03]  /*0f00*/  STG.E.64 desc[UR6][R36.64], R30 ;  /* 0x0000001e24007986 */ /* 0x000fe6000c101b06 */
[----:B------:R-:W-:Y:S01]  /*0f10*/  IMAD.WIDE R26, R5, 0x8, R26 ;  /* 0x00000008051a7825 */ /* 0x000fe200078e021a */
[----:B------:R-:W-:Y:S03]  /*0f20*/  STG.E.64 desc[UR6][R32.64], R28 ;  /* 0x0000001c20007986 */ /* 0x000fe6000c101b06 */
[----:B---3--:R-:W-:Y:S01]  /*0f30*/  IMAD.WIDE R10, R6, 0x8, R10 ;  /* 0x00000008060a7825 */ /* 0x008fe200078e020a */
[----:B------:R-:W-:Y:S03]  /*0f40*/  STG.E.64 desc[UR6][R26.64], R24 ;  /* 0x000000181a007986 */ /* 0x000fe6000c101b06 */
[----:B------:R-:W-:Y:S01]  /*0f50*/  IMAD.WIDE R22, R49, 0x8, R22 ;  /* 0x0000000831167825 */ /* 0x000fe200078e0216 */
[----:B------:R-:W-:Y:S03]  /*0f60*/  STG.E.64 desc[UR6][R10.64], R20 ;  /* 0x000000140a007986 */ /* 0x000fe6000c101b06 */
[----:B------:R-:W-:Y:S01]  /*0f70*/  IMAD.WIDE R18, R7, 0x8, R18 ;  /* 0x0000000807127825 */ /* 0x000fe200078e0212 */
[----:B------:R-:W-:Y:S03]  /*0f80*/  STG.E.64 desc[UR6][R22.64], R16 ;  /* 0x0000001016007986 */ /* 0x000fe6000c101b06 */
[----:B------:R-:W-:Y:S01]  /*0f90*/  IMAD.WIDE R14, R51, 0x8, R14 ;  /* 0x00000008330e7825 */ /* 0x000fe200078e020e */
[----:B------:R-:W-:Y:S04]  /*0fa0*/  STG.E.64 desc[UR6][R18.64], R12 ;  /* 0x0000000c12007986 */ /* 0x000fe8000c101b06 */
[----:B------:R-:W-:Y:S01]  /*0fb0*/  STG.E.64 desc[UR6][R14.64], R8 ;  /* 0x000000080e007986 */ /* 0x000fe2000c101b06 */
[----:B------:R-:W-:Y:S05]  /*0fc0*/  EXIT ;  /* 0x000000000000794d */ /* 0x000fea0003800000 */
.L_x_67:
        /* <DEDUP_REMOVED lines=11> */
.L_x_167:


//--------------------- .text._Z16kernel_copy_0_18iiiPdS_S_S_S_S_S_S_S_S_S_S_S_S_S_S_S_S_S_S_S_S_S_S_S_S_S_S_S_S_S_S_S_S_S_S_S_S_ --------------------------
	.section	.text._Z16kernel_copy_0_18iiiPdS_S_S_S_S_S_S_S_S_S_S_S_S_S_S_S_S_S_S_S_S_S_S_S_S_S_S_S_S_S_S_S_S_S_S_S_S_,"ax",@progbits
	.align	128
        .global         _Z16kernel_copy_0_18iiiPdS_S_S_S_S_S_S_S_S_S_S_S_S_S_S_S_S_S_S_S_S_S_S_S_S_S_S_S_S_S_S_S_S_S_S_S_S_
        .type           _Z16kernel_copy_0_18iiiPdS_S_S_S_S_S_S_S_S_S_S_S_S_S_S_S_S_S_S_S_S_S_S_S_S_S_S_S_S_S_S_S_S_S_S_S_S_,@function
        .size           _Z16kernel_copy_0_18iiiPdS_S_S_S_S_S_S_S_S_S_S_S_S_S_S_S_S_S_S_S_S_S_S_S_S_S_S_S_S_S_S_S_S_S_S_S_S_,(.L_x_168 - _Z16kernel_copy_0_18iiiPdS_S_S_S_S_S_S_S_S_S_S_S_S_S_S_S_S_S_S_S_S_S_S_S_S_S_S_S_S_S_S_S_S_S_S_S_S_)
        .other          _Z16kernel_copy_0_18iiiPdS_S_S_S_S_S_S_S_S_S_S_S_S_S_S_S_S_S_S_S_S_S_S_S_S_S_S_S_S_S_S_S_S_S_S_S_S_,@"STO_CUDA_ENTRY STV_DEFAULT"
_Z16kernel_copy_0_18iiiPdS_S_S_S_S_S_S_S_S_S_S_S_S_S_S_S_S_S_S_S_S_S_S_S_S_S_S_S_S_S_S_S_S_S_S_S_S_:
.text._Z16kernel_copy_0_18iiiPdS_S_S_S_S_S_S_S_S_S_S_S_S_S_S_S_S_S_S_S_S_S_S_S_S_S_S_S_S_S_S_S_S_S_S_S_S_:
        /* <DEDUP_REMOVED lines=19> */
[----:B0-----:R-:W-:-:S07]  /*0130*/  IMAD.WIDE R2, R0, 0x8, R2 ;  /* 0x0000000800027825 */ /* 0x001fce00078e0202 */
[----:B------:R-:W0:Y:S01]  /*0140*/  LDC.64 R8, c[0x0][0x430] ;  /* 0x00010c00ff087b82 */ /* 0x000e220000000a00 */
[----:B-1----:R-:W4:Y:S01]  /*0150*/  LDG.E.64 R2, desc[UR4][R2.64] ;  /* 0x0000000402027981 */ /* 0x002f22000c1e1b00 */
[----:B--2---:R-:W-:-:S06]  /*0160*/  IMAD.WIDE R4, R0, 0x8, R4 ;  /* 0x0000000800047825 */ /* 0x004fcc00078e0204 */
[----:B------:R-:W1:Y:S01]  /*0170*/  LDC.64 R10, c[0x0][0x3a0] ;  /* 0x0000e800ff0a7b82 */ /* 0x000e620000000a00 */
[----:B---3--:R-:W-:-:S07]  /*0180*/  IMAD.WIDE R6, R0, 0x8, R6 ;  /* 0x0000000800067825 */ /* 0x008fce00078e0206 */
[----:B------:R-:W2:Y:S08]  /*0190*/  LDC.64 R12, c[0x0][0x438] ;  /* 0x00010e00ff0c7b82 */ /* 0x000eb00000000a00 */
[----:B------:R-:W3:Y:S01]  /*01a0*/  LDC.64 R14, c[0x0][0x3a8] ;  /* 0x0000ea00ff0e7b82 */ /* 0x000ee20000000a00 */
[----:B----4-:R4:W-:Y:S04]  /*01b0*/  STG.E.64 desc[UR4][R4.64], R2 ;  /* 0x0000000204007986 */ /* 0x0109e8000c101b04 */
[----:B------:R-:W5:Y:S01]  /*01c0*/  LDG.E.64 R6, desc[UR4][R6.64] ;  /* 0x0000000406067981 */ /* 0x000f62000c1e1b00 */
[----:B0-----:R-:W-:-:S04]  /*01d0*/  IMAD.WIDE R8, R0, 0x8, R8 ;  /* 0x0000000800087825 */ /* 0x001fc800078e0208 */
[----:B-1----:R-:W-:-:S04]  /*01e0*/  IMAD.WIDE R10, R0, 0x8, R10 ;  /* 0x00000008000a7825 */ /* 0x002fc800078e020a */
[C---:B--2---:R-:W-:Y:S01]  /*01f0*/  IMAD.WIDE R12, R0.reuse, 0x8, R12 ;  /* 0x00000008000c7825 */ /* 0x044fe200078e020c */
[----:B----4-:R-:W0:Y:S01]  /*0200*/  LDC.64 R4, c[0x0][0x440] ;  /* 0x00011000ff047b82 */ /* 0x010e220000000a00 */
[----:B-----5:R1:W-:Y:S04]  /*0210*/  STG.E.64 desc[UR4][R8.64], R6 ;  /* 0x0000000608007986 */ /* 0x0203e8000c101b04 */
        /* <DEDUP_REMOVED lines=97> */
.L_x_68:
        /* <DEDUP_REMOVED lines=13> */
.L_x_168:


//--------------------- .text._Z14kernel_lk_calcidiiiPdS_S_S_ --------------------------
	.section	.text._Z14kernel_lk_calcidiiiPdS_S_S_,"ax",@progbits
	.align	128
        .global         _Z14kernel_lk_calcidiiiPdS_S_S_
        .type           _Z14kernel_lk_calcidiiiPdS_S_S_,@function
        .size           _Z14kernel_lk_calcidiiiPdS_S_S_,(.L_x_157 - _Z14kernel_lk_calcidiiiPdS_S_S_)
        .other          _Z14kernel_lk_calcidiiiPdS_S_S_,@"STO_CUDA_ENTRY STV_DEFAULT"
_Z14kernel_lk_calcidiiiPdS_S_S_:
.text._Z14kernel_lk_calcidiiiPdS_S_S_:
        /* <DEDUP_REMOVED lines=18> */
[----:B------:R-:W3:Y:S01]  /*0120*/  LDC.64 R8, c[0x0][0x3b0] ;  /* 0x0000ec00ff087b82 */ /* 0x000ee20000000a00 */
[----:B0-----:R-:W-:-:S06]  /*0130*/  IMAD.WIDE R2, R10, 0x8, R2 ;  /* 0x000000080a027825 */ /* 0x001fcc00078e0202 */
[----:B-1----:R-:W4:Y:S01]  /*0140*/  LDG.E.64 R2, desc[UR4][R2.64] ;  /* 0x0000000402027981 */ /* 0x002f22000c1e1b00 */
[----:B--2---:R-:W-:-:S06]  /*0150*/  IMAD.WIDE R4, R10, 0x8, R4 ;  /* 0x000000080a047825 */ /* 0x004fcc00078e0204 */
[----:B------:R-:W4:Y:S01]  /*0160*/  LDG.E.64 R4, desc[UR4][R4.64] ;  /* 0x0000000404047981 */ /* 0x000f22000c1e1b00 */
[----:B---3--:R-:W-:-:S06]  /*0170*/  IMAD.WIDE R8, R10, 0x8, R8 ;  /* 0x000000080a087825 */ /* 0x008fcc00078e0208 */
[----:B------:R-:W2:Y:S01]  /*0180*/  LDG.E.64 R8, desc[UR4][R8.64] ;  /* 0x0000000408087981 */ /* 0x000ea2000c1e1b00 */
[----:B----4-:R-:W-:-:S08]  /*0190*/  DADD R6, R2, R4 ;  /* 0x0000000002067229 */ /* 0x010fd00000000004 */
[----:B--2---:R-:W-:-:S08]  /*01a0*/  DADD R6, R6, R8 ;  /* 0x0000000006067229 */ /* 0x004fd00000000008 */
[----:B------:R-:W-:-:S14]  /*01b0*/  DSETP.NEU.AND P0, PT, R6, RZ, PT ;  /* 0x000000ff0600722a */ /* 0x000fdc0003f0d000 */
[----:B------:R-:W0:Y:S01]  /*01c0*/  @!P0 LDC.64 R12, c[0x0][0x3b8] ;  /* 0x0000ee00ff0c8b82 */ /* 0x000e220000000a00 */
[----:B------:R-:W-:Y:S02]  /*01d0*/  @!P0 IMAD.MOV.U32 R14, RZ, RZ, 0x0 ;  /* 0x00000000ff0e8424 */ /* 0x000fe400078e00ff */
[----:B------:R-:W-:Y:S02]  /*01e0*/  @!P0 IMAD.MOV.U32 R15, RZ, RZ, 0x3ff00000 ;  /* 0x3ff00000ff0f8424 */ /* 0x000fe400078e00ff */
[----:B0-----:R-:W-:-:S05]  /*01f0*/  @!P0 IMAD.WIDE R12, R10, 0x8, R12 ;  /* 0x000000080a0c8825 */ /* 0x001fca00078e020c */
[----:B------:R0:W-:Y:S01]  /*0200*/  @!P0 STG.E.64 desc[UR4][R12.64], R14 ;  /* 0x0000000e0c008986 */ /* 0x0001e2000c101b04 */
[----:B------:R-:W-:Y:S05]  /*0210*/  @!P0 EXIT ;  /* 0x000000000000894d */ /* 0x000fea0003800000 */
[----:B------:R-:W1:Y:S01]  /*0220*/  LDC.64 R4, c[0x0][0x388] ;  /* 0x0000e200ff047b82 */ /* 0x000e620000000a00 */
[----:B------:R-:W-:Y:S01]  /*0230*/  BSSY.RECONVERGENT B0, `(.L_x_69) ;  /* 0x000000e000007945 */ /* 0x000fe20003800200 */
[----:B-1----:R-:W-:-:S08]  /*0240*/  DMUL R2, R4, 0.5 ;  /* 0x3fe0000004027828 */ /* 0x002fd00000000000 */
[----:B------:R-:W-:-:S08]  /*0250*/  DMUL R2, R2, R4 ;  /* 0x0000000402027228 */ /* 0x000fd00000000000 */
[----:B------:R-:W-:-:S08]  /*0260*/  DMUL R2, R6, R2 ;  /* 0x0000000206027228 */ /* 0x000fd00000000000 */
[----:B------:R-:W-:-:S14]  /*0270*/  DSETP.NEU.AND P0, PT, R2, RZ, PT ;  /* 0x000000ff0200722a */ /* 0x000fdc0003f0d000 */
[----:B------:R-:W-:Y:S01]  /*0280*/  @!P0 MOV R4, 0x0 ;  /* 0x0000000000048802 */ /* 0x000fe20000000f00 */
[----:B------:R-:W-:Y:S01]  /*0290*/  @!P0 IMAD.MOV.U32 R5, RZ, RZ, 0x7ff00000 ;  /* 0x7ff00000ff058424 */ /* 0x000fe200078e00ff */
[----:B------:R-:W-:Y:S06]  /*02a0*/  @!P0 BRA `(.L_x_70) ;  /* 0x0000000000188947 */ /* 0x000fec0003800000 */
[----:B------:R-:W-:Y:S01]  /*02b0*/  DADD R4, -RZ, |R2| ;  /* 0x00000000ff047229 */ /* 0x000fe20000000502 */
[----:B------:R-:W-:-:S10]  /*02c0*/  MOV R0, 0x2e0 ;  /* 0x000002e000007802 */ /* 0x000fd40000000f00 */
[----:B0-----:R-:W-:Y:S05]  /*02d0*/  CALL.REL.NOINC `($_Z14kernel_lk_calcidiiiPdS_S_S_$__internal_accurate_pow) ;  /* 0x0000000000587944 */ /* 0x001fea0003c00000 */
[----:B------:R-:W-:-:S04]  /*02e0*/  ISETP.GE.AND P0, PT, R3, RZ, PT ;  /* 0x000000ff0300720c */ /* 0x000fc80003f06270 */
[----:B------:R-:W-:Y:S02]  /*02f0*/  FSEL R4, R6, RZ, P0 ;  /* 0x000000ff06047208 */ /* 0x000fe40000000000 */
[----:B------:R-:W-:-:S07]  /*0300*/  FSEL R5, R7, -QNAN , P0 ;  /* 0xfff8000007057808 */ /* 0x000fce0000000000 */
.L_x_70:
[----:B------:R-:W-:Y:S05]  /*0310*/  BSYNC.RECONVERGENT B0 ;  /* 0x0000000000007941 */ /* 0x000fea0003800200 */
.L_x_69:
[C---:B------:R-:W-:Y:S01]  /*0320*/  DADD R6, R2.reuse, -0.25 ;  /* 0xbfd0000002067429 */ /* 0x040fe20000000000 */
[----:B------:R-:W1:Y:S01]  /*0330*/  LDC.64 R8, c[0x0][0x3b8] ;  /* 0x0000ee00ff087b82 */ /* 0x000e620000000a00 */
[----:B------:R-:W-:Y:S01]  /*0340*/  BSSY.RECONVERGENT B0, `(.L_x_71) ;  /* 0x000000a000007945 */ /* 0x000fe20003800200 */
[----:B------:R-:W-:-:S07]  /*0350*/  DSETP.NEU.AND P0, PT, R2, 1, PT ;  /* 0x3ff000000200742a */ /* 0x000fce0003f0d000 */
[----:B------:R-:W-:-:S04]  /*0360*/  LOP3.LUT R6, R7, 0x7ff00000, RZ, 0xc0, !PT ;  /* 0x7ff0000007067812 */ /* 0x000fc800078ec0ff */
[----:B------:R-:W-:-:S13]  /*0370*/  ISETP.NE.AND P1, PT, R6, 0x7ff00000, PT ;  /* 0x7ff000000600780c */ /* 0x000fda0003f25270 */
[----:B------:R-:W-:Y:S05]  /*0380*/  @P1 BRA `(.L_x_72) ;  /* 0x0000000000141947 */ /* 0x000fea0003800000 */
[----:B------:R-:W-:-:S14]  /*0390*/  DSETP.NAN.AND P1, PT, R2, R2, PT ;  /* 0x000000020200722a */ /* 0x000fdc0003f28000 */
[----:B------:R-:W-:Y:S01]  /*03a0*/  @P1 DADD R4, R2, -0.25 ;  /* 0xbfd0000002041429 */ /* 0x000fe20000000000 */
[----:B------:R-:W-:Y:S10]  /*03b0*/  @P1 BRA `(.L_x_72) ;  /* 0x0000000000081947 */ /* 0x000ff40003800000 */
[----:B------:R-:W-:-:S14]  /*03c0*/  DSETP.NEU.AND P1, PT, |R2|, +INF , PT ;  /* 0x7ff000000200742a */ /* 0x000fdc0003f2d200 */
[----:B------:R-:W-:-:S07]  /*03d0*/  @!P1 CS2R R4, SRZ ;  /* 0x0000000000049805 */ /* 0x000fce000001ff00 */
.L_x_72:
[----:B------:R-:W-:Y:S05]  /*03e0*/  BSYNC.RECONVERGENT B0 ;  /* 0x0000000000007941 */ /* 0x000fea0003800200 */
.L_x_71:
[----:B------:R-:W-:Y:S01]  /*03f0*/  FSEL R2, R4, RZ, P0 ;  /* 0x000000ff04027208 */ /* 0x000fe20000000000 */
[----:B-1----:R-:W-:Y:S01]  /*0400*/  IMAD.WIDE R8, R10, 0x8, R8 ;  /* 0x000000080a087825 */ /* 0x002fe200078e0208 */
[----:B------:R-:W-:-:S05]  /*0410*/  FSEL R3, R5, 1.875, P0 ;  /* 0x3ff0000005037808 */ /* 0x000fca0000000000 */
[----:B------:R-:W-:Y:S01]  /*0420*/  STG.E.64 desc[UR4][R8.64], R2 ;  /* 0x0000000208007986 */ /* 0x000fe2000c101b04 */
[----:B------:R-:W-:Y:S05]  /*0430*/  EXIT ;  /* 0x000000000000794d */ /* 0x000fea0003800000 */
        .type           $_Z14kernel_lk_calcidiiiPdS_S_S_$__internal_accurate_pow,@function
        .size           $_Z14kernel_lk_calcidiiiPdS_S_S_$__internal_accurate_pow,(.L_x_157 - $_Z14kernel_lk_calcidiiiPdS_S_S_$__internal_accurate_pow)
$_Z14kernel_lk_calcidiiiPdS_S_S_$__internal_accurate_pow:
[----:B------:R-:W-:Y:S01]  /*0440*/  ISETP.GT.U32.AND P0, PT, R5, 0xfffff, PT ;  /* 0x000fffff0500780c */ /* 0x000fe20003f04070 */
[----:B------:R-:W-:Y:S01]  /*0450*/  IMAD.MOV.U32 R6, RZ, RZ, R5 ;  /* 0x000000ffff067224 */ /* 0x000fe200078e0005 */
[----:B------:R-:W-:Y:S01]  /*0460*/  MOV R14, RZ ;  /* 0x000000ff000e7202 */ /* 0x000fe20000000f00 */
[----:B------:R-:W-:Y:S01]  /*0470*/  IMAD.MOV.U32 R18, RZ, RZ, 0x41ad3b5a ;  /* 0x41ad3b5aff127424 */ /* 0x000fe200078e00ff */
[----:B------:R-:W-:Y:S01]  /*0480*/  UMOV UR6, 0x7d2cafe2 ;  /* 0x7d2cafe200067882 */ /* 0x000fe20000000000 */
[----:B------:R-:W-:Y:S01]  /*0490*/  IMAD.MOV.U32 R19, RZ, RZ, 0x3ed0f5d2 ;  /* 0x3ed0f5d2ff137424 */ /* 0x000fe200078e00ff */
[----:B------:R-:W-:Y:S01]  /*04a0*/  UMOV UR7, 0x3eb0f5ff ;  /* 0x3eb0f5ff00077882 */ /* 0x000fe20000000000 */
[----:B------:R-:W-:Y:S01]  /*04b0*/  UMOV UR8, 0x3b39803f ;  /* 0x3b39803f00087882 */ /* 0x000fe20000000000 */
[----:B------:R-:W-:-:S05]  /*04c0*/  UMOV UR9, 0x3c7abc9e ;  /* 0x3c7abc9e00097882 */ /* 0x000fca0000000000 */
[----:B------:R-:W-:-:S10]  /*04d0*/  @!P0 DMUL R22, R4, 1.80143985094819840000e+16 ;  /* 0x4350000004168828 */ /* 0x000fd40000000000 */
[----:B------:R-:W-:Y:S01]  /*04e0*/  @!P0 IMAD.MOV.U32 R6, RZ, RZ, R23 ;  /* 0x000000ffff068224 */ /* 0x000fe200078e0017 */
[----:B------:R-:W-:-:S04]  /*04f0*/  @!P0 MOV R4, R22 ;  /* 0x0000001600048202 */ /* 0x000fc80000000f00 */
[----:B------:R-:W-:Y:S01]  /*0500*/  LOP3.LUT R6, R6, 0x800fffff, RZ, 0xc0, !PT ;  /* 0x800fffff06067812 */ /* 0x000fe200078ec0ff */
[----:B------:R-:W-:Y:S01]  /*0510*/  IMAD.MOV.U32 R12, RZ, RZ, R4 ;  /* 0x000000ffff0c7224 */ /* 0x000fe200078e0004 */
[----:B------:R-:W-:Y:S02]  /*0520*/  SHF.R.U32.HI R4, RZ, 0x14, R5 ;  /* 0x00000014ff047819 */ /* 0x000fe40000011605 */
[----:B------:R-:W-:Y:S02]  /*0530*/  LOP3.LUT R13, R6, 0x3ff00000, RZ, 0xfc, !PT ;  /* 0x3ff00000060d7812 */ /* 0x000fe400078efcff */
[----:B------:R-:W-:Y:S02]  /*0540*/  @!P0 LEA.HI R4, R23, 0xffffffca, RZ, 0xc ;  /* 0xffffffca17048811 */ /* 0x000fe400078f60ff */
[----:B------:R-:W-:-:S03]  /*0550*/  ISETP.GE.U32.AND P1, PT, R13, 0x3ff6a09f, PT ;  /* 0x3ff6a09f0d00780c */ /* 0x000fc60003f26070 */
[----:B------:R-:W-:-:S10]  /*0560*/  VIADD R5, R4, 0xfffffc01 ;  /* 0xfffffc0104057836 */ /* 0x000fd40000000000 */
[----:B------:R-:W-:Y:S02]  /*0570*/  @P1 VIADD R7, R13, 0xfff00000 ;  /* 0xfff000000d071836 */ /* 0x000fe40000000000 */
[----:B------:R-:W-:Y:S02]  /*0580*/  @P1 VIADD R5, R4, 0xfffffc02 ;  /* 0xfffffc0204051836 */ /* 0x000fe40000000000 */
[----:B------:R-:W-:-:S03]  /*0590*/  @P1 IMAD.MOV.U32 R13, RZ, RZ, R7 ;  /* 0x000000ffff0d1224 */ /* 0x000fc600078e0007 */
[----:B------:R-:W-:Y:S01]  /*05a0*/  LOP3.LUT R4, R5, 0x80000000, RZ, 0x3c, !PT ;  /* 0x8000000005047812 */ /* 0x000fe200078e3cff */
[----:B------:R-:W-:Y:S02]  /*05b0*/  IMAD.MOV.U32 R5, RZ, RZ, 0x43300000 ;  /* 0x43300000ff057424 */ /* 0x000fe400078e00ff */
[C---:B------:R-:W-:Y:S02]  /*05c0*/  DADD R8, R12.reuse, 1 ;  /* 0x3ff000000c087429 */ /* 0x040fe40000000000 */
[----:B------:R-:W-:-:S04]  /*05d0*/  DADD R12, R12, -1 ;  /* 0xbff000000c0c7429 */ /* 0x000fc80000000000 */
[----:B------:R-:W0:Y:S02]  /*05e0*/  MUFU.RCP64H R15, R9 ;  /* 0x00000009000f7308 */ /* 0x000e240000001800 */
[----:B0-----:R-:W-:-:S08]  /*05f0*/  DFMA R6, -R8, R14, 1 ;  /* 0x3ff000000806742b */ /* 0x001fd0000000010e */
[----:B------:R-:W-:-:S08]  /*0600*/  DFMA R6, R6, R6, R6 ;  /* 0x000000060606722b */ /* 0x000fd00000000006 */
[----:B------:R-:W-:-:S08]  /*0610*/  DFMA R14, R14, R6, R14 ;  /* 0x000000060e0e722b */ /* 0x000fd0000000000e */
[----:B------:R-:W-:-:S08]  /*0620*/  DMUL R6, R12, R14 ;  /* 0x0000000e0c067228 */ /* 0x000fd00000000000 */
[----:B------:R-:W-:-:S08]  /*0630*/  DFMA R6, R12, R14, R6 ;  /* 0x0000000e0c06722b */ /* 0x000fd00000000006 */
[----:B------:R-:W-:Y:S02]  /*0640*/  DMUL R16, R6, R6 ;  /* 0x0000000606107228 */ /* 0x000fe40000000000 */
[----:B------:R-:W-:-:S06]  /*0650*/  DADD R20, R12, -R6 ;  /* 0x000000000c147229 */ /* 0x000fcc0000000806 */
[----:B------:R-:W-:Y:S01]  /*0660*/  DFMA R8, R16, UR6, R18 ;  /* 0x0000000610087c2b */ /* 0x000fe20008000012 */
[----:B------:R-:W-:Y:S01]  /*0670*/  UMOV UR6, 0x75488a3f ;  /* 0x75488a3f00067882 */ /* 0x000fe20000000000 */
[----:B------:R-:W-:Y:S01]  /*0680*/  UMOV UR7, 0x3ef3b20a ;  /* 0x3ef3b20a00077882 */ /* 0x000fe20000000000 */
[----:B------:R-:W-:-:S05]  /*0690*/  DADD R20, R20, R20 ;  /* 0x0000000014147229 */ /* 0x000fca0000000014 */
[----:B------:R-:W-:Y:S01]  /*06a0*/  DFMA R8, R16, R8, UR6 ;  /* 0x0000000610087e2b */ /* 0x000fe20008000008 */
[----:B------:R-:W-:Y:S01]  /*06b0*/  UMOV UR6, 0xe4faecd5 ;  /* 0xe4faecd500067882 */ /* 0x000fe20000000000 */
[----:B------:R-:W-:Y:S01]  /*06c0*/  UMOV UR7, 0x3f1745cd ;  /* 0x3f1745cd00077882 */ /* 0x000fe20000000000 */
[-C--:B------:R-:W-:Y:S02]  /*06d0*/  DFMA R20, R12, -R6.reuse, R20 ;  /* 0x800000060c14722b */ /* 0x080fe40000000014 */
[----:B------:R-:W-:-:S03]  /*06e0*/  DMUL R12, R6, R6 ;  /* 0x00000006060c7228 */ /* 0x000fc60000000000 */
[----:B------:R-:W-:Y:S01]  /*06f0*/  DFMA R8, R16, R8, UR6 ;  /* 0x0000000610087e2b */ /* 0x000fe20008000008 */
[----:B------:R-:W-:Y:S01]  /*0700*/  UMOV UR6, 0x258a578b ;  /* 0x258a578b00067882 */ /* 0x000fe20000000000 */
[----:B------:R-:W-:Y:S01]  /*0710*/  UMOV UR7, 0x3f3c71c7 ;  /* 0x3f3c71c700077882 */ /* 0x000fe20000000000 */
[----:B------:R-:W-:-:S05]  /*0720*/  DMUL R14, R14, R20 ;  /* 0x000000140e0e7228 */ /* 0x000fca0000000000 */
[----:B------:R-:W-:Y:S01]  /*0730*/  DFMA R8, R16, R8, UR6 ;  /* 0x0000000610087e2b */ /* 0x000fe20008000008 */
[----:B------:R-:W-:Y:S01]  /*0740*/  UMOV UR6, 0x9242b910 ;  /* 0x9242b91000067882 */ /* 0x000fe20000000000 */
[----:B------:R-:W-:-:S06]  /*0750*/  UMOV UR7, 0x3f624924 ;  /* 0x3f62492400077882 */ /* 0x000fcc0000000000 */
[----:B------:R-:W-:Y:S01]  /*0760*/  DFMA R8, R16, R8, UR6 ;  /* 0x0000000610087e2b */ /* 0x000fe20008000008 */
[----:B------:R-:W-:Y:S01]  /*0770*/  UMOV UR6, 0x99999dfb ;  /* 0x99999dfb00067882 */ /* 0x000fe20000000000 */
[----:B------:R-:W-:-:S06]  /*0780*/  UMOV UR7, 0x3f899999 ;  /* 0x3f89999900077882 */ /* 0x000fcc0000000000 */
[----:B------:R-:W-:Y:S01]  /*0790*/  DFMA R18, R16, R8, UR6 ;  /* 0x0000000610127e2b */ /* 0x000fe20008000008 */
[----:B------:R-:W-:Y:S01]  /*07a0*/  UMOV UR6, 0x55555555 ;  /* 0x5555555500067882 */ /* 0x000fe20000000000 */
[----:B------:R-:W-:-:S06]  /*07b0*/  UMOV UR7, 0x3fb55555 ;  /* 0x3fb5555500077882 */ /* 0x000fcc0000000000 */
[----:B------:R-:W-:-:S08]  /*07c0*/  DFMA R8, R16, R18, UR6 ;  /* 0x0000000610087e2b */ /* 0x000fd00008000012 */
[----:B------:R-:W-:Y:S01]  /*07d0*/  DADD R24, -R8, UR6 ;  /* 0x0000000608187e29 */ /* 0x000fe20008000100 */
[----:B------:R-:W-:Y:S01]  /*07e0*/  UMOV UR6, 0xb9e7b0 ;  /* 0x00b9e7b000067882 */ /* 0x000fe20000000000 */
[----:B------:R-:W-:-:S06]  /*07f0*/  UMOV UR7, 0x3c46a4cb ;  /* 0x3c46a4cb00077882 */ /* 0x000fcc0000000000 */
[----:B------:R-:W-:Y:S02]  /*0800*/  DFMA R20, R16, R18, R24 ;  /* 0x000000121014722b */ /* 0x000fe40000000018 */
[C---:B------:R-:W-:Y:S01]  /*0810*/  DMUL R16, R6.reuse, R12 ;  /* 0x0000000c06107228 */ /* 0x040fe20000000000 */
[----:B------:R-:W-:Y:S01]  /*0820*/  VIADD R19, R15, 0x100000 ;  /* 0x001000000f137836 */ /* 0x000fe20000000000 */
[----:B------:R-:W-:Y:S01]  /*0830*/  DFMA R24, R6, R6, -R12 ;  /* 0x000000060618722b */ /* 0x000fe2000000080c */
[----:B------:R-:W-:-:S03]  /*0840*/  MOV R18, R14 ;  /* 0x0000000e00127202 */ /* 0x000fc60000000f00 */
[----:B------:R-:W-:Y:S01]  /*0850*/  DADD R20, R20, -UR6 ;  /* 0x8000000614147e29 */ /* 0x000fe20008000000 */
[----:B------:R-:W-:Y:S01]  /*0860*/  UMOV UR6, 0x80000000 ;  /* 0x8000000000067882 */ /* 0x000fe20000000000 */
[C---:B------:R-:W-:Y:S01]  /*0870*/  DFMA R26, R6.reuse, R12, -R16 ;  /* 0x0000000c061a722b */ /* 0x040fe20000000810 */
[----:B------:R-:W-:Y:S01]  /*0880*/  UMOV UR7, 0x43300000 ;  /* 0x4330000000077882 */ /* 0x000fe20000000000 */
[----:B------:R-:W-:-:S04]  /*0890*/  DFMA R24, R6, R18, R24 ;  /* 0x000000120618722b */ /* 0x000fc80000000018 */
[----:B------:R-:W-:Y:S02]  /*08a0*/  DADD R18, R8, R20 ;  /* 0x0000000008127229 */ /* 0x000fe40000000014 */
[----:B------:R-:W-:-:S06]  /*08b0*/  DFMA R26, R14, R12, R26 ;  /* 0x0000000c0e1a722b */ /* 0x000fcc000000001a */
[----:B------:R-:W-:Y:S02]  /*08c0*/  DMUL R12, R18, R16 ;  /* 0x00000010120c7228 */ /* 0x000fe40000000000 */
[----:B------:R-:W-:Y:S02]  /*08d0*/  DFMA R24, R6, R24, R26 ;  /* 0x000000180618722b */ /* 0x000fe4000000001a */
[----:B------:R-:W-:-:S04]  /*08e0*/  DADD R26, R8, -R18 ;  /* 0x00000000081a7229 */ /* 0x000fc80000000812 */
[----:B------:R-:W-:-:S04]  /*08f0*/  DFMA R8, R18, R16, -R12 ;  /* 0x000000101208722b */ /* 0x000fc8000000080c */
[----:B------:R-:W-:-:S04]  /*0900*/  DADD R26, R20, R26 ;  /* 0x00000000141a7229 */ /* 0x000fc8000000001a */
[----:B------:R-:W-:-:S08]  /*0910*/  DFMA R8, R18, R24, R8 ;  /* 0x000000181208722b */ /* 0x000fd00000000008 */
[----:B------:R-:W-:-:S08]  /*0920*/  DFMA R26, R26, R16, R8 ;  /* 0x000000101a1a722b */ /* 0x000fd00000000008 */
[----:B------:R-:W-:-:S08]  /*0930*/  DADD R16, R12, R26 ;  /* 0x000000000c107229 */ /* 0x000fd0000000001a */
[--C-:B------:R-:W-:Y:S02]  /*0940*/  DADD R8, R6, R16.reuse ;  /* 0x0000000006087229 */ /* 0x100fe40000000010 */
[----:B------:R-:W-:-:S06]  /*0950*/  DADD R12, R12, -R16 ;  /* 0x000000000c0c7229 */ /* 0x000fcc0000000810 */
[----:B------:R-:W-:Y:S02]  /*0960*/  DADD R6, R6, -R8 ;  /* 0x0000000006067229 */ /* 0x000fe40000000808 */
[----:B------:R-:W-:-:S06]  /*0970*/  DADD R12, R26, R12 ;  /* 0x000000001a0c7229 */ /* 0x000fcc000000000c */
[----:B------:R-:W-:-:S08]  /*0980*/  DADD R6, R16, R6 ;  /* 0x0000000010067229 */ /* 0x000fd00000000006 */
[----:B------:R-:W-:-:S08]  /*0990*/  DADD R6, R12, R6 ;  /* 0x000000000c067229 */ /* 0x000fd00000000006 */
[----:B------:R-:W-:Y:S02]  /*09a0*/  DADD R6, R14, R6 ;  /* 0x000000000e067229 */ /* 0x000fe40000000006 */
[----:B------:R-:W-:Y:S01]  /*09b0*/  DADD R14, R4, -UR6 ;  /* 0x80000006040e7e29 */ /* 0x000fe20008000000 */
[----:B------:R-:W-:Y:S01]  /*09c0*/  UMOV UR6, 0xfefa39ef ;  /* 0xfefa39ef00067882 */ /* 0x000fe20000000000 */
[----:B------:R-:W-:-:S04]  /*09d0*/  UMOV UR7, 0x3fe62e42 ;  /* 0x3fe62e4200077882 */ /* 0x000fc80000000000 */
[----:B------:R-:W-:-:S08]  /*09e0*/  DADD R12, R8, R6 ;  /* 0x00000000080c7229 */ /* 0x000fd00000000006 */
[--C-:B------:R-:W-:Y:S02]  /*09f0*/  DFMA R4, R14, UR6, R12.reuse ;  /* 0x000000060e047c2b */ /* 0x100fe4000800000c */
[----:B------:R-:W-:-:S06]  /*0a00*/  DADD R8, R8, -R12 ;  /* 0x0000000008087229 */ /* 0x000fcc000000080c */
[----:B------:R-:W-:Y:S02]  /*0a10*/  DFMA R16, R14, -UR6, R4 ;  /* 0x800000060e107c2b */ /* 0x000fe40008000004 */
[----:B------:R-:W-:-:S06]  /*0a20*/  DADD R8, R6, R8 ;  /* 0x0000000006087229 */ /* 0x000fcc0000000008 */
[----:B------:R-:W-:-:S08]  /*0a30*/  DADD R16, -R12, R16 ;  /* 0x000000000c107229 */ /* 0x000fd00000000110 */
[----:B------:R-:W-:-:S08]  /*0a40*/  DADD R8, R8, -R16 ;  /* 0x0000000008087229 */ /* 0x000fd00000000810 */
[----:B------:R-:W-:-:S08]  /*0a50*/  DFMA R8, R14, UR8, R8 ;  /* 0x000000080e087c2b */ /* 0x000fd00008000008 */
[----:B------:R-:W-:-:S08]  /*0a60*/  DADD R6, R4, R8 ;  /* 0x0000000004067229 */ /* 0x000fd00000000008 */
[----:B------:R-:W-:Y:S02]  /*0a70*/  DADD R12, R4, -R6 ;  /* 0x00000000040c7229 */ /* 0x000fe40000000806 */
[----:B------:R-:W-:-:S06]  /*0a80*/  DMUL R4, R6, -0.25 ;  /* 0xbfd0000006047828 */ /* 0x000fcc0000000000 */
[----:B------:R-:W-:Y:S02]  /*0a90*/  DADD R12, R8, R12 ;  /* 0x00000000080c7229 */ /* 0x000fe4000000000c */
[----:B------:R-:W-:Y:S01]  /*0aa0*/  DFMA R6, R6, -0.25, -R4 ;  /* 0xbfd000000606782b */ /* 0x000fe20000000804 */
[----:B------:R-:W-:Y:S01]  /*0ab0*/  MOV R8, 0x652b82fe ;  /* 0x652b82fe00087802 */ /* 0x000fe20000000f00 */
[----:B------:R-:W-:-:S06]  /*0ac0*/  IMAD.MOV.U32 R9, RZ, RZ, 0x3ff71547 ;  /* 0x3ff71547ff097424 */ /* 0x000fcc00078e00ff */
[----:B------:R-:W-:-:S08]  /*0ad0*/  DFMA R12, R12, -0.25, R6 ;  /* 0xbfd000000c0c782b */ /* 0x000fd00000000006 */
[----:B------:R-:W-:-:S08]  /*0ae0*/  DADD R6, R4, R12 ;  /* 0x0000000004067229 */ /* 0x000fd0000000000c */
[----:B------:R-:W-:Y:S02]  /*0af0*/  DFMA R8, R6, R8, 6.75539944105574400000e+15 ;  /* 0x433800000608742b */ /* 0x000fe40000000008 */
[----:B------:R-:W-:Y:S01]  /*0b00*/  FSETP.GEU.AND P0, PT, |R7|, 4.1917929649353027344, PT ;  /* 0x4086232b0700780b */ /* 0x000fe20003f0e200 */
[----:B------:R-:W-:-:S05]  /*0b10*/  DADD R4, R4, -R6 ;  /* 0x0000000004047229 */ /* 0x000fca0000000806 */
[----:B------:R-:W-:-:S03]  /*0b20*/  DADD R14, R8, -6.75539944105574400000e+15 ;  /* 0xc3380000080e7429 */ /* 0x000fc60000000000 */
[----:B------:R-:W-:-:S05]  /*0b30*/  DADD R12, R12, R4 ;  /* 0x000000000c0c7229 */ /* 0x000fca0000000004 */
[----:B------:R-:W-:Y:S01]  /*0b40*/  DFMA R16, R14, -UR6, R6 ;  /* 0x800000060e107c2b */ /* 0x000fe20008000006 */
[----:B------:R-:W-:Y:S01]  /*0b50*/  UMOV UR6, 0x3b39803f ;  /* 0x3b39803f00067882 */ /* 0x000fe20000000000 */
[----:B------:R-:W-:-:S06]  /*0b60*/  UMOV UR7, 0x3c7abc9e ;  /* 0x3c7abc9e00077882 */ /* 0x000fcc0000000000 */
[----:B------:R-:W-:Y:S01]  /*0b70*/  DFMA R14, R14, -UR6, R16 ;  /* 0x800000060e0e7c2b */ /* 0x000fe20008000010 */
[----:B------:R-:W-:Y:S01]  /*0b80*/  UMOV UR6, 0x69ce2bdf ;  /* 0x69ce2bdf00067882 */ /* 0x000fe20000000000 */
[----:B------:R-:W-:Y:S01]  /*0b90*/  IMAD.MOV.U32 R16, RZ, RZ, -0x35dec16 ;  /* 0xfca213eaff107424 */ /* 0x000fe200078e00ff */
[----:B------:R-:W-:Y:S01]  /*0ba0*/  UMOV UR7, 0x3e5ade15 ;  /* 0x3e5ade1500077882 */ /* 0x000fe20000000000 */
[----:B------:R-:W-:-:S06]  /*0bb0*/  IMAD.MOV.U32 R17, RZ, RZ, 0x3e928af3 ;  /* 0x3e928af3ff117424 */ /* 0x000fcc00078e00ff */
[----:B------:R-:W-:Y:S01]  /*0bc0*/  DFMA R16, R14, UR6, R16 ;  /* 0x000000060e107c2b */ /* 0x000fe20008000010 */
        /* <DEDUP_REMOVED lines=24> */
[----:B------:R-:W-:-:S08]  /*0d50*/  DFMA R16, R14, R16, 1 ;  /* 0x3ff000000e10742b */ /* 0x000fd00000000010 */
[----:B------:R-:W-:-:S10]  /*0d60*/  DFMA R14, R14, R16, 1 ;  /* 0x3ff000000e0e742b */ /* 0x000fd40000000010 */
[----:B------:R-:W-:Y:S01]  /*0d70*/  LEA R5, R8, R15, 0x14 ;  /* 0x0000000f08057211 */ /* 0x000fe200078ea0ff */
[----:B------:R-:W-:Y:S01]  /*0d80*/  IMAD.MOV.U32 R4, RZ, RZ, R14 ;  /* 0x000000ffff047224 */ /* 0x000fe200078e000e */
[----:B------:R-:W-:Y:S06]  /*0d90*/  @!P0 BRA `(.L_x_73) ;  /* 0x0000000000308947 */ /* 0x000fec0003800000 */
[----:B------:R-:W-:Y:S01]  /*0da0*/  FSETP.GEU.AND P1, PT, |R7|, 4.2275390625, PT ;  /* 0x408748000700780b */ /* 0x000fe20003f2e200 */
[C---:B------:R-:W-:Y:S02]  /*0db0*/  DADD R16, R6.reuse, +INF ;  /* 0x7ff0000006107429 */ /* 0x040fe40000000000 */
[----:B------:R-:W-:-:S08]  /*0dc0*/  DSETP.GEU.AND P0, PT, R6, RZ, PT ;  /* 0x000000ff0600722a */ /* 0x000fd00003f0e000 */
[----:B------:R-:W-:Y:S02]  /*0dd0*/  FSEL R5, R17, RZ, P0 ;  /* 0x000000ff11057208 */ /* 0x000fe40000000000 */
[----:B------:R-:W-:-:S04]  /*0de0*/  @!P1 LEA.HI R4, R8, R8, RZ, 0x1 ;  /* 0x0000000808049211 */ /* 0x000fc800078f08ff */
[----:B------:R-:W-:Y:S02]  /*0df0*/  @!P1 SHF.R.S32.HI R7, RZ, 0x1, R4 ;  /* 0x00000001ff079819 */ /* 0x000fe40000011404 */
[----:B------:R-:W-:-:S03]  /*0e00*/  FSEL R4, R16, RZ, P0 ;  /* 0x000000ff10047208 */ /* 0x000fc60000000000 */
[----:B------:R-:W-:Y:S02]  /*0e10*/  @!P1 IMAD.IADD R6, R8, 0x1, -R7 ;  /* 0x0000000108069824 */ /* 0x000fe400078e0a07 */
[----:B------:R-:W-:-:S03]  /*0e20*/  @!P1 IMAD R15, R7, 0x100000, R15 ;  /* 0x00100000070f9824 */ /* 0x000fc600078e020f */
[----:B------:R-:W-:Y:S02]  /*0e30*/  @!P1 LEA R7, R6, 0x3ff00000, 0x14 ;  /* 0x3ff0000006079811 */ /* 0x000fe400078ea0ff */
[----:B------:R-:W-:-:S06]  /*0e40*/  @!P1 MOV R6, RZ ;  /* 0x000000ff00069202 */ /* 0x000fcc0000000f00 */
[----:B------:R-:W-:-:S11]  /*0e50*/  @!P1 DMUL R4, R14, R6 ;  /* 0x000000060e049228 */ /* 0x000fd60000000000 */
.L_x_73:
[----:B------:R-:W-:Y:S02]  /*0e60*/  DFMA R6, R12, R4, R4 ;  /* 0x000000040c06722b */ /* 0x000fe40000000004 */
[----:B------:R-:W-:-:S08]  /*0e70*/  DSETP.NEU.AND P0, PT, |R4|, +INF , PT ;  /* 0x7ff000000400742a */ /* 0x000fd00003f0d200 */
[----:B------:R-:W-:Y:S01]  /*0e80*/  FSEL R6, R4, R6, !P0 ;  /* 0x0000000604067208 */ /* 0x000fe20004000000 */
[----:B------:R-:W-:Y:S01]  /*0e90*/  IMAD.MOV.U32 R4, RZ, RZ, R0 ;  /* 0x000000ffff047224 */ /* 0x000fe200078e0000 */
[----:B------:R-:W-:Y:S01]  /*0ea0*/  FSEL R7, R5, R7, !P0 ;  /* 0x0000000705077208 */ /* 0x000fe20004000000 */
[----:B------:R-:W-:-:S04]  /*0eb0*/  IMAD.MOV.U32 R5, RZ, RZ, 0x0 ;  /* 0x00000000ff057424 */ /* 0x000fc800078e00ff */
[----:B------:R-:W-:Y:S05]  /*0ec0*/  RET.REL.NODEC R4 `(_Z14kernel_lk_calcidiiiPdS_S_S_) ;  /* 0xfffffff0044c7950 */ /* 0x000fea0003c3ffff */
.L_x_74:
        /* <DEDUP_REMOVED lines=11> */
.L_x_157:


//--------------------- .text._Z9kernel_lkiiiPdS_S_S_S_S_S_S_S_S_S_S_d --------------------------
	.section	.text._Z9kernel_lkiiiPdS_S_S_S_S_S_S_S_S_S_S_d,"ax",@progbits
	.align	128
        .global         _Z9kernel_lkiiiPdS_S_S_S_S_S_S_S_S_S_S_d
        .type           _Z9kernel_lkiiiPdS_S_S_S_S_S_S_S_S_S_S_d,@function
        .size           _Z9kernel_lkiiiPdS_S_S_S_S_S_S_S_S_S_S_d,(.L_x_159 - _Z9kernel_lkiiiPdS_S_S_S_S_S_S_S_S_S_S_d)
        .other          _Z9kernel_lkiiiPdS_S_S_S_S_S_S_S_S_S_S_d,@"STO_CUDA_ENTRY STV_DEFAULT"
_Z9kernel_lkiiiPdS_S_S_S_S_S_S_S_S_S_S_d:
.text._Z9kernel_lkiiiPdS_S_S_S_S_S_S_S_S_S_S_d:
        /* <DEDUP_REMOVED lines=15> */
[----:B------:R-:W0:Y:S01]  /*00f0*/  I2F.U32.RP R0, UR8 ;  /* 0x0000000800007d06 */ /* 0x000e220008209000 */
[----:B------:R-:W-:Y:S01]  /*0100*/  ISETP.NE.U32.AND P2, PT, RZ, UR8, PT ;  /* 0x00000008ff007c0c */ /* 0x000fe2000bf45070 */
[----:B------:R-:W-:-:S06]  /*0110*/  UIADD3 UR4, UPT, UPT, UR6, -0x1, URZ ;  /* 0xffffffff06047890 */ /* 0x000fcc000fffe0ff */
[----:B------:R-:W1:Y:S08]  /*0120*/  I2F.U32.RP R5, UR7 ;  /* 0x0000000700057d06 */ /* 0x000e700008209000 */
[----:B0-----:R-:W0:Y:S08]  /*0130*/  MUFU.RCP R0, R0 ;  /* 0x0000000000007308 */ /* 0x001e300000001000 */
[----:B-1----:R-:W-:Y:S01]  /*0140*/  MUFU.RCP R5, R5 ;  /* 0x0000000500057308 */ /* 0x002fe20000001000 */
[----:B0-----:R-:W-:-:S07]  /*0150*/  VIADD R2, R0, 0xffffffe ;  /* 0x0ffffffe00027836 */ /* 0x001fce0000000000 */
[----:B------:R0:W1:Y:S02]  /*0160*/  F2I.FTZ.U32.TRUNC.NTZ R3, R2 ;  /* 0x0000000200037305 */ /* 0x000064000021f000 */
[----:B0-----:R-:W-:Y:S01]  /*0170*/  IMAD.MOV.U32 R2, RZ, RZ, RZ ;  /* 0x000000ffff027224 */ /* 0x001fe200078e00ff */
[----:B-1----:R-:W-:-:S05]  /*0180*/  IADD3 R7, PT, PT, RZ, -R3, RZ ;  /* 0x80000003ff077210 */ /* 0x002fca0007ffe0ff */
[----:B------:R-:W-:-:S04]  /*0190*/  IMAD R7, R7, UR8, RZ ;  /* 0x0000000807077c24 */ /* 0x000fc8000f8e02ff */
[----:B------:R-:W-:-:S04]  /*01a0*/  IMAD.HI.U32 R4, R3, R7, R2 ;  /* 0x0000000703047227 */ /* 0x000fc800078e0002 */
[----:B------:R-:W-:Y:S02]  /*01b0*/  VIADD R2, R5, 0xffffffe ;  /* 0x0ffffffe05027836 */ /* 0x000fe40000000000 */
[----:B------:R-:W-:Y:S02]  /*01c0*/  IMAD.HI.U32 R4, R4, R13, RZ ;  /* 0x0000000d04047227 */ /* 0x000fe400078e00ff */
[----:B------:R0:W1:Y:S02]  /*01d0*/  F2I.FTZ.U32.TRUNC.NTZ R3, R2 ;  /* 0x0000000200037305 */ /* 0x000064000021f000 */
[----:B------:R-:W-:-:S04]  /*01e0*/  IMAD.MOV R0, RZ, RZ, -R4 ;  /* 0x000000ffff007224 */ /* 0x000fc800078e0a04 */
[----:B------:R-:W-:Y:S02]  /*01f0*/  IMAD R0, R0, UR8, R13 ;  /* 0x0000000800007c24 */ /* 0x000fe4000f8e020d */
[----:B0-----:R-:W-:-:S03]  /*0200*/  HFMA2 R2, -RZ, RZ, 0, 0 ;  /* 0x00000000ff027431 */ /* 0x001fc600000001ff */
[----:B------:R-:W-:Y:S01]  /*0210*/  ISETP.GE.U32.AND P0, PT, R0, UR8, PT ;  /* 0x0000000800007c0c */ /* 0x000fe2000bf06070 */
[----:B-1----:R-:W-:-:S04]  /*0220*/  IMAD.MOV R5, RZ, RZ, -R3 ;  /* 0x000000ffff057224 */ /* 0x002fc800078e0a03 */
[----:B------:R-:W-:-:S04]  /*0230*/  IMAD R5, R5, UR7, RZ ;  /* 0x0000000705057c24 */ /* 0x000fc8000f8e02ff */
[----:B------:R-:W-:-:S04]  /*0240*/  IMAD.HI.U32 R3, R3, R5, R2 ;  /* 0x0000000503037227 */ /* 0x000fc800078e0002 */
[----:B------:R-:W-:Y:S01]  /*0250*/  @P0 IADD3 R0, PT, PT, R0, -UR8, RZ ;  /* 0x8000000800000c10 */ /* 0x000fe2000fffe0ff */
[----:B------:R-:W-:-:S03]  /*0260*/  @P0 VIADD R4, R4, 0x1 ;  /* 0x0000000104040836 */ /* 0x000fc60000000000 */
[----:B------:R-:W-:-:S13]  /*0270*/  ISETP.GE.U32.AND P1, PT, R0, UR8, PT ;  /* 0x0000000800007c0c */ /* 0x000fda000bf26070 */
[----:B------:R-:W-:Y:S01]  /*0280*/  @P1 VIADD R4, R4, 0x1 ;  /* 0x0000000104041836 */ /* 0x000fe20000000000 */
[----:B------:R-:W-:Y:S02]  /*0290*/  @!P2 LOP3.LUT R4, RZ, UR8, RZ, 0x33, !PT ;  /* 0x00000008ff04ac12 */ /* 0x000fe4000f8e33ff */
[----:B------:R-:W-:-:S03]  /*02a0*/  ISETP.NE.U32.AND P2, PT, RZ, UR7, PT ;  /* 0x00000007ff007c0c */ /* 0x000fc6000bf45070 */
[----:B------:R-:W-:-:S04]  /*02b0*/  IMAD.HI.U32 R0, R3, R4, RZ ;  /* 0x0000000403007227 */ /* 0x000fc800078e00ff */
[----:B------:R-:W-:-:S04]  /*02c0*/  IMAD.MOV R3, RZ, RZ, -R0 ;  /* 0x000000ffff037224 */ /* 0x000fc800078e0a00 */
[----:B------:R-:W-:-:S05]  /*02d0*/  IMAD R2, R3, UR7, R4 ;  /* 0x0000000703027c24 */ /* 0x000fca000f8e0204 */
[----:B------:R-:W-:-:S13]  /*02e0*/  ISETP.GE.U32.AND P0, PT, R2, UR7, PT ;  /* 0x0000000702007c0c */ /* 0x000fda000bf06070 */
[----:B------:R-:W-:Y:S02]  /*02f0*/  @P0 VIADD R2, R2, -UR7 ;  /* 0x8000000702020c36 */ /* 0x000fe40008000000 */
[----:B------:R-:W-:-:S03]  /*0300*/  @P0 VIADD R0, R0, 0x1 ;  /* 0x0000000100000836 */ /* 0x000fc60000000000 */
[----:B------:R-:W-:-:S13]  /*0310*/  ISETP.GE.U32.AND P1, PT, R2, UR7, PT ;  /* 0x0000000702007c0c */ /* 0x000fda000bf26070 */
[----:B------:R-:W-:Y:S02]  /*0320*/  @P1 IADD3 R0, PT, PT, R0, 0x1, RZ ;  /* 0x0000000100001810 */ /* 0x000fe40007ffe0ff */
[----:B------:R-:W-:-:S04]  /*0330*/  @!P2 LOP3.LUT R0, RZ, UR7, RZ, 0x33, !PT ;  /* 0x00000007ff00ac12 */ /* 0x000fc8000f8e33ff */
[----:B------:R-:W-:-:S04]  /*0340*/  ISETP.GE.U32.AND P0, PT, R0, UR4, PT ;  /* 0x0000000400007c0c */ /* 0x000fc8000bf06070 */
[----:B------:R-:W-:-:S13]  /*0350*/  ISETP.LT.U32.OR P0, PT, R4, UR7, P0 ;  /* 0x0000000704007c0c */ /* 0x000fda0008701470 */
[----:B------:R-:W-:Y:S05]  /*0360*/  @P0 EXIT ;  /* 0x000000000000094d */ /* 0x000fea0003800000 */
[----:B------:R-:W-:Y:S01]  /*0370*/  IMAD R3, R0, UR7, RZ ;  /* 0x0000000700037c24 */ /* 0x000fe2000f8e02ff */
[----:B------:R-:W-:Y:S01]  /*0380*/  UIADD3 UR4, UPT, UPT, UR7, -0x1, URZ ;  /* 0xffffffff07047890 */ /* 0x000fe2000fffe0ff */
[----:B------:R-:W-:Y:S02]  /*0390*/  IMAD.MOV R2, RZ, RZ, -R4 ;  /* 0x000000ffff027224 */ /* 0x000fe400078e0a04 */
[----:B------:R-:W-:-:S05]  /*03a0*/  IMAD.IADD R5, R4, 0x1, -R3 ;  /* 0x0000000104057824 */ /* 0x000fca00078e0a03 */
[----:B------:R-:W-:-:S04]  /*03b0*/  ISETP.NE.AND P0, PT, R5, RZ, PT ;  /* 0x000000ff0500720c */ /* 0x000fc80003f05270 */
[----:B------:R-:W-:-:S13]  /*03c0*/  ISETP.GE.U32.OR P0, PT, R5, UR4, !P0 ;  /* 0x0000000405007c0c */ /* 0x000fda000c706470 */
[----:B------:R-:W-:Y:S05]  /*03d0*/  @P0 EXIT ;  /* 0x000000000000094d */ /* 0x000fea0003800000 */
[----:B------:R-:W-:Y:S01]  /*03e0*/  IMAD R2, R2, UR8, R13 ;  /* 0x0000000802027c24 */ /* 0x000fe2000f8e020d */
[----:B------:R-:W-:-:S04]  /*03f0*/  UIADD3 UR4, UPT, UPT, UR8, -0x1, URZ ;  /* 0xffffffff08047890 */ /* 0x000fc8000fffe0ff */
[----:B------:R-:W-:-:S04]  /*0400*/  ISETP.NE.AND P0, PT, R2, RZ, PT ;  /* 0x000000ff0200720c */ /* 0x000fc80003f05270 */
[----:B------:R-:W-:-:S13]  /*0410*/  ISETP.GE.U32.OR P0, PT, R2, UR4, !P0 ;  /* 0x0000000402007c0c */ /* 0x000fda000c706470 */
[----:B------:R-:W-:Y:S05]  /*0420*/  @P0 EXIT ;  /* 0x000000000000094d */ /* 0x000fea0003800000 */
[----:B------:R-:W0:Y:S01]  /*0430*/  I2F.F64 R6, UR6 ;  /* 0x0000000600067d12 */ /* 0x000e220008201c00 */
[----:B------:R-:W-:-:S04]  /*0440*/  IMAD R20, R3, UR8, R2 ;  /* 0x0000000803147c24 */ /* 0x000fc8000f8e0202 */
[----:B------:R-:W-:-:S03]  /*0450*/  IMAD R16, R5, UR8, R20 ;  /* 0x0000000805107c24 */ /* 0x000fc6000f8e0214 */
[----:B0-----:R-:W0:Y:S01]  /*0460*/  MUFU.RCP64H R9, R7 ;  /* 0x0000000700097308 */ /* 0x001e220000001800 */
[----:B------:R-:W-:-:S05]  /*0470*/  VIADD R8, R7, 0x300402 ;  /* 0x0030040207087836 */ /* 0x000fca0000000000 */
[----:B------:R-:W-:Y:S01]  /*0480*/  FSETP.GEU.AND P0, PT, |R8|, 5.8789094863358348022e-39, PT ;  /* 0x004004020800780b */ /* 0x000fe20003f0e200 */
[----:B0-----:R-:W-:-:S08]  /*0490*/  DFMA R10, -R6, R8, 1 ;  /* 0x3ff00000060a742b */ /* 0x001fd00000000108 */
[----:B------:R-:W-:-:S08]  /*04a0*/  DFMA R10, R10, R10, R10 ;  /* 0x0000000a0a0a722b */ /* 0x000fd0000000000a */
[----:B------:R-:W-:-:S08]  /*04b0*/  DFMA R10, R8, R10, R8 ;  /* 0x0000000a080a722b */ /* 0x000fd00000000008 */
[----:B------:R-:W-:-:S08]  /*04c0*/  DFMA R24, -R6, R10, 1 ;  /* 0x3ff000000618742b */ /* 0x000fd0000000010a */
[----:B------:R-:W-:Y:S01]  /*04d0*/  DFMA R24, R10, R24, R10 ;  /* 0x000000180a18722b */ /* 0x000fe2000000000a */
[----:B------:R-:W-:Y:S10]  /*04e0*/  @P0 BRA `(.L_x_75) ;  /* 0x0000000000180947 */ /* 0x000ff40003800000 */
[----:B------:R-:W-:Y:S02]  /*04f0*/  LOP3.LUT R3, R7, 0x7fffffff, RZ, 0xc0, !PT ;  /* 0x7fffffff07037812 */ /* 0x000fe400078ec0ff */
[----:B------:R-:W-:Y:S02]  /*0500*/  MOV R4, 0x530 ;  /* 0x0000053000047802 */ /* 0x000fe40000000f00 */
[----:B------:R-:W-:-:S07]  /*0510*/  IADD3 R10, PT, PT, R3, -0x100000, RZ ;  /* 0xfff00000030a7810 */ /* 0x000fce0007ffe0ff */
[----:B------:R-:W-:Y:S05]  /*0520*/  CALL.REL.NOINC `($__internal_2_$__cuda_sm20_dblrcp_rn_slowpath_v3) ;  /* 0x0000002400407944 */ /* 0x000fea0003c00000 */
[----:B------:R-:W-:Y:S02]  /*0530*/  IMAD.MOV.U32 R24, RZ, RZ, R8 ;  /* 0x000000ffff187224 */ /* 0x000fe400078e0008 */
[----:B------:R-:W-:-:S07]  /*0540*/  IMAD.MOV.U32 R25, RZ, RZ, R9 ;  /* 0x000000ffff197224 */ /* 0x000fce00078e0009 */
.L_x_75:
[----:B------:R-:W0:Y:S02]  /*0550*/  LDCU UR4, c[0x0][0x384] ;  /* 0x00007080ff0477ac */ /* 0x000e240008000800 */
[----:B0-----:R-:W0:Y:S08]  /*0560*/  I2F.F64 R6, UR4 ;  /* 0x0000000400067d12 */ /* 0x001e300008201c00 */
        /* <DEDUP_REMOVED lines=15> */
.L_x_76:
[----:B------:R-:W0:Y:S01]  /*0660*/  LDCU UR4, c[0x0][0x388] ;  /* 0x00007100ff0477ac */ /* 0x000e220008000800 */
[----:B------:R-:W1:Y:S01]  /*0670*/  LDCU.64 UR6, c[0x0][0x358] ;  /* 0x00006b00ff0677ac */ /* 0x000e620008000a00 */
        /* <DEDUP_REMOVED lines=9> */
[----:B-1----:R-:W-:Y:S10]  /*0710*/  @P0 BRA `(.L_x_77) ;  /* 0x0000000000180947 */ /* 0x002ff40003800000 */
[----:B------:R-:W-:Y:S02]  /*0720*/  LOP3.LUT R3, R7, 0x7fffffff, RZ, 0xc0, !PT ;  /* 0x7fffffff07037812 */ /* 0x000fe400078ec0ff */
[----:B------:R-:W-:Y:S02]  /*0730*/  MOV R4, 0x760 ;  /* 0x0000076000047802 */ /* 0x000fe40000000f00 */
[----:B------:R-:W-:-:S07]  /*0740*/  IADD3 R10, PT, PT, R3, -0x100000, RZ ;  /* 0xfff00000030a7810 */ /* 0x000fce0007ffe0ff */
[----:B------:R-:W-:Y:S05]  /*0750*/  CALL.REL.NOINC `($__internal_2_$__cuda_sm20_dblrcp_rn_slowpath_v3) ;  /* 0x0000002000b47944 */ /* 0x000fea0003c00000 */
[----:B------:R-:W-:Y:S02]  /*0760*/  IMAD.MOV.U32 R14, RZ, RZ, R8 ;  /* 0x000000ffff0e7224 */ /* 0x000fe400078e0008 */
[----:B------:R-:W-:-:S07]  /*0770*/  IMAD.MOV.U32 R15, RZ, RZ, R9 ;  /* 0x000000ffff0f7224 */ /* 0x000fce00078e0009 */
.L_x_77:
[----:B------:R-:W0:Y:S01]  /*0780*/  LDCU UR5, c[0x0][0x388] ;  /* 0x00007100ff0577ac */ /* 0x000e220008000800 */
[----:B------:R-:W1:Y:S01]  /*0790*/  LDC.64 R6, c[0x0][0x390] ;  /* 0x0000e400ff067b82 */ /* 0x000e620000000a00 */
[----:B------:R-:W-:Y:S01]  /*07a0*/  IADD3 R3, PT, PT, R0, -0x1, RZ ;  /* 0xffffffff00037810 */ /* 0x000fe20007ffe0ff */
[----:B------:R-:W2:Y:S01]  /*07b0*/  LDCU UR4, c[0x0][0x384] ;  /* 0x00007080ff0477ac */ /* 0x000ea20008000800 */
[----:B0-----:R-:W-:Y:S01]  /*07c0*/  IMAD R18, R5, UR5, R2 ;  /* 0x0000000505127c24 */ /* 0x001fe2000f8e0202 */
[----:B--2---:R-:W-:-:S06]  /*07d0*/  UIMAD UR4, UR4, UR5, URZ ;  /* 0x00000005040472a4 */ /* 0x004fcc000f8e02ff */
[----:B------:R-:W-:Y:S02]  /*07e0*/  VIADD R17, R16, UR4 ;  /* 0x0000000410117c36 */ /* 0x000fe40008000000 */
[----:B------:R-:W-:Y:S02]  /*07f0*/  IMAD R18, R3, UR4, R18 ;  /* 0x0000000403127c24 */ /* 0x000fe4000f8e0212 */
[----:B-1----:R-:W-:-:S04]  /*0800*/  IMAD.WIDE.U32 R2, R17, 0x8, R6 ;  /* 0x0000000811027825 */ /* 0x002fc800078e0006 */
[----:B------:R-:W-:Y:S02]  /*0810*/  IMAD.WIDE.U32 R6, R18, 0x8, R6 ;  /* 0x0000000812067825 */ /* 0x000fe400078e0006 */
[----:B------:R-:W2:Y:S04]  /*0820*/  LDG.E.64 R2, desc[UR6][R2.64] ;  /* 0x0000000602027981 */ /* 0x000ea8000c1e1b00 */
[----:B------:R-:W2:Y:S01]  /*0830*/  LDG.E.64 R6, desc[UR6][R6.64] ;  /* 0x0000000606067981 */ /* 0x000ea2000c1e1b00 */
[----:B------:R-:W0:Y:S01]  /*0840*/  MUFU.RCP64H R9, R25 ;  /* 0x0000001900097308 */ /* 0x000e220000001800 */
[----:B------:R-:W-:Y:S01]  /*0850*/  IMAD.MOV.U32 R8, RZ, RZ, 0x1 ;  /* 0x00000001ff087424 */ /* 0x000fe200078e00ff */
[----:B------:R-:W-:Y:S05]  /*0860*/  BSSY.RECONVERGENT B1, `(.L_x_78) ;  /* 0x0000015000017945 */ /* 0x000fea0003800200 */
[----:B0-----:R-:W-:-:S08]  /*0870*/  DFMA R10, R8, -R24, 1 ;  /* 0x3ff00000080a742b */ /* 0x001fd00000000818 */
[----:B------:R-:W-:-:S08]  /*0880*/  DFMA R10, R10, R10, R10 ;  /* 0x0000000a0a0a722b */ /* 0x000fd0000000000a */
[----:B------:R-:W-:-:S08]  /*0890*/  DFMA R10, R8, R10, R8 ;  /* 0x0000000a080a722b */ /* 0x000fd00000000008 */
[----:B------:R-:W-:-:S08]  /*08a0*/  DFMA R26, R10, -R24, 1 ;  /* 0x3ff000000a1a742b */ /* 0x000fd00000000818 */
[----:B------:R-:W-:Y:S02]  /*08b0*/  DFMA R26, R10, R26, R10 ;  /* 0x0000001a0a1a722b */ /* 0x000fe4000000000a */
[----:B--2---:R-:W-:-:S08]  /*08c0*/  DADD R8, R2, -R6 ;  /* 0x0000000002087229 */ /* 0x004fd00000000806 */
[----:B------:R-:W-:-:S08]  /*08d0*/  DMUL R30, R8, 0.5 ;  /* 0x3fe00000081e7828 */ /* 0x000fd00000000000 */
[----:B------:R-:W-:Y:S02]  /*08e0*/  DMUL R2, R30, R26 ;  /* 0x0000001a1e027228 */ /* 0x000fe40000000000 */
[----:B------:R-:W-:-:S06]  /*08f0*/  FSETP.GEU.AND P1, PT, |R31|, 6.5827683646048100446e-37, PT ;  /* 0x036000001f00780b */ /* 0x000fcc0003f2e200 */
[----:B------:R-:W-:-:S08]  /*0900*/  DFMA R6, R2, -R24, R30 ;  /* 0x800000180206722b */ /* 0x000fd0000000001e */
[----:B------:R-:W-:-:S10]  /*0910*/  DFMA R2, R26, R6, R2 ;  /* 0x000000061a02722b */ /* 0x000fd40000000002 */
[----:B------:R-:W-:-:S05]  /*0920*/  FFMA R0, RZ, R25, R3 ;  /* 0x00000019ff007223 */ /* 0x000fca0000000003 */
[----:B------:R-:W-:-:S13]  /*0930*/  FSETP.GT.AND P0, PT, |R0|, 1.469367938527859385e-39, PT ;  /* 0x001000000000780b */ /* 0x000fda0003f04200 */
[----:B------:R-:W-:Y:S05]  /*0940*/  @P0 BRA P1, `(.L_x_79) ;  /* 0x0000000000180947 */ /* 0x000fea0000800000 */
[----:B------:R-:W-:Y:S01]  /*0950*/  MOV R28, R24 ;  /* 0x00000018001c7202 */ /* 0x000fe20000000f00 */
[----:B------:R-:W-:Y:S01]  /*0960*/  IMAD.MOV.U32 R29, RZ, RZ, R25 ;  /* 0x000000ffff1d7224 */ /* 0x000fe200078e0019 */
[----:B------:R-:W-:-:S07]  /*0970*/  MOV R0, 0x990 ;  /* 0x0000099000007802 */ /* 0x000fce0000000f00 */
[----:B------:R-:W-:Y:S05]  /*0980*/  CALL.REL.NOINC `($__internal_3_$__cuda_sm20_div_rn_f64_full) ;  /* 0x0000002000c07944 */ /* 0x000fea0003c00000 */
[----:B------:R-:W-:Y:S01]  /*0990*/  IMAD.MOV.U32 R2, RZ, RZ, R34 ;  /* 0x000000ffff027224 */ /* 0x000fe200078e0022 */
[----:B------:R-:W-:-:S07]  /*09a0*/  MOV R3, R35 ;  /* 0x0000002300037202 */ /* 0x000fce0000000f00 */
.L_x_79:
[----:B------:R-:W-:Y:S05]  /*09b0*/  BSYNC.RECONVERGENT B1 ;  /* 0x0000000000017941 */ /* 0x000fea0003800200 */
.L_x_78:
[----:B------:R-:W0:Y:S08]  /*09c0*/  LDC R19, c[0x0][0x388] ;  /* 0x0000e200ff137b82 */ /* 0x000e300000000800 */
[----:B------:R-:W1:Y:S01]  /*09d0*/  LDC.64 R6, c[0x0][0x398] ;  /* 0x0000e600ff067b82 */ /* 0x000e620000000a00 */
[-CC-:B0-----:R-:W-:Y:S02]  /*09e0*/  IMAD R5, R5, R19.reuse, R19.reuse ;  /* 0x0000001305057224 */ /* 0x181fe400078e0213 */
[----:B------:R-:W-:Y:S01]  /*09f0*/  IMAD.MOV R0, RZ, RZ, -R19 ;  /* 0x000000ffff007224 */ /* 0x000fe200078e0a13 */
[----:B------:R-:W-:-:S03]  /*0a00*/  IADD3 R19, PT, PT, R16, R19, RZ ;  /* 0x0000001310137210 */ /* 0x000fc60007ffe0ff */
[----:B------:R-:W-:-:S04]  /*0a10*/  IMAD R5, R0, 0x2, R5 ;  /* 0x0000000200057824 */ /* 0x000fc800078e0205 */
[----:B------:R-:W-:Y:S02]  /*0a20*/  IMAD.IADD R20, R20, 0x1, R5 ;  /* 0x0000000114147824 */ /* 0x000fe400078e0205 */
        /* <DEDUP_REMOVED lines=27> */
.L_x_81:
[----:B------:R-:W-:Y:S05]  /*0be0*/  BSYNC.RECONVERGENT B1 ;  /* 0x0000000000017941 */ /* 0x000fea0003800200 */
.L_x_80:
[----:B------:R-:W0:Y:S01]  /*0bf0*/  LDC.64 R8, c[0x0][0x3a0] ;  /* 0x0000e800ff087b82 */ /* 0x000e220000000a00 */
[C---:B------:R-:W-:Y:S02]  /*0c00*/  VIADD R12, R13.reuse, 0xffffffff ;  /* 0xffffffff0d0c7836 */ /* 0x040fe40000000000 */
[----:B0-----:R-:W-:-:S04]  /*0c10*/  IMAD.WIDE.U32 R6, R13, 0x8, R8 ;  /* 0x000000080d067825 */ /* 0x001fc800078e0008 */
        /* <DEDUP_REMOVED lines=26> */
.L_x_83:
[----:B------:R-:W-:Y:S05]  /*0dc0*/  BSYNC.RECONVERGENT B1 ;  /* 0x0000000000017941 */ /* 0x000fea0003800200 */
.L_x_82:
[----:B------:R-:W0:Y:S02]  /*0dd0*/  LDC.64 R10, c[0x0][0x390] ;  /* 0x0000e400ff0a7b82 */ /* 0x000e240000000a00 */
        /* <DEDUP_REMOVED lines=21> */
[----:B------:R-:W-:Y:S01]  /*0f30*/  IMAD.MOV.U32 R28, RZ, RZ, R22 ;  /* 0x000000ffff1c7224 */ /* 0x000fe200078e0016 */
[----:B------:R-:W-:Y:S02]  /*0f40*/  MOV R29, R23 ;  /* 0x00000017001d7202 */ /* 0x000fe40000000f00 */
[----:B------:R-:W-:-:S07]  /*0f50*/  MOV R0, 0xf70 ;  /* 0x00000f7000007802 */ /* 0x000fce0000000f00 */
[----:B------:R-:W-:Y:S05]  /*0f60*/  CALL.REL.NOINC `($__internal_3_$__cuda_sm20_div_rn_f64_full) ;  /* 0x0000001c00487944 */ /* 0x000fea0003c00000 */
[----:B------:R-:W-:Y:S02]  /*0f70*/  IMAD.MOV.U32 R8, RZ, RZ, R34 ;  /* 0x000000ffff087224 */ /* 0x000fe400078e0022 */
[----:B------:R-:W-:-:S07]  /*0f80*/  IMAD.MOV.U32 R9, RZ, RZ, R35 ;  /* 0x000000ffff097224 */ /* 0x000fce00078e0023 */
.L_x_85:
[----:B------:R-:W-:Y:S05]  /*0f90*/  BSYNC.RECONVERGENT B1 ;  /* 0x0000000000017941 */ /* 0x000fea0003800200 */
.L_x_84:
[----:B------:R-:W0:Y:S02]  /*0fa0*/  LDC.64 R26, c[0x0][0x390] ;  /* 0x0000e400ff1a7b82 */ /* 0x000e240000000a00 */
[----:B0-----:R-:W-:-:S04]  /*0fb0*/  IMAD.WIDE.U32 R10, R13, 0x8, R26 ;  /* 0x000000080d0a7825 */ /* 0x001fc800078e001a */
[----:B------:R-:W-:Y:S02]  /*0fc0*/  IMAD.WIDE.U32 R26, R12, 0x8, R26 ;  /* 0x000000080c1a7825 */ /* 0x000fe400078e001a */
[----:B------:R-:W2:Y:S04]  /*0fd0*/  LDG.E.64 R10, desc[UR6][R10.64+0x8] ;  /* 0x000008060a0a7981 */ /* 0x000ea8000c1e1b00 */
[----:B------:R-:W2:Y:S01]  /*0fe0*/  LDG.E.64 R26, desc[UR6][R26.64] ;  /* 0x000000061a1a7981 */ /* 0x000ea2000c1e1b00 */
[----:B------:R-:W0:Y:S01]  /*0ff0*/  MUFU.RCP64H R29, R15 ;  /* 0x0000000f001d7308 */ /* 0x000e220000001800 */
[----:B------:R-:W-:Y:S01]  /*1000*/  MOV R28, 0x1 ;  /* 0x00000001001c7802 */ /* 0x000fe20000000f00 */
        /* <DEDUP_REMOVED lines=16> */
[----:B------:R-:W-:Y:S01]  /*1110*/  MOV R0, 0x1140 ;  /* 0x0000114000007802 */ /* 0x000fe20000000f00 */
[----:B------:R-:W-:-:S07]  /*1120*/  IMAD.MOV.U32 R29, RZ, RZ, R15 ;  /* 0x000000ffff1d7224 */ /* 0x000fce00078e000f */
[----:B------:R-:W-:Y:S05]  /*1130*/  CALL.REL.NOINC `($__internal_3_$__cuda_sm20_div_rn_f64_full) ;  /* 0x0000001800d47944 */ /* 0x000fea0003c00000 */
[----:B------:R-:W-:Y:S01]  /*1140*/  MOV R10, R34 ;  /* 0x00000022000a7202 */ /* 0x000fe20000000f00 */
[----:B------:R-:W-:-:S07]  /*1150*/  IMAD.MOV.U32 R11, RZ, RZ, R35 ;  /* 0x000000ffff0b7224 */ /* 0x000fce00078e0023 */
.L_x_87:
[----:B------:R-:W-:Y:S05]  /*1160*/  BSYNC.RECONVERGENT B1 ;  /* 0x0000000000017941 */ /* 0x000fea0003800200 */
.L_x_86:
        /* <DEDUP_REMOVED lines=28> */
.L_x_89:
[----:B------:R-:W-:Y:S05]  /*1330*/  BSYNC.RECONVERGENT B1 ;  /* 0x0000000000017941 */ /* 0x000fea0003800200 */
.L_x_88:
        /* <DEDUP_REMOVED lines=28> */
.L_x_91:
[----:B------:R-:W-:Y:S05]  /*1500*/  BSYNC.RECONVERGENT B1 ;  /* 0x0000000000017941 */ /* 0x000fea0003800200 */
.L_x_90:
        /* <DEDUP_REMOVED lines=28> */
.L_x_93:
[----:B------:R-:W-:Y:S05]  /*16d0*/  BSYNC.RECONVERGENT B1 ;  /* 0x0000000000017941 */ /* 0x000fea0003800200 */
.L_x_92:
        /* <DEDUP_REMOVED lines=28> */
.L_x_95:
[----:B------:R-:W-:Y:S05]  /*18a0*/  BSYNC.RECONVERGENT B1 ;  /* 0x0000000000017941 */ /* 0x000fea0003800200 */
.L_x_94:
[----:B------:R-:W0:Y:S01]  /*18b0*/  LDCU UR4, c[0x0][0x3f4] ;  /* 0x00007e80ff0477ac */ /* 0x000e220008000800 */
[----:B------:R-:W1:Y:S01]  /*18c0*/  LDC.64 R24, c[0x0][0x3f0] ;  /* 0x0000fc00ff187b82 */ /* 0x000e620000000a00 */
[----:B------:R-:W-:Y:S01]  /*18d0*/  IMAD.MOV.U32 R20, RZ, RZ, 0x1 ;  /* 0x00000001ff147424 */ /* 0x000fe200078e00ff */
[----:B------:R-:W-:Y:S01]  /*18e0*/  DMUL R30, R2, R2 ;  /* 0x00000002021e7228 */ /* 0x000fe20000000000 */
[----:B------:R-:W-:Y:S09]  /*18f0*/  BSSY.RECONVERGENT B1, `(.L_x_96) ;  /* 0x0000015000017945 */ /* 0x000ff20003800200 */
[----:B------:R-:W-:Y:S01]  /*1900*/  FSETP.GEU.AND P1, PT, |R31|, 6.5827683646048100446e-37, PT ;  /* 0x036000001f00780b */ /* 0x000fe20003f2e200 */
[----:B0-----:R-:W1:Y:S02]  /*1910*/  MUFU.RCP64H R21, UR4 ;  /* 0x0000000400157d08 */ /* 0x001e640008001800 */
[----:B-1----:R-:W-:-:S08]  /*1920*/  DFMA R22, R20, -R24, 1 ;  /* 0x3ff000001416742b */ /* 0x002fd00000000818 */
[----:B------:R-:W-:-:S08]  /*1930*/  DFMA R22, R22, R22, R22 ;  /* 0x000000161616722b */ /* 0x000fd00000000016 */
[----:B------:R-:W-:-:S08]  /*1940*/  DFMA R22, R20, R22, R20 ;  /* 0x000000161416722b */ /* 0x000fd00000000014 */
[----:B------:R-:W-:-:S08]  /*1950*/  DFMA R20, R22, -R24, 1 ;  /* 0x3ff000001614742b */ /* 0x000fd00000000818 */
[----:B------:R-:W-:-:S08]  /*1960*/  DFMA R20, R22, R20, R22 ;  /* 0x000000141614722b */ /* 0x000fd00000000016 */
[----:B------:R-:W-:-:S08]  /*1970*/  DMUL R2, R30, R20 ;  /* 0x000000141e027228 */ /* 0x000fd00000000000 */
[----:B------:R-:W-:-:S08]  /*1980*/  DFMA R22, R2, -R24, R30 ;  /* 0x800000180216722b */ /* 0x000fd0000000001e */
[----:B------:R-:W-:-:S10]  /*1990*/  DFMA R2, R20, R22, R2 ;  /* 0x000000161402722b */ /* 0x000fd40000000002 */
[----:B------:R-:W-:-:S05]  /*19a0*/  FFMA R0, RZ, UR4, R3 ;  /* 0x00000004ff007c23 */ /* 0x000fca0008000003 */
[----:B------:R-:W-:-:S13]  /*19b0*/  FSETP.GT.AND P0, PT, |R0|, 1.469367938527859385e-39, PT ;  /* 0x001000000000780b */ /* 0x000fda0003f04200 */
[----:B------:R-:W-:Y:S05]  /*19c0*/  @P0 BRA P1, `(.L_x_97) ;  /* 0x00000000001c0947 */ /* 0x000fea0000800000 */
[----:B------:R-:W0:Y:S01]  /*19d0*/  LDCU.64 UR4, c[0x0][0x3f0] ;  /* 0x00007e00ff0477ac */ /* 0x000e220008000a00 */
[----:B------:R-:W-:Y:S01]  /*19e0*/  MOV R0, 0x1a20 ;  /* 0x00001a2000007802 */ /* 0x000fe20000000f00 */
[----:B0-----:R-:W-:Y:S01]  /*19f0*/  IMAD.U32 R28, RZ, RZ, UR4 ;  /* 0x00000004ff1c7e24 */ /* 0x001fe2000f8e00ff */
[----:B------:R-:W-:-:S07]  /*1a00*/  MOV R29, UR5 ;  /* 0x00000005001d7c02 */ /* 0x000fce0008000f00 */
[----:B------:R-:W-:Y:S05]  /*1a10*/  CALL.REL.NOINC `($__internal_3_$__cuda_sm20_div_rn_f64_full) ;  /* 0x00000010009c7944 */ /* 0x000fea0003c00000 */
[----:B------:R-:W-:Y:S02]  /*1a20*/  IMAD.MOV.U32 R2, RZ, RZ, R34 ;  /* 0x000000ffff027224 */ /* 0x000fe400078e0022 */
[----:B------:R-:W-:-:S07]  /*1a30*/  IMAD.MOV.U32 R3, RZ, RZ, R35 ;  /* 0x000000ffff037224 */ /* 0x000fce00078e0023 */
.L_x_97:
[----:B------:R-:W-:Y:S05]  /*1a40*/  BSYNC.RECONVERGENT B1 ;  /* 0x0000000000017941 */ /* 0x000fea0003800200 */
.L_x_96:
[----:B------:R-:W0:Y:S01]  /*1a50*/  LDC.64 R20, c[0x0][0x3a8] ;  /* 0x0000ea00ff147b82 */ /* 0x000e220000000a00 */
[----:B------:R-:W1:Y:S07]  /*1a60*/  LDCU UR4, c[0x0][0x3f4] ;  /* 0x00007e80ff0477ac */ /* 0x000e6e0008000800 */
[----:B------:R-:W2:Y:S01]  /*1a70*/  LDC.64 R26, c[0x0][0x3f0] ;  /* 0x0000fc00ff1a7b82 */ /* 0x000ea20000000a00 */
[----:B0-----:R-:W-:-:S05]  /*1a80*/  IMAD.WIDE R20, R16, 0x8, R20 ;  /* 0x0000000810147825 */ /* 0x001fca00078e0214 */
[----:B------:R-:W3:Y:S01]  /*1a90*/  LDG.E.64 R22, desc[UR6][R20.64] ;  /* 0x0000000614167981 */ /* 0x000ee2000c1e1b00 */
[----:B-1----:R-:W2:Y:S01]  /*1aa0*/  MUFU.RCP64H R25, UR4 ;  /* 0x0000000400197d08 */ /* 0x002ea20008001800 */
[----:B------:R-:W-:Y:S01]  /*1ab0*/  MOV R24, 0x1 ;  /* 0x0000000100187802 */ /* 0x000fe20000000f00 */
[----:B------:R-:W-:Y:S01]  /*1ac0*/  DMUL R30, R4, R4 ;  /* 0x00000004041e7228 */ /* 0x000fe20000000000 */
[----:B------:R-:W-:Y:S09]  /*1ad0*/  BSSY.RECONVERGENT B1, `(.L_x_98) ;  /* 0x0000016000017945 */ /* 0x000ff20003800200 */
[----:B------:R-:W-:Y:S01]  /*1ae0*/  FSETP.GEU.AND P1, PT, |R31|, 6.5827683646048100446e-37, PT ;  /* 0x036000001f00780b */ /* 0x000fe20003f2e200 */
[----:B--2---:R-:W-:-:S08]  /*1af0*/  DFMA R28, R24, -R26, 1 ;  /* 0x3ff00000181c742b */ /* 0x004fd0000000081a */
[----:B------:R-:W-:-:S08]  /*1b00*/  DFMA R28, R28, R28, R28 ;  /* 0x0000001c1c1c722b */ /* 0x000fd0000000001c */
[----:B------:R-:W-:-:S08]  /*1b10*/  DFMA R28, R24, R28, R24 ;  /* 0x0000001c181c722b */ /* 0x000fd00000000018 */
[----:B------:R-:W-:-:S08]  /*1b20*/  DFMA R24, R28, -R26, 1 ;  /* 0x3ff000001c18742b */ /* 0x000fd0000000081a */
[----:B------:R-:W-:-:S08]  /*1b30*/  DFMA R28, R28, R24, R28 ;  /* 0x000000181c1c722b */ /* 0x000fd0000000001c */
[----:B------:R-:W-:-:S08]  /*1b40*/  DMUL R4, R28, R30 ;  /* 0x0000001e1c047228 */ /* 0x000fd00000000000 */
[----:B------:R-:W-:Y:S02]  /*1b50*/  DFMA R24, R4, -R26, R30 ;  /* 0x8000001a0418722b */ /* 0x000fe4000000001e */
[----:B---3--:R-:W-:-:S06]  /*1b60*/  DADD R22, R22, R2 ;  /* 0x0000000016167229 */ /* 0x008fcc0000000002 */
[----:B------:R-:W-:Y:S01]  /*1b70*/  DFMA R2, R28, R24, R4 ;  /* 0x000000181c02722b */ /* 0x000fe20000000004 */
[----:B------:R0:W-:Y:S09]  /*1b80*/  STG.E.64 desc[UR6][R20.64], R22 ;  /* 0x0000001614007986 */ /* 0x0001f2000c101b06 */
[----:B------:R-:W-:-:S05]  /*1b90*/  FFMA R0, RZ, UR4, R3 ;  /* 0x00000004ff007c23 */ /* 0x000fca0008000003 */
[----:B------:R-:W-:-:S13]  /*1ba0*/  FSETP.GT.AND P0, PT, |R0|, 1.469367938527859385e-39, PT ;  /* 0x001000000000780b */ /* 0x000fda0003f04200 */
[----:B0-----:R-:W-:Y:S05]  /*1bb0*/  @P0 BRA P1, `(.L_x_99) ;  /* 0x00000000001c0947 */ /* 0x001fea0000800000 */
[----:B------:R-:W0:Y:S01]  /*1bc0*/  LDCU.64 UR4, c[0x0][0x3f0] ;  /* 0x00007e00ff0477ac */ /* 0x000e220008000a00 */
[----:B------:R-:W-:Y:S01]  /*1bd0*/  MOV R0, 0x1c10 ;  /* 0x00001c1000007802 */ /* 0x000fe20000000f00 */
[----:B0-----:R-:W-:Y:S02]  /*1be0*/  IMAD.U32 R28, RZ, RZ, UR4 ;  /* 0x00000004ff1c7e24 */ /* 0x001fe4000f8e00ff */
[----:B------:R-:W-:-:S07]  /*1bf0*/  IMAD.U32 R29, RZ, RZ, UR5 ;  /* 0x00000005ff1d7e24 */ /* 0x000fce000f8e00ff */
[----:B------:R-:W-:Y:S05]  /*1c00*/  CALL.REL.NOINC `($__internal_3_$__cuda_sm20_div_rn_f64_full) ;  /* 0x0000001000207944 */ /* 0x000fea0003c00000 */
[----:B------:R-:W-:Y:S01]  /*1c10*/  MOV R2, R34 ;  /* 0x0000002200027202 */ /* 0x000fe20000000f00 */
[----:B------:R-:W-:-:S07]  /*1c20*/  IMAD.MOV.U32 R3, RZ, RZ, R35 ;  /* 0x000000ffff037224 */ /* 0x000fce00078e0023 */
.L_x_99:
[----:B------:R-:W-:Y:S05]  /*1c30*/  BSYNC.RECONVERGENT B1 ;  /* 0x0000000000017941 */ /* 0x000fea0003800200 */
.L_x_98:
[----:B------:R-:W0:Y:S01]  /*1c40*/  LDC.64 R4, c[0x0][0x3b0] ;  /* 0x0000ec00ff047b82 */ /* 0x000e220000000a00 */
[----:B------:R-:W1:Y:S07]  /*1c50*/  LDCU UR4, c[0x0][0x3f4] ;  /* 0x00007e80ff0477ac */ /* 0x000e6e0008000800 */
[----:B------:R-:W2:Y:S01]  /*1c60*/  LDC.64 R24, c[0x0][0x3f0] ;  /* 0x0000fc00ff187b82 */ /* 0x000ea20000000a00 */
[----:B0-----:R-:W-:-:S05]  /*1c70*/  IMAD.WIDE R4, R16, 0x8, R4 ;  /* 0x0000000810047825 */ /* 0x001fca00078e0204 */
[----:B------:R-:W3:Y:S01]  /*1c80*/  LDG.E.64 R20, desc[UR6][R4.64] ;  /* 0x0000000604147981 */ /* 0x000ee2000c1e1b00 */
[----:B-1----:R-:W2:Y:S01]  /*1c90*/  MUFU.RCP64H R23, UR4 ;  /* 0x0000000400177d08 */ /* 0x002ea20008001800 */
[----:B------:R-:W-:Y:S01]  /*1ca0*/  IMAD.MOV.U32 R22, RZ, RZ, 0x1 ;  /* 0x00000001ff167424 */ /* 0x000fe200078e00ff */
        /* <DEDUP_REMOVED lines=17> */
[----:B------:R-:W-:Y:S02]  /*1dc0*/  MOV R0, 0x1e00 ;  /* 0x00001e0000007802 */ /* 0x000fe40000000f00 */
[----:B0-----:R-:W-:Y:S01]  /*1dd0*/  MOV R28, UR4 ;  /* 0x00000004001c7c02 */ /* 0x001fe20008000f00 */
[----:B------:R-:W-:-:S07]  /*1de0*/  IMAD.U32 R29, RZ, RZ, UR5 ;  /* 0x00000005ff1d7e24 */ /* 0x000fce000f8e00ff */
[----:B------:R-:W-:Y:S05]  /*1df0*/  CALL.REL.NOINC `($__internal_3_$__cuda_sm20_div_rn_f64_full) ;  /* 0x0000000c00a47944 */ /* 0x000fea0003c00000 */
[----:B------:R-:W-:Y:S01]  /*1e00*/  IMAD.MOV.U32 R2, RZ, RZ, R34 ;  /* 0x000000ffff027224 */ /* 0x000fe200078e0022 */
[----:B------:R-:W-:-:S07]  /*1e10*/  MOV R3, R35 ;  /* 0x0000002300037202 */ /* 0x000fce0000000f00 */
.L_x_101:
[----:B------:R-:W-:Y:S05]  /*1e20*/  BSYNC.RECONVERGENT B1 ;  /* 0x0000000000017941 */ /* 0x000fea0003800200 */
.L_x_100:
        /* <DEDUP_REMOVED lines=25> */
[----:B0-----:R-:W-:Y:S01]  /*1fc0*/  IMAD.U32 R28, RZ, RZ, UR4 ;  /* 0x00000004ff1c7e24 */ /* 0x001fe2000f8e00ff */
[----:B------:R-:W-:-:S07]  /*1fd0*/  MOV R29, UR5 ;  /* 0x00000005001d7c02 */ /* 0x000fce0008000f00 */
[----:B------:R-:W-:Y:S05]  /*1fe0*/  CALL.REL.NOINC `($__internal_3_$__cuda_sm20_div_rn_f64_full) ;  /* 0x0000000c00287944 */ /* 0x000fea0003c00000 */
[----:B------:R-:W-:Y:S02]  /*1ff0*/  IMAD.MOV.U32 R2, RZ, RZ, R34 ;  /* 0x000000ffff027224 */ /* 0x000fe400078e0022 */
[----:B------:R-:W-:-:S07]  /*2000*/  IMAD.MOV.U32 R3, RZ, RZ, R35 ;  /* 0x000000ffff037224 */ /* 0x000fce00078e0023 */
.L_x_103:
[----:B------:R-:W-:Y:S05]  /*2010*/  BSYNC.RECONVERGENT B1 ;  /* 0x0000000000017941 */ /* 0x000fea0003800200 */
.L_x_102:
        /* <DEDUP_REMOVED lines=30> */
.L_x_105:
[----:B------:R-:W-:Y:S05]  /*2200*/  BSYNC.RECONVERGENT B1 ;  /* 0x0000000000017941 */ /* 0x000fea0003800200 */
.L_x_104:
        /* <DEDUP_REMOVED lines=30> */
.L_x_107:
[----:B------:R-:W-:Y:S05]  /*23f0*/  BSYNC.RECONVERGENT B1 ;  /* 0x0000000000017941 */ /* 0x000fea0003800200 */
.L_x_106:
        /* <DEDUP_REMOVED lines=30> */
.L_x_109:
[----:B------:R-:W-:Y:S05]  /*25e0*/  BSYNC.RECONVERGENT B1 ;  /* 0x0000000000017941 */ /* 0x000fea0003800200 */
.L_x_108:
        /* <DEDUP_REMOVED lines=30> */
.L_x_111:
[----:B------:R-:W-:Y:S05]  /*27d0*/  BSYNC.RECONVERGENT B1 ;  /* 0x0000000000017941 */ /* 0x000fea0003800200 */
.L_x_110:
        /* <DEDUP_REMOVED lines=30> */
.L_x_113:
[----:B------:R-:W-:Y:S05]  /*29c0*/  BSYNC.RECONVERGENT B1 ;  /* 0x0000000000017941 */ /* 0x000fea0003800200 */
.L_x_112:
[----:B------:R-:W0:Y:S02]  /*29d0*/  LDC.64 R4, c[0x0][0x3e8] ;  /* 0x0000fa00ff047b82 */ /* 0x000e240000000a00 */
[----:B0-----:R-:W-:-:S05]  /*29e0*/  IMAD.WIDE R16, R16, 0x8, R4 ;  /* 0x0000000810107825 */ /* 0x001fca00078e0204 */
[----:B------:R-:W2:Y:S02]  /*29f0*/  LDG.E.64 R4, desc[UR6][R16.64] ;  /* 0x0000000610047981 */ /* 0x000ea4000c1e1b00 */
[----:B--2---:R-:W-:-:S07]  /*2a00*/  DADD R4, R4, R2 ;  /* 0x0000000004047229 */ /* 0x004fce0000000002 */
[----:B------:R-:W-:Y:S01]  /*2a10*/  STG.E.64 desc[UR6][R16.64], R4 ;  /* 0x0000000410007986 */ /* 0x000fe2000c101b06 */
[----:B------:R-:W-:Y:S05]  /*2a20*/  EXIT ;  /* 0x000000000000794d */ /* 0x000fea0003800000 */
        .weak           $__internal_2_$__cuda_sm20_dblrcp_rn_slowpath_v3
        .type           $__internal_2_$__cuda_sm20_dblrcp_rn_slowpath_v3,@function
        .size           $__internal_2_$__cuda_sm20_dblrcp_rn_slowpath_v3,($__internal_3_$__cuda_sm20_div_rn_f64_full - $__internal_2_$__cuda_sm20_dblrcp_rn_slowpath_v3)
$__internal_2_$__cuda_sm20_dblrcp_rn_slowpath_v3:
[----:B------:R-:W-:-:S14]  /*2a30*/  DSETP.GTU.AND P0, PT, |R6|, +INF , PT ;  /* 0x7ff000000600742a */ /* 0x000fdc0003f0c200 */
[----:B------:R-:W-:Y:S05]  /*2a40*/  @P0 BRA `(.L_x_114) ;  /* 0x00000000007c0947 */ /* 0x000fea0003800000 */
[----:B------:R-:W-:-:S05]  /*2a50*/  LOP3.LUT R11, R7, 0x7fffffff, RZ, 0xc0, !PT ;  /* 0x7fffffff070b7812 */ /* 0x000fca00078ec0ff */
[----:B------:R-:W-:-:S05]  /*2a60*/  VIADD R3, R11, 0xffffffff ;  /* 0xffffffff0b037836 */ /* 0x000fca0000000000 */
[----:B------:R-:W-:-:S13]  /*2a70*/  ISETP.GE.U32.AND P0, PT, R3, 0x7fefffff, PT ;  /* 0x7fefffff0300780c */ /* 0x000fda0003f06070 */
[----:B------:R-:W-:Y:S01]  /*2a80*/  @P0 LOP3.LUT R9, R7, 0x7ff00000, RZ, 0x3c, !PT ;  /* 0x7ff0000007090812 */ /* 0x000fe200078e3cff */
[----:B------:R-:W-:Y:S01]  /*2a90*/  @P0 IMAD.MOV.U32 R8, RZ, RZ, RZ ;  /* 0x000000ffff080224 */ /* 0x000fe200078e00ff */
[----:B------:R-:W-:Y:S06]  /*2aa0*/  @P0 BRA `(.L_x_115) ;  /* 0x00000000006c0947 */ /* 0x000fec0003800000 */
[----:B------:R-:W-:-:S13]  /*2ab0*/  ISETP.GE.U32.AND P0, PT, R11, 0x1000001, PT ;  /* 0x010000010b00780c */ /* 0x000fda0003f06070 */
[----:B------:R-:W-:Y:S05]  /*2ac0*/  @!P0 BRA `(.L_x_116) ;  /* 0x0000000000348947 */ /* 0x000fea0003800000 */
[----:B------:R-:W-:Y:S01]  /*2ad0*/  IADD3 R9, PT, PT, R7, -0x3fe00000, RZ ;  /* 0xc020000007097810 */ /* 0x000fe20007ffe0ff */
[----:B------:R-:W-:-:S03]  /*2ae0*/  IMAD.MOV.U32 R8, RZ, RZ, R6 ;  /* 0x000000ffff087224 */ /* 0x000fc600078e0006 */
[----:B------:R-:W0:Y:S03]  /*2af0*/  MUFU.RCP64H R11, R9 ;  /* 0x00000009000b7308 */ /* 0x000e260000001800 */
[----:B0-----:R-:W-:-:S08]  /*2b00*/  DFMA R14, -R8, R10, 1 ;  /* 0x3ff00000080e742b */ /* 0x001fd0000000010a */
[----:B------:R-:W-:-:S08]  /*2b10*/  DFMA R14, R14, R14, R14 ;  /* 0x0000000e0e0e722b */ /* 0x000fd0000000000e */
[----:B------:R-:W-:-:S08]  /*2b20*/  DFMA R14, R10, R14, R10 ;  /* 0x0000000e0a0e722b */ /* 0x000fd0000000000a */
[----:B------:R-:W-:-:S08]  /*2b30*/  DFMA R10, -R8, R14, 1 ;  /* 0x3ff00000080a742b */ /* 0x000fd0000000010e */
[----:B------:R-:W-:-:S08]  /*2b40*/  DFMA R10, R14, R10, R14 ;  /* 0x0000000a0e0a722b */ /* 0x000fd0000000000e */
[----:B------:R-:W-:-:S08]  /*2b50*/  DMUL R10, R10, 2.2250738585072013831e-308 ;  /* 0x001000000a0a7828 */ /* 0x000fd00000000000 */
[----:B------:R-:W-:-:S08]  /*2b60*/  DFMA R6, -R6, R10, 1 ;  /* 0x3ff000000606742b */ /* 0x000fd0000000010a */
[----:B------:R-:W-:-:S08]  /*2b70*/  DFMA R6, R6, R6, R6 ;  /* 0x000000060606722b */ /* 0x000fd00000000006 */
[----:B------:R-:W-:Y:S01]  /*2b80*/  DFMA R8, R10, R6, R10 ;  /* 0x000000060a08722b */ /* 0x000fe2000000000a */
[----:B------:R-:W-:Y:S10]  /*2b90*/  BRA `(.L_x_115) ;  /* 0x0000000000307947 */ /* 0x000ff40003800000 */
.L_x_116:
[----:B------:R-:W-:Y:S01]  /*2ba0*/  DMUL R6, R6, 8.11296384146066816958e+31 ;  /* 0x4690000006067828 */ /* 0x000fe20000000000 */
[----:B------:R-:W-:-:S05]  /*2bb0*/  IMAD.MOV.U32 R8, RZ, RZ, R10 ;  /* 0x000000ffff087224 */ /* 0x000fca00078e000a */
[----:B------:R-:W0:Y:S02]  /*2bc0*/  MUFU.RCP64H R9, R7 ;  /* 0x0000000700097308 */ /* 0x000e240000001800 */
[----:B0-----:R-:W-:-:S08]  /*2bd0*/  DFMA R10, -R6, R8, 1 ;  /* 0x3ff00000060a742b */ /* 0x001fd00000000108 */
[----:B------:R-:W-:-:S08]  /*2be0*/  DFMA R10, R10, R10, R10 ;  /* 0x0000000a0a0a722b */ /* 0x000fd0000000000a */
[----:B------:R-:W-:-:S08]  /*2bf0*/  DFMA R10, R8, R10, R8 ;  /* 0x0000000a080a722b */ /* 0x000fd00000000008 */
[----:B------:R-:W-:-:S08]  /*2c00*/  DFMA R8, -R6, R10, 1 ;  /* 0x3ff000000608742b */ /* 0x000fd0000000010a */
[----:B------:R-:W-:-:S08]  /*2c10*/  DFMA R8, R10, R8, R10 ;  /* 0x000000080a08722b */ /* 0x000fd0000000000a */
[----:B------:R-:W-:Y:S01]  /*2c20*/  DMUL R8, R8, 8.11296384146066816958e+31 ;  /* 0x4690000008087828 */ /* 0x000fe20000000000 */
[----:B------:R-:W-:Y:S10]  /*2c30*/  BRA `(.L_x_115) ;  /* 0x0000000000087947 */ /* 0x000ff40003800000 */
.L_x_114:
[----:B------:R-:W-:Y:S02]  /*2c40*/  LOP3.LUT R9, R7, 0x80000, RZ, 0xfc, !PT ;  /* 0x0008000007097812 */ /* 0x000fe400078efcff */
[----:B------:R-:W-:-:S07]  /*2c50*/  MOV R8, R6 ;  /* 0x0000000600087202 */ /* 0x000fce0000000f00 */
.L_x_115:
[----:B------:R-:W-:Y:S02]  /*2c60*/  IMAD.MOV.U32 R6, RZ, RZ, R4 ;  /* 0x000000ffff067224 */ /* 0x000fe400078e0004 */
[----:B------:R-:W-:-:S04]  /*2c70*/  IMAD.MOV.U32 R7, RZ, RZ, 0x0 ;  /* 0x00000000ff077424 */ /* 0x000fc800078e00ff */
[----:B------:R-:W-:Y:S05]  /*2c80*/  RET.REL.NODEC R6 `(_Z9kernel_lkiiiPdS_S_S_S_S_S_S_S_S_S_S_d) ;  /* 0xffffffd006dc7950 */ /* 0x000fea0003c3ffff */
        .weak           $__internal_3_$__cuda_sm20_div_rn_f64_full
        .type           $__internal_3_$__cuda_sm20_div_rn_f64_full,@function
        .size           $__internal_3_$__cuda_sm20_div_rn_f64_full,(.L_x_159 - $__internal_3_$__cuda_sm20_div_rn_f64_full)
$__internal_3_$__cuda_sm20_div_rn_f64_full:
[C---:B------:R-:W-:Y:S01]  /*2c90*/  FSETP.GEU.AND P0, PT, |R29|.reuse, 1.469367938527859385e-39, PT ;  /* 0x001000001d00780b */ /* 0x040fe20003f0e200 */
[----:B------:R-:W-:Y:S01]  /*2ca0*/  IMAD.MOV.U32 R36, RZ, RZ, 0x1 ;  /* 0x00000001ff247424 */ /* 0x000fe200078e00ff */
[----:B------:R-:W-:Y:S01]  /*2cb0*/  LOP3.LUT R26, R29, 0x800fffff, RZ, 0xc0, !PT ;  /* 0x800fffff1d1a7812 */ /* 0x000fe200078ec0ff */
[----:B------:R-:W-:Y:S01]  /*2cc0*/  IMAD.MOV.U32 R40, RZ, RZ, 0x1ca00000 ;  /* 0x1ca00000ff287424 */ /* 0x000fe200078e00ff */
[C---:B------:R-:W-:Y:S01]  /*2cd0*/  FSETP.GEU.AND P2, PT, |R31|.reuse, 1.469367938527859385e-39, PT ;  /* 0x001000001f00780b */ /* 0x040fe20003f4e200 */
[----:B------:R-:W-:Y:S01]  /*2ce0*/  BSSY.RECONVERGENT B0, `(.L_x_117) ;  /* 0x0000052000007945 */ /* 0x000fe20003800200 */
[----:B------:R-:W-:Y:S02]  /*2cf0*/  LOP3.LUT R27, R26, 0x3ff00000, RZ, 0xfc, !PT ;  /* 0x3ff000001a1b7812 */ /* 0x000fe400078efcff */
[----:B------:R-:W-:Y:S02]  /*2d00*/  MOV R26, R28 ;  /* 0x0000001c001a7202 */ /* 0x000fe40000000f00 */
[----:B------:R-:W-:-:S02]  /*2d10*/  LOP3.LUT R21, R31, 0x7ff00000, RZ, 0xc0, !PT ;  /* 0x7ff000001f157812 */ /* 0x000fc400078ec0ff */
[----:B------:R-:W-:Y:S01]  /*2d20*/  LOP3.LUT R42, R29, 0x7ff00000, RZ, 0xc0, !PT ;  /* 0x7ff000001d2a7812 */ /* 0x000fe200078ec0ff */
[----:B------:R-:W-:Y:S02]  /*2d30*/  @!P0 DMUL R26, R28, 8.98846567431157953865e+307 ;  /* 0x7fe000001c1a8828 */ /* 0x000fe40000000000 */
[----:B------:R-:W-:Y:S01]  /*2d40*/  IMAD.MOV.U32 R41, RZ, RZ, R21 ;  /* 0x000000ffff297224 */ /* 0x000fe200078e0015 */
[----:B------:R-:W-:Y:S01]  /*2d50*/  ISETP.GE.U32.AND P1, PT, R21, R42, PT ;  /* 0x0000002a1500720c */ /* 0x000fe20003f26070 */
[----:B------:R-:W-:Y:S01]  /*2d60*/  @!P2 IMAD.MOV.U32 R38, RZ, RZ, RZ ;  /* 0x000000ffff26a224 */ /* 0x000fe200078e00ff */
[----:B------:R-:W-:Y:S01]  /*2d70*/  @!P2 LOP3.LUT R32, R29, 0x7ff00000, RZ, 0xc0, !PT ;  /* 0x7ff000001d20a812 */ /* 0x000fe200078ec0ff */
[----:B------:R-:W0:Y:S01]  /*2d80*/  MUFU.RCP64H R37, R27 ;  /* 0x0000001b00257308 */ /* 0x000e220000001800 */
[----:B------:R-:W-:Y:S02]  /*2d90*/  SEL R33, R40, 0x63400000, !P1 ;  /* 0x6340000028217807 */ /* 0x000fe40004800000 */
[----:B------:R-:W-:-:S02]  /*2da0*/  @!P2 ISETP.GE.U32.AND P3, PT, R21, R32, PT ;  /* 0x000000201500a20c */ /* 0x000fc40003f66070 */
[----:B------:R-:W-:Y:S02]  /*2db0*/  LOP3.LUT R33, R33, 0x800fffff, R31, 0xf8, !PT ;  /* 0x800fffff21217812 */ /* 0x000fe400078ef81f */
[----:B------:R-:W-:Y:S01]  /*2dc0*/  @!P0 LOP3.LUT R42, R27, 0x7ff00000, RZ, 0xc0, !PT ;  /* 0x7ff000001b2a8812 */ /* 0x000fe200078ec0ff */
[----:B0-----:R-:W-:-:S08]  /*2dd0*/  DFMA R34, R36, -R26, 1 ;  /* 0x3ff000002422742b */ /* 0x001fd0000000081a */
[----:B------:R-:W-:-:S08]  /*2de0*/  DFMA R34, R34, R34, R34 ;  /* 0x000000222222722b */ /* 0x000fd00000000022 */
[----:B------:R-:W-:Y:S01]  /*2df0*/  DFMA R34, R36, R34, R36 ;  /* 0x000000222422722b */ /* 0x000fe20000000024 */
[----:B------:R-:W-:-:S04]  /*2e00*/  @!P2 SEL R37, R40, 0x63400000, !P3 ;  /* 0x634000002825a807 */ /* 0x000fc80005800000 */
[----:B------:R-:W-:-:S03]  /*2e10*/  @!P2 LOP3.LUT R32, R37, 0x80000000, R31, 0xf8, !PT ;  /* 0x800000002520a812 */ /* 0x000fc600078ef81f */
[----:B------:R-:W-:Y:S01]  /*2e20*/  DFMA R36, R34, -R26, 1 ;  /* 0x3ff000002224742b */ /* 0x000fe2000000081a */
[----:B------:R-:W-:Y:S02]  /*2e30*/  @!P2 LOP3.LUT R39, R32, 0x100000, RZ, 0xfc, !PT ;  /* 0x001000002027a812 */ /* 0x000fe400078efcff */
[----:B------:R-:W-:-:S05]  /*2e40*/  MOV R32, R30 ;  /* 0x0000001e00207202 */ /* 0x000fca0000000f00 */
[----:B------:R-:W-:Y:S02]  /*2e50*/  DFMA R34, R34, R36, R34 ;  /* 0x000000242222722b */ /* 0x000fe40000000022 */
[----:B------:R-:W-:-:S08]  /*2e60*/  @!P2 DFMA R32, R32, 2, -R38 ;  /* 0x400000002020a82b */ /* 0x000fd00000000826 */
[----:B------:R-:W-:Y:S02]  /*2e70*/  DMUL R36, R34, R32 ;  /* 0x0000002022247228 */ /* 0x000fe40000000000 */
[----:B------:R-:W-:-:S04]  /*2e80*/  @!P2 LOP3.LUT R41, R33, 0x7ff00000, RZ, 0xc0, !PT ;  /* 0x7ff000002129a812 */ /* 0x000fc800078ec0ff */
[----:B------:R-:W-:Y:S02]  /*2e90*/  IADD3 R43, PT, PT, R41, -0x1, RZ ;  /* 0xffffffff292b7810 */ /* 0x000fe40007ffe0ff */
[----:B------:R-:W-:Y:S02]  /*2ea0*/  DFMA R38, R36, -R26, R32 ;  /* 0x8000001a2426722b */ /* 0x000fe40000000020 */
[----:B------:R-:W-:Y:S01]  /*2eb0*/  ISETP.GT.U32.AND P0, PT, R43, 0x7feffffe, PT ;  /* 0x7feffffe2b00780c */ /* 0x000fe20003f04070 */
[----:B------:R-:W-:-:S05]  /*2ec0*/  VIADD R43, R42, 0xffffffff ;  /* 0xffffffff2a2b7836 */ /* 0x000fca0000000000 */
[----:B------:R-:W-:Y:S01]  /*2ed0*/  ISETP.GT.U32.OR P0, PT, R43, 0x7feffffe, P0 ;  /* 0x7feffffe2b00780c */ /* 0x000fe20000704470 */
[----:B------:R-:W-:-:S12]  /*2ee0*/  DFMA R38, R34, R38, R36 ;  /* 0x000000262226722b */ /* 0x000fd80000000024 */
[----:B------:R-:W-:Y:S05]  /*2ef0*/  @P0 BRA `(.L_x_118) ;  /* 0x00000000006c0947 */ /* 0x000fea0003800000 */
[----:B------:R-:W-:-:S04]  /*2f00*/  LOP3.LUT R30, R29, 0x7ff00000, RZ, 0xc0, !PT ;  /* 0x7ff000001d1e7812 */ /* 0x000fc800078ec0ff */
[CC--:B------:R-:W-:Y:S02]  /*2f10*/  VIADDMNMX R31, R21.reuse, -R30.reuse, 0xb9600000, !PT ;  /* 0xb9600000151f7446 */ /* 0x0c0fe4000780091e */
[----:B------:R-:W-:Y:S01]  /*2f20*/  ISETP.GE.U32.AND P0, PT, R21, R30, PT ;  /* 0x0000001e1500720c */ /* 0x000fe20003f06070 */
[----:B------:R-:W-:Y:S01]  /*2f30*/  IMAD.MOV.U32 R30, RZ, RZ, RZ ;  /* 0x000000ffff1e7224 */ /* 0x000fe200078e00ff */
[----:B------:R-:W-:Y:S02]  /*2f40*/  VIMNMX R21, PT, PT, R31, 0x46a00000, PT ;  /* 0x46a000001f157848 */ /* 0x000fe40003fe0100 */
[----:B------:R-:W-:-:S05]  /*2f50*/  SEL R40, R40, 0x63400000, !P0 ;  /* 0x6340000028287807 */ /* 0x000fca0004000000 */
[----:B------:R-:W-:-:S05]  /*2f60*/  IMAD.IADD R21, R21, 0x1, -R40 ;  /* 0x0000000115157824 */ /* 0x000fca00078e0a28 */
[----:B------:R-:W-:-:S06]  /*2f70*/  IADD3 R31, PT, PT, R21, 0x7fe00000, RZ ;  /* 0x7fe00000151f7810 */ /* 0x000fcc0007ffe0ff */
[----:B------:R-:W-:-:S10]  /*2f80*/  DMUL R34, R38, R30 ;  /* 0x0000001e26227228 */ /* 0x000fd40000000000 */
[----:B------:R-:W-:-:S13]  /*2f90*/  FSETP.GTU.AND P0, PT, |R35|, 1.469367938527859385e-39, PT ;  /* 0x001000002300780b */ /* 0x000fda0003f0c200 */
[----:B------:R-:W-:Y:S05]  /*2fa0*/  @P0 BRA `(.L_x_119) ;  /* 0x0000000000940947 */ /* 0x000fea0003800000 */
[----:B------:R-:W-:Y:S01]  /*2fb0*/  DFMA R26, R38, -R26, R32 ;  /* 0x8000001a261a722b */ /* 0x000fe20000000020 */
[----:B------:R-:W-:-:S09]  /*2fc0*/  IMAD.MOV.U32 R30, RZ, RZ, RZ ;  /* 0x000000ffff1e7224 */ /* 0x000fd200078e00ff */
        /* <DEDUP_REMOVED lines=14> */
.L_x_118:
        /* <DEDUP_REMOVED lines=12> */
[----:B------:R-:W-:Y:S02]  /*3170*/  @!P0 IMAD.MOV.U32 R34, RZ, RZ, RZ ;  /* 0x000000ffff228224 */ /* 0x000fe400078e00ff */
[----:B------:R-:W-:Y:S01]  /*3180*/  @P0 IMAD.MOV.U32 R34, RZ, RZ, RZ ;  /* 0x000000ffff220224 */ /* 0x000fe200078e00ff */
[----:B------:R-:W-:Y:S01]  /*3190*/  @P0 MOV R35, R21 ;  /* 0x0000001500230202 */ /* 0x000fe20000000f00 */
[----:B------:R-:W-:Y:S06]  /*31a0*/  BRA `(.L_x_119) ;  /* 0x0000000000147947 */ /* 0x000fec0003800000 */
.L_x_121:
[----:B------:R-:W-:Y:S01]  /*31b0*/  LOP3.LUT R35, R29, 0x80000, RZ, 0xfc, !PT ;  /* 0x000800001d237812 */ /* 0x000fe200078efcff */
[----:B------:R-:W-:Y:S01]  /*31c0*/  IMAD.MOV.U32 R34, RZ, RZ, R28 ;  /* 0x000000ffff227224 */ /* 0x000fe200078e001c */
[----:B------:R-:W-:Y:S06]  /*31d0*/  BRA `(.L_x_119) ;  /* 0x0000000000087947 */ /* 0x000fec0003800000 */
.L_x_120:
[----:B------:R-:W-:Y:S01]  /*31e0*/  LOP3.LUT R35, R31, 0x80000, RZ, 0xfc, !PT ;  /* 0x000800001f237812 */ /* 0x000fe200078efcff */
[----:B------:R-:W-:-:S07]  /*31f0*/  IMAD.MOV.U32 R34, RZ, RZ, R30 ;  /* 0x000000ffff227224 */ /* 0x000fce00078e001e */
.L_x_119:
[----:B------:R-:W-:Y:S05]  /*3200*/  BSYNC.RECONVERGENT B0 ;  /* 0x0000000000007941 */ /* 0x000fea0003800200 */
.L_x_117:
[----:B------:R-:W-:Y:S01]  /*3210*/  MOV R26, R0 ;  /* 0x00000000001a7202 */ /* 0x000fe20000000f00 */
[----:B------:R-:W-:-:S04]  /*3220*/  IMAD.MOV.U32 R27, RZ, RZ, 0x0 ;  /* 0x00000000ff1b7424 */ /* 0x000fc800078e00ff */
[----:B------:R-:W-:Y:S05]  /*3230*/  RET.REL.NODEC R26 `(_Z9kernel_lkiiiPdS_S_S_S_S_S_S_S_S_S_S_d) ;  /* 0xffffffcc1a707950 */ /* 0x000fea0003c3ffff */
.L_x_122:
        /* <DEDUP_REMOVED lines=12> */
.L_x_159:


//--------------------- .text._Z19kernel_stat_to_zeroiiiPdS_S_S_S_S_S_S_S_S_S_S_S_S_S_S_S_S_S_S_S_d --------------------------
	.section	.text._Z19kernel_stat_to_zeroiiiPdS_S_S_S_S_S_S_S_S_S_S_S_S_S_S_S_S_S_S_S_d,"ax",@progbits
	.align	128
        .global         _Z19kernel_stat_to_zeroiiiPdS_S_S_S_S_S_S_S_S_S_S_S_S_S_S_S_S_S_S_S_d
        .type           _Z19kernel_stat_to_zeroiiiPdS_S_S_S_S_S_S_S_S_S_S_S_S_S_S_S_S_S_S_S_d,@function
        .size           _Z19kernel_stat_to_zeroiiiPdS_S_S_S_S_S_S_S_S_S_S_S_S_S_S_S_S_S_S_S_d,(.L_x_171 - _Z19kernel_stat_to_zeroiiiPdS_S_S_S_S_S_S_S_S_S_S_S_S_S_S_S_S_S_S_S_d)
        .other          _Z19kernel_stat_to_zeroiiiPdS_S_S_S_S_S_S_S_S_S_S_S_S_S_S_S_S_S_S_S_d,@"STO_CUDA_ENTRY STV_DEFAULT"
_Z19kernel_stat_to_zeroiiiPdS_S_S_S_S_S_S_S_S_S_S_S_S_S_S_S_S_S_S_S_d:
.text._Z19kernel_stat_to_zeroiiiPdS_S_S_S_S_S_S_S_S_S_S_S_S_S_S_S_S_S_S_S_d:
        /* <DEDUP_REMOVED lines=30> */
[----:B------:R3:W-:Y:S02]  /*01e0*/  STG.E.64 desc[UR4][R2.64], RZ ;  /* 0x000000ff02007986 */ /* 0x0007e4000c101b04 */
[----:B------:R-:W4:Y:S01]  /*01f0*/  LDC.64 R22, c[0x0][0x3c8] ;  /* 0x0000f200ff167b82 */ /* 0x000f220000000a00 */
[----:B0-----:R-:W-:-:S05]  /*0200*/  IMAD.WIDE R6, R17, 0x8, R6 ;  /* 0x0000000811067825 */ /* 0x001fca00078e0206 */
[----:B------:R0:W-:Y:S02]  /*0210*/  STG.E.64 desc[UR4][R6.64], RZ ;  /* 0x000000ff06007986 */ /* 0x0001e4000c101b04 */
[----:B------:R-:W5:Y:S01]  /*0220*/  LDC.64 R18, c[0x0][0x3d0] ;  /* 0x0000f400ff127b82 */ /* 0x000f620000000a00 */
[----:B-1----:R-:W-:-:S05]  /*0230*/  IMAD.WIDE R24, R17, 0x8, R24 ;  /* 0x0000000811187825 */ /* 0x002fca00078e0218 */
[----:B------:R-:W-:Y:S02]  /*0240*/  STG.E.64 desc[UR4][R24.64], RZ ;  /* 0x000000ff18007986 */ /* 0x000fe4000c101b04 */
[----:B------:R-:W1:Y:S01]  /*0250*/  LDC.64 R14, c[0x0][0x3d8] ;  /* 0x0000f600ff0e7b82 */ /* 0x000e620000000a00 */
[----:B--2---:R-:W-:-:S05]  /*0260*/  IMAD.WIDE R20, R17, 0x8, R20 ;  /* 0x0000000811147825 */ /* 0x004fca00078e0214 */
[----:B------:R-:W-:Y:S02]  /*0270*/  STG.E.64 desc[UR4][R20.64], RZ ;  /* 0x000000ff14007986 */ /* 0x000fe4000c101b04 */
[----:B------:R-:W2:Y:S01]  /*0280*/  LDC.64 R12, c[0x0][0x3e0] ;  /* 0x0000f800ff0c7b82 */ /* 0x000ea20000000a00 */
[----:B----4-:R-:W-:-:S05]  /*0290*/  IMAD.WIDE R22, R17, 0x8, R22 ;  /* 0x0000000811167825 */ /* 0x010fca00078e0216 */
[----:B------:R-:W-:Y:S02]  /*02a0*/  STG.E.64 desc[UR4][R22.64], RZ ;  /* 0x000000ff16007986 */ /* 0x000fe4000c101b04 */
[----:B------:R-:W4:Y:S01]  /*02b0*/  LDC.64 R10, c[0x0][0x3e8] ;  /* 0x0000fa00ff0a7b82 */ /* 0x000f220000000a00 */
[----:B-----5:R-:W-:-:S05]  /*02c0*/  IMAD.WIDE R18, R17, 0x8, R18 ;  /* 0x0000000811127825 */ /* 0x020fca00078e0212 */
[----:B------:R5:W-:Y:S02]  /*02d0*/  STG.E.64 desc[UR4][R18.64], RZ ;  /* 0x000000ff12007986 */ /* 0x000be4000c101b04 */
[----:B---3--:R-:W3:Y:S01]  /*02e0*/  LDC.64 R2, c[0x0][0x3f0] ;  /* 0x0000fc00ff027b82 */ /* 0x008ee20000000a00 */
[----:B-1----:R-:W-:-:S05]  /*02f0*/  IMAD.WIDE R14, R17, 0x8, R14 ;  /* 0x00000008110e7825 */ /* 0x002fca00078e020e */
[----:B------:R-:W-:Y:S02]  /*0300*/  STG.E.64 desc[UR4][R14.64], RZ ;  /* 0x000000ff0e007986 */ /* 0x000fe4000c101b04 */
[----:B------:R-:W1:Y:S01]  /*0310*/  LDC.64 R8, c[0x0][0x3f8] ;  /* 0x0000fe00ff087b82 */ /* 0x000e620000000a00 */
[----:B--2---:R-:W-:-:S05]  /*0320*/  IMAD.WIDE R12, R17, 0x8, R12 ;  /* 0x00000008110c7825 */ /* 0x004fca00078e020c */
[----:B------:R-:W-:Y:S02]  /*0330*/  STG.E.64 desc[UR4][R12.64], RZ ;  /* 0x000000ff0c007986 */ /* 0x000fe4000c101b04 */
[----:B0-----:R-:W0:Y:S01]  /*0340*/  LDC.64 R6, c[0x0][0x400] ;  /* 0x00010000ff067b82 */ /* 0x001e220000000a00 */
[----:B----4-:R-:W-:-:S05]  /*0350*/  IMAD.WIDE R10, R17, 0x8, R10 ;  /* 0x00000008110a7825 */ /* 0x010fca00078e020a */
[----:B------:R-:W-:Y:S02]  /*0360*/  STG.E.64 desc[UR4][R10.64], RZ ;  /* 0x000000ff0a007986 */ /* 0x000fe4000c101b04 */
[----:B------:R-:W2:Y:S01]  /*0370*/  LDC.64 R4, c[0x0][0x410] ;  /* 0x00010400ff047b82 */ /* 0x000ea20000000a00 */
[----:B---3--:R-:W-:-:S05]  /*0380*/  IMAD.WIDE R2, R17, 0x8, R2 ;  /* 0x0000000811027825 */ /* 0x008fca00078e0202 */
[----:B------:R-:W-:Y:S02]  /*0390*/  STG.E.64 desc[UR4][R2.64], RZ ;  /* 0x000000ff02007986 */ /* 0x000fe4000c101b04 */
[----:B------:R-:W3:Y:S01]  /*03a0*/  LDC.64 R28, c[0x0][0x418] ;  /* 0x00010600ff1c7b82 */ /* 0x000ee20000000a00 */
[----:B-1----:R-:W-:-:S05]  /*03b0*/  IMAD.WIDE R8, R17, 0x8, R8 ;  /* 0x0000000811087825 */ /* 0x002fca00078e0208 */
[----:B------:R-:W-:Y:S02]  /*03c0*/  STG.E.64 desc[UR4][R8.64], RZ ;  /* 0x000000ff08007986 */ /* 0x000fe4000c101b04 */
[----:B-----5:R-:W1:Y:S01]  /*03d0*/  LDC.64 R18, c[0x0][0x408] ;  /* 0x00010200ff127b82 */ /* 0x020e620000000a00 */
[----:B0-----:R-:W-:-:S05]  /*03e0*/  IMAD.WIDE R6, R17, 0x8, R6 ;  /* 0x0000000811067825 */ /* 0x001fca00078e0206 */
[----:B------:R-:W-:Y:S02]  /*03f0*/  STG.E.64 desc[UR4][R6.64], RZ ;  /* 0x000000ff06007986 */ /* 0x000fe4000c101b04 */
[----:B------:R-:W0:Y:S01]  /*0400*/  LDC.64 R26, c[0x0][0x428] ;  /* 0x00010a00ff1a7b82 */ /* 0x000e220000000a00 */
[----:B--2---:R-:W-:-:S05]  /*0410*/  IMAD.WIDE R4, R17, 0x8, R4 ;  /* 0x0000000811047825 */ /* 0x004fca00078e0204 */
[----:B------:R-:W-:Y:S02]  /*0420*/  STG.E.64 desc[UR4][R4.64], RZ ;  /* 0x000000ff04007986 */ /* 0x000fe4000c101b04 */
[----:B------:R-:W2:Y:S01]  /*0430*/  LDC.64 R22, c[0x0][0x430] ;  /* 0x00010c00ff167b82 */ /* 0x000ea20000000a00 */
[----:B---3--:R-:W-:-:S05]  /*0440*/  IMAD.WIDE R28, R17, 0x8, R28 ;  /* 0x00000008111c7825 */ /* 0x008fca00078e021c */
[----:B------:R-:W-:Y:S02]  /*0450*/  STG.E.64 desc[UR4][R28.64], RZ ;  /* 0x000000ff1c007986 */ /* 0x000fe4000c101b04 */
[----:B------:R-:W3:Y:S01]  /*0460*/  LDC.64 R20, c[0x0][0x420] ;  /* 0x00010800ff147b82 */ /* 0x000ee20000000a00 */
[----:B-1----:R-:W-:-:S05]  /*0470*/  IMAD.WIDE R18, R17, 0x8, R18 ;  /* 0x0000000811127825 */ /* 0x002fca00078e0212 */
[----:B------:R-:W-:Y:S01]  /*0480*/  STG.E.64 desc[UR4][R18.64], RZ ;  /* 0x000000ff12007986 */ /* 0x000fe2000c101b04 */
[----:B0-----:R-:W-:-:S05]  /*0490*/  IMAD.WIDE R26, R17, 0x8, R26 ;  /* 0x00000008111a7825 */ /* 0x001fca00078e021a */
[----:B------:R-:W-:Y:S01]  /*04a0*/  STG.E.64 desc[UR4][R26.64], RZ ;  /* 0x000000ff1a007986 */ /* 0x000fe2000c101b04 */
[----:B--2---:R-:W-:-:S05]  /*04b0*/  IMAD.WIDE R22, R17, 0x8, R22 ;  /* 0x0000000811167825 */ /* 0x004fca00078e0216 */
[----:B------:R-:W-:Y:S01]  /*04c0*/  STG.E.64 desc[UR4][R22.64], RZ ;  /* 0x000000ff16007986 */ /* 0x000fe2000c101b04 */
[----:B---3--:R-:W-:-:S05]  /*04d0*/  IMAD.WIDE R20, R17, 0x8, R20 ;  /* 0x0000000811147825 */ /* 0x008fca00078e0214 */
[----:B------:R-:W-:Y:S01]  /*04e0*/  STG.E.64 desc[UR4][R20.64], RZ ;  /* 0x000000ff14007986 */ /* 0x000fe2000c101b04 */
[----:B------:R-:W-:Y:S05]  /*04f0*/  EXIT ;  /* 0x000000000000794d */ /* 0x000fea0003800000 */
.L_x_123:
        /* <DEDUP_REMOVED lines=16> */
.L_x_171:


//--------------------- .text._Z35kernel_instant_and_turbulent_energyiiiPdS_S_S_S_S_S_S_S_S_S_S_d --------------------------
	.section	.text._Z35kernel_instant_and_turbulent_energyiiiPdS_S_S_S_S_S_S_S_S_S_S_d,"ax",@progbits
	.align	128
        .global         _Z35kernel_instant_and_turbulent_energyiiiPdS_S_S_S_S_S_S_S_S_S_S_d
        .type           _Z35kernel_instant_and_turbulent_energyiiiPdS_S_S_S_S_S_S_S_S_S_S_d,@function
        .size           _Z35kernel_instant_and_turbulent_energyiiiPdS_S_S_S_S_S_S_S_S_S_S_d,(.L_x_160 - _Z35kernel_instant_and_turbulent_energyiiiPdS_S_S_S_S_S_S_S_S_S_S_d)
        .other          _Z35kernel_instant_and_turbulent_energyiiiPdS_S_S_S_S_S_S_S_S_S_S_d,@"STO_CUDA_ENTRY STV_DEFAULT"
_Z35kernel_instant_and_turbulent_energyiiiPdS_S_S_S_S_S_S_S_S_S_S_d:
.text._Z35kernel_instant_and_turbulent_energyiiiPdS_S_S_S_S_S_S_S_S_S_S_d:
        /* <DEDUP_REMOVED lines=16> */
[----:B------:R-:W1:Y:S01]  /*0100*/  LDCU.64 UR4, c[0x0][0x358] ;  /* 0x00006b00ff0477ac */ /* 0x000e620008000a00 */
[----:B------:R-:W2:Y:S06]  /*0110*/  LDCU UR6, c[0x0][0x3f4] ;  /* 0x00007e80ff0677ac */ /* 0x000eac0008000800 */
[----:B------:R-:W3:Y:S08]  /*0120*/  LDC.64 R4, c[0x0][0x3a8] ;  /* 0x0000ea00ff047b82 */ /* 0x000ef00000000a00 */
[----:B------:R-:W4:Y:S01]  /*0130*/  LDC.64 R14, c[0x0][0x398] ;  /* 0x0000e600ff0e7b82 */ /* 0x000f220000000a00 */
[----:B0-----:R-:W-:-:S07]  /*0140*/  IMAD.WIDE R16, R2, 0x8, R16 ;  /* 0x0000000802107825 */ /* 0x001fce00078e0210 */
[----:B------:R-:W0:Y:S01]  /*0150*/  LDC.64 R6, c[0x0][0x3b0] ;  /* 0x0000ec00ff067b82 */ /* 0x000e220000000a00 */
[----:B-1----:R-:W5:Y:S01]  /*0160*/  LDG.E.64 R16, desc[UR4][R16.64] ;  /* 0x0000000410107981 */ /* 0x002f62000c1e1b00 */
[----:B---3--:R-:W-:-:S06]  /*0170*/  IMAD.WIDE R4, R2, 0x8, R4 ;  /* 0x0000000802047825 */ /* 0x008fcc00078e0204 */
[----:B------:R-:W1:Y:S01]  /*0180*/  LDC.64 R12, c[0x0][0x3a0] ;  /* 0x0000e800ff0c7b82 */ /* 0x000e620000000a00 */
[----:B------:R-:W5:Y:S07]  /*0190*/  LDG.E.64 R4, desc[UR4][R4.64] ;  /* 0x0000000404047981 */ /* 0x000f6e000c1e1b00 */
[----:B------:R-:W3:Y:S01]  /*01a0*/  LDC.64 R8, c[0x0][0x3b8] ;  /* 0x0000ee00ff087b82 */ /* 0x000ee20000000a00 */
[----:B----4-:R-:W-:-:S06]  /*01b0*/  IMAD.WIDE R14, R2, 0x8, R14 ;  /* 0x00000008020e7825 */ /* 0x010fcc00078e020e */
[----:B------:R-:W4:Y:S01]  /*01c0*/  LDG.E.64 R14, desc[UR4][R14.64] ;  /* 0x000000040e0e7981 */ /* 0x000f22000c1e1b00 */
[C---:B0-----:R-:W-:Y:S01]  /*01d0*/  IMAD.WIDE R6, R2.reuse, 0x8, R6 ;  /* 0x0000000802067825 */ /* 0x041fe200078e0206 */
[----:B------:R-:W0:Y:S05]  /*01e0*/  LDC.64 R10, c[0x0][0x3f0] ;  /* 0x0000fc00ff0a7b82 */ /* 0x000e2a0000000a00 */
[----:B------:R-:W4:Y:S01]  /*01f0*/  LDG.E.64 R6, desc[UR4][R6.64] ;  /* 0x0000000406067981 */ /* 0x000f22000c1e1b00 */
[----:B-1----:R-:W-:-:S06]  /*0200*/  IMAD.WIDE R12, R2, 0x8, R12 ;  /* 0x00000008020c7825 */ /* 0x002fcc00078e020c */
[----:B------:R-:W4:Y:S01]  /*0210*/  LDG.E.64 R12, desc[UR4][R12.64] ;  /* 0x000000040c0c7981 */ /* 0x000f22000c1e1b00 */
[----:B---3--:R-:W-:-:S06]  /*0220*/  IMAD.WIDE R8, R2, 0x8, R8 ;  /* 0x0000000802087825 */ /* 0x008fcc00078e0208 */
[----:B------:R-:W3:Y:S01]  /*0230*/  LDG.E.64 R8, desc[UR4][R8.64] ;  /* 0x0000000408087981 */ /* 0x000ee2000c1e1b00 */
[----:B--2---:R-:W0:Y:S01]  /*0240*/  MUFU.RCP64H R19, UR6 ;  /* 0x0000000600137d08 */ /* 0x004e220008001800 */
[----:B------:R-:W-:-:S06]  /*0250*/  IMAD.MOV.U32 R18, RZ, RZ, 0x1 ;  /* 0x00000001ff127424 */ /* 0x000fcc00078e00ff */
[----:B0-----:R-:W-:-:S08]  /*0260*/  DFMA R20, R18, -R10, 1 ;  /* 0x3ff000001214742b */ /* 0x001fd0000000080a */
[----:B------:R-:W-:-:S08]  /*0270*/  DFMA R20, R20, R20, R20 ;  /* 0x000000141414722b */ /* 0x000fd00000000014 */
[----:B------:R-:W-:-:S08]  /*0280*/  DFMA R20, R18, R20, R18 ;  /* 0x000000141214722b */ /* 0x000fd00000000012 */
[----:B------:R-:W-:Y:S01]  /*0290*/  DFMA R18, R20, -R10, 1 ;  /* 0x3ff000001412742b */ /* 0x000fe2000000080a */
[----:B------:R-:W0:Y:S01]  /*02a0*/  LDC R3, c[0x0][0x3f4] ;  /* 0x0000fd00ff037b82 */ /* 0x000e220000000800 */
[----:B------:R-:W-:Y:S01]  /*02b0*/  BSSY.RECONVERGENT B0, `(.L_x_124) ;  /* 0x0000014000007945 */ /* 0x000fe20003800200 */
[----:B-----5:R-:W-:-:S05]  /*02c0*/  DFMA R16, R16, 10, -R4 ;  /* 0x402400001010782b */ /* 0x020fca0000000804 */
[----:B------:R-:W-:-:S03]  /*02d0*/  DFMA R4, R20, R18, R20 ;  /* 0x000000121404722b */ /* 0x000fc60000000014 */
[----:B------:R-:W-:-:S08]  /*02e0*/  DMUL R18, R16, R16 ;  /* 0x0000001010127228 */ /* 0x000fd00000000000 */
[----:B------:R-:W-:-:S08]  /*02f0*/  DMUL R20, R18, R4 ;  /* 0x0000000412147228 */ /* 0x000fd00000000000 */
[----:B------:R-:W-:-:S08]  /*0300*/  DFMA R10, R20, -R10, R18 ;  /* 0x8000000a140a722b */ /* 0x000fd00000000012 */
[----:B------:R-:W-:Y:S01]  /*0310*/  DFMA R4, R4, R10, R20 ;  /* 0x0000000a0404722b */ /* 0x000fe20000000014 */
[----:B------:R-:W-:-:S09]  /*0320*/  FSETP.GEU.AND P1, PT, |R19|, 6.5827683646048100446e-37, PT ;  /* 0x036000001300780b */ /* 0x000fd20003f2e200 */
[----:B------:R-:W-:-:S05]  /*0330*/  FFMA R0, RZ, UR6, R5 ;  /* 0x00000006ff007c23 */ /* 0x000fca0008000005 */
[----:B------:R-:W-:Y:S01]  /*0340*/  FSETP.GT.AND P0, PT, |R0|, 1.469367938527859385e-39, PT ;  /* 0x001000000000780b */ /* 0x000fe20003f04200 */
[----:B------:R-:W1:Y:S01]  /*0350*/  LDCU UR6, c[0x0][0x3f0] ;  /* 0x00007e00ff0677ac */ /* 0x000e620008000800 */
[----:B----4-:R-:W-:Y:S02]  /*0360*/  DFMA R14, R14, 10, -R6 ;  /* 0x402400000e0e782b */ /* 0x010fe40000000806 */
[----:B---3--:R-:W-:-:S09]  /*0370*/  DFMA R12, R12, 10, -R8 ;  /* 0x402400000c0c782b */ /* 0x008fd20000000808 */
[----:B0-----:R-:W-:Y:S05]  /*0380*/  @P0 BRA P1, `(.L_x_125) ;  /* 0x0000000000180947 */ /* 0x001fea0000800000 */
[----:B------:R-:W-:Y:S01]  /*0390*/  IMAD.MOV.U32 R6, RZ, RZ, R18 ;  /* 0x000000ffff067224 */ /* 0x000fe200078e0012 */
[----:B------:R-:W-:Y:S01]  /*03a0*/  MOV R0, 0x3d0 ;  /* 0x000003d000007802 */ /* 0x000fe20000000f00 */
[----:B------:R-:W-:-:S07]  /*03b0*/  IMAD.MOV.U32 R7, RZ, RZ, R19 ;  /* 0x000000ffff077224 */ /* 0x000fce00078e0013 */
[----:B-1----:R-:W-:Y:S05]  /*03c0*/  CALL.REL.NOINC `($__internal_4_$__cuda_sm20_div_rn_f64_full) ;  /* 0x0000000400387944 */ /* 0x002fea0003c00000 */
[----:B------:R-:W-:Y:S01]  /*03d0*/  IMAD.MOV.U32 R4, RZ, RZ, R6 ;  /* 0x000000ffff047224 */ /* 0x000fe200078e0006 */
[----:B------:R-:W-:-:S07]  /*03e0*/  MOV R5, R7 ;  /* 0x0000000700057202 */ /* 0x000fce0000000f00 */
.L_x_125:
[----:B-1----:R-:W-:Y:S05]  /*03f0*/  BSYNC.RECONVERGENT B0 ;  /* 0x0000000000007941 */ /* 0x002fea0003800200 */
.L_x_124:
[----:B------:R-:W0:Y:S01]  /*0400*/  LDC.64 R6, c[0x0][0x3d8] ;  /* 0x0000f600ff067b82 */ /* 0x000e220000000a00 */
[----:B------:R-:W1:Y:S07]  /*0410*/  LDCU UR7, c[0x0][0x3f4] ;  /* 0x00007e80ff0777ac */ /* 0x000e6e0008000800 */
[----:B------:R-:W2:Y:S01]  /*0420*/  LDC.64 R18, c[0x0][0x3f0] ;  /* 0x0000fc00ff127b82 */ /* 0x000ea20000000a00 */
[----:B0-----:R-:W-:-:S05]  /*0430*/  IMAD.WIDE R6, R2, 0x8, R6 ;  /* 0x0000000802067825 */ /* 0x001fca00078e0206 */
[----:B------:R-:W3:Y:S01]  /*0440*/  LDG.E.64 R8, desc[UR4][R6.64] ;  /* 0x0000000406087981 */ /* 0x000ee2000c1e1b00 */
[----:B-1----:R-:W2:Y:S01]  /*0450*/  MUFU.RCP64H R11, UR7 ;  /* 0x00000007000b7d08 */ /* 0x002ea20008001800 */
[----:B------:R-:W-:Y:S01]  /*0460*/  IMAD.MOV.U32 R10, RZ, RZ, 0x1 ;  /* 0x00000001ff0a7424 */ /* 0x000fe200078e00ff */
[----:B------:R-:W-:Y:S05]  /*0470*/  BSSY.RECONVERGENT B0, `(.L_x_126) ;  /* 0x0000016000007945 */ /* 0x000fea0003800200 */
[----:B--2---:R-:W-:-:S08]  /*0480*/  DFMA R20, R10, -R18, 1 ;  /* 0x3ff000000a14742b */ /* 0x004fd00000000812 */
[----:B------:R-:W-:-:S08]  /*0490*/  DFMA R20, R20, R20, R20 ;  /* 0x000000141414722b */ /* 0x000fd00000000014 */
[----:B------:R-:W-:Y:S02]  /*04a0*/  DFMA R20, R10, R20, R10 ;  /* 0x000000140a14722b */ /* 0x000fe4000000000a */
[----:B------:R-:W-:-:S06]  /*04b0*/  DMUL R10, R14, R14 ;  /* 0x0000000e0e0a7228 */ /* 0x000fcc0000000000 */
[----:B------:R-:W-:-:S04]  /*04c0*/  DFMA R22, R20, -R18, 1 ;  /* 0x3ff000001416742b */ /* 0x000fc80000000812 */
[----:B------:R-:W-:-:S04]  /*04d0*/  FSETP.GEU.AND P1, PT, |R11|, 6.5827683646048100446e-37, PT ;  /* 0x036000000b00780b */ /* 0x000fc80003f2e200 */
        /* <DEDUP_REMOVED lines=9> */
[----:B------:R-:W-:Y:S01]  /*0570*/  IMAD.MOV.U32 R6, RZ, RZ, R10 ;  /* 0x000000ffff067224 */ /* 0x000fe200078e000a */
[----:B------:R-:W-:Y:S01]  /*0580*/  MOV R0, 0x5b0 ;  /* 0x000005b000007802 */ /* 0x000fe20000000f00 */
[----:B------:R-:W-:-:S07]  /*0590*/  IMAD.MOV.U32 R7, RZ, RZ, R11 ;  /* 0x000000ffff077224 */ /* 0x000fce00078e000b */
[----:B------:R-:W-:Y:S05]  /*05a0*/  CALL.REL.NOINC `($__internal_4_$__cuda_sm20_div_rn_f64_full) ;  /* 0x0000000000c07944 */ /* 0x000fea0003c00000 */
[----:B------:R-:W-:Y:S02]  /*05b0*/  IMAD.MOV.U32 R4, RZ, RZ, R6 ;  /* 0x000000ffff047224 */ /* 0x000fe400078e0006 */
[----:B------:R-:W-:-:S07]  /*05c0*/  IMAD.MOV.U32 R5, RZ, RZ, R7 ;  /* 0x000000ffff057224 */ /* 0x000fce00078e0007 */
.L_x_127:
[----:B------:R-:W-:Y:S05]  /*05d0*/  BSYNC.RECONVERGENT B0 ;  /* 0x0000000000007941 */ /* 0x000fea0003800200 */
.L_x_126:
[----:B------:R-:W0:Y:S01]  /*05e0*/  LDC.64 R6, c[0x0][0x3e0] ;  /* 0x0000f800ff067b82 */ /* 0x000e220000000a00 */
[----:B------:R-:W1:Y:S07]  /*05f0*/  LDCU UR7, c[0x0][0x3f4] ;  /* 0x00007e80ff0777ac */ /* 0x000e6e0008000800 */
[----:B------:R-:W2:Y:S01]  /*0600*/  LDC.64 R18, c[0x0][0x3f0] ;  /* 0x0000fc00ff127b82 */ /* 0x000ea20000000a00 */
[----:B0-----:R-:W-:-:S05]  /*0610*/  IMAD.WIDE R6, R2, 0x8, R6 ;  /* 0x0000000802067825 */ /* 0x001fca00078e0206 */
[----:B------:R-:W3:Y:S01]  /*0620*/  LDG.E.64 R8, desc[UR4][R6.64] ;  /* 0x0000000406087981 */ /* 0x000ee2000c1e1b00 */
[----:B-1----:R-:W2:Y:S01]  /*0630*/  MUFU.RCP64H R11, UR7 ;  /* 0x00000007000b7d08 */ /* 0x002ea20008001800 */
[----:B------:R-:W-:Y:S01]  /*0640*/  MOV R10, 0x1 ;  /* 0x00000001000a7802 */ /* 0x000fe20000000f00 */
        /* <DEDUP_REMOVED lines=22> */
.L_x_129:
[----:B------:R-:W-:Y:S05]  /*07b0*/  BSYNC.RECONVERGENT B0 ;  /* 0x0000000000007941 */ /* 0x000fea0003800200 */
.L_x_128:
[----:B------:R-:W0:Y:S08]  /*07c0*/  LDC.64 R6, c[0x0][0x3e8] ;  /* 0x0000fa00ff067b82 */ /* 0x000e300000000a00 */
[----:B------:R-:W1:Y:S08]  /*07d0*/  LDC.64 R10, c[0x0][0x3c0] ;  /* 0x0000f000ff0a7b82 */ /* 0x000e700000000a00 */
[----:B------:R-:W2:Y:S01]  /*07e0*/  LDC.64 R18, c[0x0][0x3c8] ;  /* 0x0000f200ff127b82 */ /* 0x000ea20000000a00 */
[----:B0-----:R-:W-:-:S07]  /*07f0*/  IMAD.WIDE R6, R2, 0x8, R6 ;  /* 0x0000000802067825 */ /* 0x001fce00078e0206 */
[----:B------:R-:W0:Y:S01]  /*0800*/  LDC.64 R20, c[0x0][0x3d0] ;  /* 0x0000f400ff147b82 */ /* 0x000e220000000a00 */
[----:B------:R-:W3:Y:S02]  /*0810*/  LDG.E.64 R8, desc[UR4][R6.64] ;  /* 0x0000000406087981 */ /* 0x000ee4000c1e1b00 */
[----:B---3--:R-:W-:Y:S01]  /*0820*/  DADD R8, R8, R4 ;  /* 0x0000000008087229 */ /* 0x008fe20000000004 */
[----:B-1----:R-:W-:-:S04]  /*0830*/  IMAD.WIDE R4, R2, 0x8, R10 ;  /* 0x0000000802047825 */ /* 0x002fc800078e020a */
[C---:B--2---:R-:W-:Y:S02]  /*0840*/  IMAD.WIDE R10, R2.reuse, 0x8, R18 ;  /* 0x00000008020a7825 */ /* 0x044fe400078e0212 */
[----:B------:R-:W-:Y:S02]  /*0850*/  STG.E.64 desc[UR4][R6.64], R8 ;  /* 0x0000000806007986 */ /* 0x000fe4000c101b04 */
[----:B0-----:R-:W-:Y:S02]  /*0860*/  IMAD.WIDE R2, R2, 0x8, R20 ;  /* 0x0000000802027825 */ /* 0x001fe400078e0214 */
[----:B------:R-:W-:Y:S04]  /*0870*/  STG.E.64 desc[UR4][R4.64], R16 ;  /* 0x0000001004007986 */ /* 0x000fe8000c101b04 */
[----:B------:R-:W-:Y:S04]  /*0880*/  STG.E.64 desc[UR4][R10.64], R14 ;  /* 0x0000000e0a007986 */ /* 0x000fe8000c101b04 */
[----:B------:R-:W-:Y:S01]  /*0890*/  STG.E.64 desc[UR4][R2.64], R12 ;  /* 0x0000000c02007986 */ /* 0x000fe2000c101b04 */
[----:B------:R-:W-:Y:S05]  /*08a0*/  EXIT ;  /* 0x000000000000794d */ /* 0x000fea0003800000 */
        .weak           $__internal_4_$__cuda_sm20_div_rn_f64_full
        .type           $__internal_4_$__cuda_sm20_div_rn_f64_full,@function
        .size           $__internal_4_$__cuda_sm20_div_rn_f64_full,(.L_x_160 - $__internal_4_$__cuda_sm20_div_rn_f64_full)
$__internal_4_$__cuda_sm20_div_rn_f64_full:
[C---:B------:R-:W-:Y:S01]  /*08b0*/  FSETP.GEU.AND P0, PT, |R3|.reuse, 1.469367938527859385e-39, PT ;  /* 0x001000000300780b */ /* 0x040fe20003f0e200 */
[----:B------:R-:W-:Y:S01]  /*08c0*/  IMAD.MOV.U32 R9, RZ, RZ, R3 ;  /* 0x000000ffff097224 */ /* 0x000fe200078e0003 */
[----:B------:R-:W-:Y:S01]  /*08d0*/  MOV R8, UR6 ;  /* 0x0000000600087c02 */ /* 0x000fe20008000f00 */
[----:B------:R-:W-:Y:S01]  /*08e0*/  IMAD.U32 R10, RZ, RZ, UR6 ;  /* 0x00000006ff0a7e24 */ /* 0x000fe2000f8e00ff */
[----:B------:R-:W-:Y:S01]  /*08f0*/  LOP3.LUT R4, R3, 0x800fffff, RZ, 0xc0, !PT ;  /* 0x800fffff03047812 */ /* 0x000fe200078ec0ff */
[----:B------:R-:W-:Y:S01]  /*0900*/  IMAD.MOV.U32 R22, RZ, RZ, 0x1 ;  /* 0x00000001ff167424 */ /* 0x000fe200078e00ff */
[C---:B------:R-:W-:Y:S01]  /*0910*/  FSETP.GEU.AND P2, PT, |R7|.reuse, 1.469367938527859385e-39, PT ;  /* 0x001000000700780b */ /* 0x040fe20003f4e200 */
[----:B------:R-:W-:Y:S01]  /*0920*/  BSSY.RECONVERGENT B1, `(.L_x_130) ;  /* 0x0000052000017945 */ /* 0x000fe20003800200 */
[----:B------:R-:W-:Y:S02]  /*0930*/  LOP3.LUT R11, R4, 0x3ff00000, RZ, 0xfc, !PT ;  /* 0x3ff00000040b7812 */ /* 0x000fe400078efcff */
[----:B------:R-:W-:-:S02]  /*0940*/  LOP3.LUT R4, R7, 0x7ff00000, RZ, 0xc0, !PT ;  /* 0x7ff0000007047812 */ /* 0x000fc400078ec0ff */
[----:B------:R-:W-:Y:S01]  /*0950*/  LOP3.LUT R27, R3, 0x7ff00000, RZ, 0xc0, !PT ;  /* 0x7ff00000031b7812 */ /* 0x000fe200078ec0ff */
[----:B------:R-:W-:-:S03]  /*0960*/  @!P0 DMUL R10, R8, 8.98846567431157953865e+307 ;  /* 0x7fe00000080a8828 */ /* 0x000fc60000000000 */
[----:B------:R-:W-:-:S03]  /*0970*/  ISETP.GE.U32.AND P1, PT, R4, R27, PT ;  /* 0x0000001b0400720c */ /* 0x000fc60003f26070 */
[----:B------:R-:W0:Y:S01]  /*0980*/  MUFU.RCP64H R23, R11 ;  /* 0x0000000b00177308 */ /* 0x000e220000001800 */
[----:B------:R-:W-:-:S03]  /*0990*/  @!P2 LOP3.LUT R5, R9, 0x7ff00000, RZ, 0xc0, !PT ;  /* 0x7ff000000905a812 */ /* 0x000fc600078ec0ff */
[----:B------:R-:W-:Y:S02]  /*09a0*/  @!P0 LOP3.LUT R27, R11, 0x7ff00000, RZ, 0xc0, !PT ;  /* 0x7ff000000b1b8812 */ /* 0x000fe400078ec0ff */
[----:B------:R-:W-:Y:S01]  /*09b0*/  @!P2 ISETP.GE.U32.AND P3, PT, R4, R5, PT ;  /* 0x000000050400a20c */ /* 0x000fe20003f66070 */
[----:B------:R-:W-:-:S05]  /*09c0*/  IMAD.MOV.U32 R5, RZ, RZ, 0x1ca00000 ;  /* 0x1ca00000ff057424 */ /* 0x000fca00078e00ff */
[----:B------:R-:W-:-:S04]  /*09d0*/  @!P2 SEL R21, R5, 0x63400000, !P3 ;  /* 0x634000000515a807 */ /* 0x000fc80005800000 */
[----:B------:R-:W-:Y:S01]  /*09e0*/  @!P2 LOP3.LUT R24, R21, 0x80000000, R7, 0xf8, !PT ;  /* 0x800000001518a812 */ /* 0x000fe200078ef807 */
[----:B0-----:R-:W-:-:S03]  /*09f0*/  DFMA R18, R22, -R10, 1 ;  /* 0x3ff000001612742b */ /* 0x001fc6000000080a */
[----:B------:R-:W-:Y:S01]  /*0a00*/  @!P2 LOP3.LUT R25, R24, 0x100000, RZ, 0xfc, !PT ;  /* 0x001000001819a812 */ /* 0x000fe200078efcff */
[----:B------:R-:W-:-:S04]  /*0a10*/  @!P2 IMAD.MOV.U32 R24, RZ, RZ, RZ ;  /* 0x000000ffff18a224 */ /* 0x000fc800078e00ff */
[----:B------:R-:W-:-:S08]  /*0a20*/  DFMA R18, R18, R18, R18 ;  /* 0x000000121212722b */ /* 0x000fd00000000012 */
[----:B------:R-:W-:Y:S01]  /*0a30*/  DFMA R22, R22, R18, R22 ;  /* 0x000000121616722b */ /* 0x000fe20000000016 */
[----:B------:R-:W-:Y:S01]  /*0a40*/  SEL R19, R5, 0x63400000, !P1 ;  /* 0x6340000005137807 */ /* 0x000fe20004800000 */
[----:B------:R-:W-:-:S03]  /*0a50*/  IMAD.MOV.U32 R18, RZ, RZ, R6 ;  /* 0x000000ffff127224 */ /* 0x000fc600078e0006 */
[----:B------:R-:W-:-:S03]  /*0a60*/  LOP3.LUT R19, R19, 0x800fffff, R7, 0xf8, !PT ;  /* 0x800fffff13137812 */ /* 0x000fc600078ef807 */
[----:B------:R-:W-:-:S03]  /*0a70*/  DFMA R20, R22, -R10, 1 ;  /* 0x3ff000001614742b */ /* 0x000fc6000000080a */
[----:B------:R-:W-:-:S05]  /*0a80*/  @!P2 DFMA R18, R18, 2, -R24 ;  /* 0x400000001212a82b */ /* 0x000fca0000000818 */
[----:B------:R-:W-:-:S08]  /*0a90*/  DFMA R20, R22, R20, R22 ;  /* 0x000000141614722b */ /* 0x000fd00000000016 */
[----:B------:R-:W-:-:S08]  /*0aa0*/  DMUL R22, R20, R18 ;  /* 0x0000001214167228 */ /* 0x000fd00000000000 */
[----:B------:R-:W-:-:S08]  /*0ab0*/  DFMA R24, R22, -R10, R18 ;  /* 0x8000000a1618722b */ /* 0x000fd00000000012 */
[----:B------:R-:W-:Y:S01]  /*0ac0*/  DFMA R24, R20, R24, R22 ;  /* 0x000000181418722b */ /* 0x000fe20000000016 */
[----:B------:R-:W-:Y:S01]  /*0ad0*/  MOV R20, R4 ;  /* 0x0000000400147202 */ /* 0x000fe20000000f00 */
[----:B------:R-:W-:Y:S01]  /*0ae0*/  VIADD R22, R27, 0xffffffff ;  /* 0xffffffff1b167836 */ /* 0x000fe20000000000 */
[----:B------:R-:W-:-:S05]  /*0af0*/  @!P2 LOP3.LUT R20, R19, 0x7ff00000, RZ, 0xc0, !PT ;  /* 0x7ff000001314a812 */ /* 0x000fca00078ec0ff */
[----:B------:R-:W-:-:S05]  /*0b00*/  VIADD R21, R20, 0xffffffff ;  /* 0xffffffff14157836 */ /* 0x000fca0000000000 */
[----:B------:R-:W-:-:S04]  /*0b10*/  ISETP.GT.U32.AND P0, PT, R21, 0x7feffffe, PT ;  /* 0x7feffffe1500780c */ /* 0x000fc80003f04070 */
[----:B------:R-:W-:-:S13]  /*0b20*/  ISETP.GT.U32.OR P0, PT, R22, 0x7feffffe, P0 ;  /* 0x7feffffe1600780c */ /* 0x000fda0000704470 */
[----:B------:R-:W-:Y:S05]  /*0b30*/  @P0 BRA `(.L_x_131) ;  /* 0x00000000006c0947 */ /* 0x000fea0003800000 */
[----:B------:R-:W-:Y:S01]  /*0b40*/  LOP3.LUT R7, R9, 0x7ff00000, RZ, 0xc0, !PT ;  /* 0x7ff0000009077812 */ /* 0x000fe200078ec0ff */
[----:B------:R-:W-:-:S03]  /*0b50*/  IMAD.MOV.U32 R20, RZ, RZ, RZ ;  /* 0x000000ffff147224 */ /* 0x000fc600078e00ff */
[CC--:B------:R-:W-:Y:S02]  /*0b60*/  VIADDMNMX R6, R4.reuse, -R7.reuse, 0xb9600000, !PT ;  /* 0xb960000004067446 */ /* 0x0c0fe40007800907 */
[----:B------:R-:W-:Y:S02]  /*0b70*/  ISETP.GE.U32.AND P0, PT, R4, R7, PT ;  /* 0x000000070400720c */ /* 0x000fe40003f06070 */
[----:B------:R-:W-:Y:S02]  /*0b80*/  VIMNMX R6, PT, PT, R6, 0x46a00000, PT ;  /* 0x46a0000006067848 */ /* 0x000fe40003fe0100 */
[----:B------:R-:W-:-:S05]  /*0b90*/  SEL R5, R5, 0x63400000, !P0 ;  /* 0x6340000005057807 */ /* 0x000fca0004000000 */
[----:B------:R-:W-:-:S04]  /*0ba0*/  IMAD.IADD R6, R6, 0x1, -R5 ;  /* 0x0000000106067824 */ /* 0x000fc800078e0a05 */
[----:B------:R-:W-:-:S06]  /*0bb0*/  VIADD R21, R6, 0x7fe00000 ;  /* 0x7fe0000006157836 */ /* 0x000fcc0000000000 */
[----:B------:R-:W-:-:S10]  /*0bc0*/  DMUL R4, R24, R20 ;  /* 0x0000001418047228 */ /* 0x000fd40000000000 */
[----:B------:R-:W-:-:S13]  /*0bd0*/  FSETP.GTU.AND P0, PT, |R5|, 1.469367938527859385e-39, PT ;  /* 0x001000000500780b */ /* 0x000fda0003f0c200 */
[----:B------:R-:W-:Y:S05]  /*0be0*/  @P0 BRA `(.L_x_132) ;  /* 0x0000000000940947 */ /* 0x000fea0003800000 */
[----:B------:R-:W-:Y:S01]  /*0bf0*/  DFMA R10, R24, -R10, R18 ;  /* 0x8000000a180a722b */ /* 0x000fe20000000012 */
[----:B------:R-:W-:-:S09]  /*0c00*/  MOV R20, RZ ;  /* 0x000000ff00147202 */ /* 0x000fd20000000f00 */
[C---:B------:R-:W-:Y:S02]  /*0c10*/  FSETP.NEU.AND P0, PT, R11.reuse, RZ, PT ;  /* 0x000000ff0b00720b */ /* 0x040fe40003f0d000 */
[----:B------:R-:W-:-:S04]  /*0c20*/  LOP3.LUT R7, R11, 0x80000000, R9, 0x48, !PT ;  /* 0x800000000b077812 */ /* 0x000fc800078e4809 */
[----:B------:R-:W-:-:S07]  /*0c30*/  LOP3.LUT R21, R7, R21, RZ, 0xfc, !PT ;  /* 0x0000001507157212 */ /* 0x000fce00078efcff */
[----:B------:R-:W-:Y:S05]  /*0c40*/  @!P0 BRA `(.L_x_132) ;  /* 0x00000000007c8947 */ /* 0x000fea0003800000 */
[----:B------:R-:W-:Y:S01]  /*0c50*/  IMAD.MOV R9, RZ, RZ, -R6 ;  /* 0x000000ffff097224 */ /* 0x000fe200078e0a06 */
[----:B------:R-:W-:Y:S01]  /*0c60*/  DMUL.RP R20, R24, R20 ;  /* 0x0000001418147228 */ /* 0x000fe20000008000 */
[----:B------:R-:W-:-:S06]  /*0c70*/  IMAD.MOV.U32 R8, RZ, RZ, RZ ;  /* 0x000000ffff087224 */ /* 0x000fcc00078e00ff */
[----:B------:R-:W-:-:S03]  /*0c80*/  DFMA R8, R4, -R8, R24 ;  /* 0x800000080408722b */ /* 0x000fc60000000018 */
[----:B------:R-:W-:-:S03]  /*0c90*/  LOP3.LUT R7, R21, R7, RZ, 0x3c, !PT ;  /* 0x0000000715077212 */ /* 0x000fc600078e3cff */
[----:B------:R-:W-:-:S04]  /*0ca0*/  IADD3 R8, PT, PT, -R6, -0x43300000, RZ ;  /* 0xbcd0000006087810 */ /* 0x000fc80007ffe1ff */
[----:B------:R-:W-:-:S04]  /*0cb0*/  FSETP.NEU.AND P0, PT, |R9|, R8, PT ;  /* 0x000000080900720b */ /* 0x000fc80003f0d200 */
[----:B------:R-:W-:Y:S02]  /*0cc0*/  FSEL R4, R20, R4, !P0 ;  /* 0x0000000414047208 */ /* 0x000fe40004000000 */
[----:B------:R-:W-:Y:S01]  /*0cd0*/  FSEL R5, R7, R5, !P0 ;  /* 0x0000000507057208 */ /* 0x000fe20004000000 */
[----:B------:R-:W-:Y:S06]  /*0ce0*/  BRA `(.L_x_132) ;  /* 0x0000000000547947 */ /* 0x000fec0003800000 */
.L_x_131:
[----:B------:R-:W-:-:S14]  /*0cf0*/  DSETP.NAN.AND P0, PT, R6, R6, PT ;  /* 0x000000060600722a */ /* 0x000fdc0003f08000 */
[----:B------:R-:W-:Y:S05]  /*0d00*/  @P0 BRA `(.L_x_133) ;  /* 0x0000000000440947 */ /* 0x000fea0003800000 */
[----:B------:R-:W-:-:S14]  /*0d10*/  DSETP.NAN.AND P0, PT, R8, R8, PT ;  /* 0x000000080800722a */ /* 0x000fdc0003f08000 */
[----:B------:R-:W-:Y:S05]  /*0d20*/  @P0 BRA `(.L_x_134) ;  /* 0x0000000000300947 */ /* 0x000fea0003800000 */
[----:B------:R-:W-:Y:S01]  /*0d30*/  ISETP.NE.AND P0, PT, R20, R27, PT ;  /* 0x0000001b1400720c */ /* 0x000fe20003f05270 */
[----:B------:R-:W-:Y:S02]  /*0d40*/  IMAD.MOV.U32 R4, RZ, RZ, 0x0 ;  /* 0x00000000ff047424 */ /* 0x000fe400078e00ff */
[----:B------:R-:W-:-:S10]  /*0d50*/  IMAD.MOV.U32 R5, RZ, RZ, -0x80000 ;  /* 0xfff80000ff057424 */ /* 0x000fd400078e00ff */
[----:B------:R-:W-:Y:S05]  /*0d60*/  @!P0 BRA `(.L_x_132) ;  /* 0x0000000000348947 */ /* 0x000fea0003800000 */
[----:B------:R-:W-:Y:S02]  /*0d70*/  ISETP.NE.AND P0, PT, R20, 0x7ff00000, PT ;  /* 0x7ff000001400780c */ /* 0x000fe40003f05270 */
[----:B------:R-:W-:Y:S02]  /*0d80*/  LOP3.LUT R5, R7, 0x80000000, R9, 0x48, !PT ;  /* 0x8000000007057812 */ /* 0x000fe400078e4809 */
[----:B------:R-:W-:-:S13]  /*0d90*/  ISETP.EQ.OR P0, PT, R27, RZ, !P0 ;  /* 0x000000ff1b00720c */ /* 0x000fda0004702670 */
[----:B------:R-:W-:Y:S02]  /*0da0*/  @P0 LOP3.LUT R6, R5, 0x7ff00000, RZ, 0xfc, !PT ;  /* 0x7ff0000005060812 */ /* 0x000fe400078efcff */
[----:B------:R-:W-:Y:S01]  /*0db0*/  @!P0 MOV R4, RZ ;  /* 0x000000ff00048202 */ /* 0x000fe20000000f00 */
[----:B------:R-:W-:Y:S02]  /*0dc0*/  @P0 IMAD.MOV.U32 R4, RZ, RZ, RZ ;  /* 0x000000ffff040224 */ /* 0x000fe400078e00ff */
[----:B------:R-:W-:Y:S01]  /*0dd0*/  @P0 IMAD.MOV.U32 R5, RZ, RZ, R6 ;  /* 0x000000ffff050224 */ /* 0x000fe200078e0006 */
[----:B------:R-:W-:Y:S06]  /*0de0*/  BRA `(.L_x_132) ;  /* 0x0000000000147947 */ /* 0x000fec0003800000 */
.L_x_134:
[----:B------:R-:W-:Y:S01]  /*0df0*/  LOP3.LUT R5, R9, 0x80000, RZ, 0xfc, !PT ;  /* 0x0008000009057812 */ /* 0x000fe200078efcff */
[----:B------:R-:W-:Y:S01]  /*0e00*/  IMAD.MOV.U32 R4, RZ, RZ, R8 ;  /* 0x000000ffff047224 */ /* 0x000fe200078e0008 */
[----:B------:R-:W-:Y:S06]  /*0e10*/  BRA `(.L_x_132) ;  /* 0x0000000000087947 */ /* 0x000fec0003800000 */
.L_x_133:
[----:B------:R-:W-:Y:S01]  /*0e20*/  LOP3.LUT R5, R7, 0x80000, RZ, 0xfc, !PT ;  /* 0x0008000007057812 */ /* 0x000fe200078efcff */
[----:B------:R-:W-:-:S07]  /*0e30*/  IMAD.MOV.U32 R4, RZ, RZ, R6 ;  /* 0x000000ffff047224 */ /* 0x000fce00078e0006 */
.L_x_132:
[----:B------:R-:W-:Y:S05]  /*0e40*/  BSYNC.RECONVERGENT B1 ;  /* 0x0000000000017941 */ /* 0x000fea0003800200 */
.L_x_130:
[----:B------:R-:W-:Y:S01]  /*0e50*/  MOV R6, R4 ;  /* 0x0000000400067202 */ /* 0x000fe20000000f00 */
[----:B------:R-:W-:Y:S02]  /*0e60*/  IMAD.MOV.U32 R7, RZ, RZ, R5 ;  /* 0x000000ffff077224 */ /* 0x000fe400078e0005 */
[----:B------:R-:W-:Y:S02]  /*0e70*/  IMAD.MOV.U32 R4, RZ, RZ, R0 ;  /* 0x000000ffff047224 */ /* 0x000fe400078e0000 */
[----:B------:R-:W-:-:S04]  /*0e80*/  IMAD.MOV.U32 R5, RZ, RZ, 0x0 ;  /* 0x00000000ff057424 */ /* 0x000fc800078e00ff */
[----:B------:R-:W-:Y:S05]  /*0e90*/  RET.REL.NODEC R4 `(_Z35kernel_instant_and_turbulent_energyiiiPdS_S_S_S_S_S_S_S_S_S_S_d) ;  /* 0xfffffff004587950 */ /* 0x000fea0003c3ffff */
.L_x_135:
        /* <DEDUP_REMOVED lines=14> */
.L_x_160:


//--------------------- .text._Z23kernel_avaraged_and_RMSiiiPdS_S_S_S_S_S_S_S_d --------------------------
	.section	.text._Z23kernel_avaraged_and_RMSiiiPdS_S_S_S_S_S_S_S_d,"ax",@progbits
	.align	128
        .global         _Z23kernel_avaraged_and_RMSiiiPdS_S_S_S_S_S_S_S_d
        .type           _Z23kernel_avaraged_and_RMSiiiPdS_S_S_S_S_S_S_S_d,@function
        .size           _Z23kernel_avaraged_and_RMSiiiPdS_S_S_S_S_S_S_S_d,(.L_x_161 - _Z23kernel_avaraged_and_RMSiiiPdS_S_S_S_S_S_S_S_d)
        .other          _Z23kernel_avaraged_and_RMSiiiPdS_S_S_S_S_S_S_S_d,@"STO_CUDA_ENTRY STV_DEFAULT"
_Z23kernel_avaraged_and_RMSiiiPdS_S_S_S_S_S_S_S_d:
.text._Z23kernel_avaraged_and_RMSiiiPdS_S_S_S_S_S_S_S_d:
        /* <DEDUP_REMOVED lines=18> */
[----:B------:R-:W3:Y:S01]  /*0120*/  LDC.64 R10, c[0x0][0x3d8] ;  /* 0x0000f600ff0a7b82 */ /* 0x000ee20000000a00 */
[----:B0-----:R-:W-:-:S05]  /*0130*/  IMAD.WIDE R16, R2, 0x8, R16 ;  /* 0x0000000802107825 */ /* 0x001fca00078e0210 */
[----:B-1----:R-:W4:Y:S01]  /*0140*/  LDG.E.64 R6, desc[UR4][R16.64] ;  /* 0x0000000410067981 */ /* 0x002f22000c1e1b00 */
[----:B--2---:R-:W3:Y:S01]  /*0150*/  MUFU.RCP64H R5, UR6 ;  /* 0x0000000600057d08 */ /* 0x004ee20008001800 */
[----:B------:R-:W-:Y:S01]  /*0160*/  IMAD.MOV.U32 R4, RZ, RZ, 0x1 ;  /* 0x00000001ff047424 */ /* 0x000fe200078e00ff */
[----:B------:R-:W0:Y:S01]  /*0170*/  LDC R3, c[0x0][0x3dc] ;  /* 0x0000f700ff037b82 */ /* 0x000e220000000800 */
[----:B------:R-:W-:Y:S04]  /*0180*/  BSSY.RECONVERGENT B0, `(.L_x_136) ;  /* 0x0000012000007945 */ /* 0x000fe80003800200 */
[----:B---3--:R-:W-:-:S08]  /*0190*/  DFMA R8, R4, -R10, 1 ;  /* 0x3ff000000408742b */ /* 0x008fd0000000080a */
[----:B------:R-:W-:-:S08]  /*01a0*/  DFMA R8, R8, R8, R8 ;  /* 0x000000080808722b */ /* 0x000fd00000000008 */
[----:B------:R-:W-:-:S08]  /*01b0*/  DFMA R8, R4, R8, R4 ;  /* 0x000000080408722b */ /* 0x000fd00000000004 */
[----:B------:R-:W-:-:S08]  /*01c0*/  DFMA R4, R8, -R10, 1 ;  /* 0x3ff000000804742b */ /* 0x000fd0000000080a */
[----:B------:R-:W-:-:S08]  /*01d0*/  DFMA R4, R8, R4, R8 ;  /* 0x000000040804722b */ /* 0x000fd00000000008 */
[----:B----4-:R-:W-:Y:S01]  /*01e0*/  DMUL R8, R6, R4 ;  /* 0x0000000406087228 */ /* 0x010fe20000000000 */
[----:B------:R-:W-:-:S07]  /*01f0*/  FSETP.GEU.AND P1, PT, |R7|, 6.5827683646048100446e-37, PT ;  /* 0x036000000700780b */ /* 0x000fce0003f2e200 */
[----:B------:R-:W-:-:S08]  /*0200*/  DFMA R10, R8, -R10, R6 ;  /* 0x8000000a080a722b */ /* 0x000fd00000000006 */
[----:B------:R-:W-:-:S10]  /*0210*/  DFMA R4, R4, R10, R8 ;  /* 0x0000000a0404722b */ /* 0x000fd40000000008 */
[----:B------:R-:W-:Y:S01]  /*0220*/  FFMA R0, RZ, UR6, R5 ;  /* 0x00000006ff007c23 */ /* 0x000fe20008000005 */
[----:B------:R-:W1:Y:S04]  /*0230*/  LDCU UR6, c[0x0][0x3d8] ;  /* 0x00007b00ff0677ac */ /* 0x000e680008000800 */
[----:B------:R-:W-:-:S13]  /*0240*/  FSETP.GT.AND P0, PT, |R0|, 1.469367938527859385e-39, PT ;  /* 0x001000000000780b */ /* 0x000fda0003f04200 */
[----:B0-----:R-:W-:Y:S05]  /*0250*/  @P0 BRA P1, `(.L_x_137) ;  /* 0x0000000000100947 */ /* 0x001fea0000800000 */
[----:B------:R-:W-:-:S07]  /*0260*/  MOV R0, 0x280 ;  /* 0x0000028000007802 */ /* 0x000fce0000000f00 */
[----:B-1----:R-:W-:Y:S05]  /*0270*/  CALL.REL.NOINC `($__internal_5_$__cuda_sm20_div_rn_f64_full) ;  /* 0x0000000800947944 */ /* 0x002fea0003c00000 */
[----:B------:R-:W-:Y:S02]  /*0280*/  IMAD.MOV.U32 R4, RZ, RZ, R6 ;  /* 0x000000ffff047224 */ /* 0x000fe400078e0006 */
[----:B------:R-:W-:-:S07]  /*0290*/  IMAD.MOV.U32 R5, RZ, RZ, R7 ;  /* 0x000000ffff057224 */ /* 0x000fce00078e0007 */
.L_x_137:
[----:B-1----:R-:W-:Y:S05]  /*02a0*/  BSYNC.RECONVERGENT B0 ;  /* 0x0000000000007941 */ /* 0x002fea0003800200 */
.L_x_136:
[----:B------:R-:W0:Y:S01]  /*02b0*/  LDC.64 R8, c[0x0][0x3a8] ;  /* 0x0000ea00ff087b82 */ /* 0x000e220000000a00 */
[----:B------:R-:W1:Y:S07]  /*02c0*/  LDCU UR7, c[0x0][0x3dc] ;  /* 0x00007b80ff0777ac */ /* 0x000e6e0008000800 */
[----:B------:R-:W2:Y:S08]  /*02d0*/  LDC.64 R14, c[0x0][0x398] ;  /* 0x0000e600ff0e7b82 */ /* 0x000eb00000000a00 */
[----:B------:R-:W3:Y:S01]  /*02e0*/  LDC.64 R12, c[0x0][0x3d8] ;  /* 0x0000f600ff0c7b82 */ /* 0x000ee20000000a00 */
[----:B0-----:R-:W-:-:S05]  /*02f0*/  IMAD.WIDE R8, R2, 0x8, R8 ;  /* 0x0000000802087825 */ /* 0x001fca00078e0208 */
[----:B------:R-:W4:Y:S01]  /*0300*/  LDG.E.64 R6, desc[UR4][R8.64] ;  /* 0x0000000408067981 */ /* 0x000f22000c1e1b00 */
[----:B--2---:R-:W-:Y:S01]  /*0310*/  IMAD.WIDE R14, R2, 0x8, R14 ;  /* 0x00000008020e7825 */ /* 0x004fe200078e020e */
[----:B-1----:R-:W3:Y:S03]  /*0320*/  MUFU.RCP64H R11, UR7 ;  /* 0x00000007000b7d08 */ /* 0x002ee60008001800 */
[----:B------:R-:W-:-:S06]  /*0330*/  IMAD.MOV.U32 R10, RZ, RZ, 0x1 ;  /* 0x00000001ff0a7424 */ /* 0x000fcc00078e00ff */
[----:B---3--:R-:W-:Y:S02]  /*0340*/  DFMA R18, R10, -R12, 1 ;  /* 0x3ff000000a12742b */ /* 0x008fe4000000080c */
[----:B----4-:R-:W-:-:S07]  /*0350*/  DFMA R4, R4, 10, R6 ;  /* 0x402400000404782b */ /* 0x010fce0000000006 */
[----:B------:R0:W-:Y:S04]  /*0360*/  STG.E.64 desc[UR4][R8.64], R4 ;  /* 0x0000000408007986 */ /* 0x0001e8000c101b04 */
[----:B------:R-:W0:Y:S01]  /*0370*/  LDG.E.64 R6, desc[UR4][R14.64] ;  /* 0x000000040e067981 */ /* 0x000e22000c1e1b00 */
[----:B------:R-:W-:Y:S01]  /*0380*/  DFMA R18, R18, R18, R18 ;  /* 0x000000121212722b */ /* 0x000fe20000000012 */
[----:B------:R-:W-:Y:S07]  /*0390*/  BSSY.RECONVERGENT B0, `(.L_x_138) ;  /* 0x000000f000007945 */ /* 0x000fee0003800200 */
[----:B------:R-:W-:-:S08]  /*03a0*/  DFMA R18, R10, R18, R10 ;  /* 0x000000120a12722b */ /* 0x000fd0000000000a */
[----:B------:R-:W-:-:S08]  /*03b0*/  DFMA R10, R18, -R12, 1 ;  /* 0x3ff00000120a742b */ /* 0x000fd0000000080c */
[----:B------:R-:W-:-:S08]  /*03c0*/  DFMA R10, R18, R10, R18 ;  /* 0x0000000a120a722b */ /* 0x000fd00000000012 */
[----:B0-----:R-:W-:Y:S01]  /*03d0*/  DMUL R4, R10, R6 ;  /* 0x000000060a047228 */ /* 0x001fe20000000000 */
[----:B------:R-:W-:-:S07]  /*03e0*/  FSETP.GEU.AND P1, PT, |R7|, 6.5827683646048100446e-37, PT ;  /* 0x036000000700780b */ /* 0x000fce0003f2e200 */
[----:B------:R-:W-:-:S08]  /*03f0*/  DFMA R8, R4, -R12, R6 ;  /* 0x8000000c0408722b */ /* 0x000fd00000000006 */
[----:B------:R-:W-:-:S10]  /*0400*/  DFMA R4, R10, R8, R4 ;  /* 0x000000080a04722b */ /* 0x000fd40000000004 */
[----:B------:R-:W-:-:S05]  /*0410*/  FFMA R0, RZ, UR7, R5 ;  /* 0x00000007ff007c23 */ /* 0x000fca0008000005 */
[----:B------:R-:W-:-:S13]  /*0420*/  FSETP.GT.AND P0, PT, |R0|, 1.469367938527859385e-39, PT ;  /* 0x001000000000780b */ /* 0x000fda0003f04200 */
[----:B------:R-:W-:Y:S05]  /*0430*/  @P0 BRA P1, `(.L_x_139) ;  /* 0x0000000000100947 */ /* 0x000fea0000800000 */
[----:B------:R-:W-:-:S07]  /*0440*/  MOV R0, 0x460 ;  /* 0x0000046000007802 */ /* 0x000fce0000000f00 */
[----:B------:R-:W-:Y:S05]  /*0450*/  CALL.REL.NOINC `($__internal_5_$__cuda_sm20_div_rn_f64_full) ;  /* 0x00000008001c7944 */ /* 0x000fea0003c00000 */
[----:B------:R-:W-:Y:S01]  /*0460*/  IMAD.MOV.U32 R4, RZ, RZ, R6 ;  /* 0x000000ffff047224 */ /* 0x000fe200078e0006 */
[----:B------:R-:W-:-:S07]  /*0470*/  MOV R5, R7 ;  /* 0x0000000700057202 */ /* 0x000fce0000000f00 */
.L_x_139:
[----:B------:R-:W-:Y:S05]  /*0480*/  BSYNC.RECONVERGENT B0 ;  /* 0x0000000000007941 */ /* 0x000fea0003800200 */
.L_x_138:
        /* <DEDUP_REMOVED lines=27> */
[----:B------:R-:W-:Y:S02]  /*0640*/  IMAD.MOV.U32 R4, RZ, RZ, R6 ;  /* 0x000000ffff047224 */ /* 0x000fe400078e0006 */
[----:B------:R-:W-:-:S07]  /*0650*/  IMAD.MOV.U32 R5, RZ, RZ, R7 ;  /* 0x000000ffff057224 */ /* 0x000fce00078e0007 */
.L_x_141:
[----:B------:R-:W-:Y:S05]  /*0660*/  BSYNC.RECONVERGENT B0 ;  /* 0x0000000000007941 */ /* 0x000fea0003800200 */
.L_x_140:
[----:B------:R-:W0:Y:S01]  /*0670*/  LDC.64 R6, c[0x0][0x3b8] ;  /* 0x0000ee00ff067b82 */ /* 0x000e220000000a00 */
[----:B------:R-:W1:Y:S07]  /*0680*/  LDCU UR7, c[0x0][0x3dc] ;  /* 0x00007b80ff0777ac */ /* 0x000e6e0008000800 */
[----:B------:R-:W2:Y:S01]  /*0690*/  LDC.64 R18, c[0x0][0x3d8] ;  /* 0x0000f600ff127b82 */ /* 0x000ea20000000a00 */
[----:B0-----:R-:W-:-:S05]  /*06a0*/  IMAD.WIDE R6, R2, 0x8, R6 ;  /* 0x0000000802067825 */ /* 0x001fca00078e0206 */
[----:B------:R-:W3:Y:S02]  /*06b0*/  LDG.E.64 R8, desc[UR4][R6.64] ;  /* 0x0000000406087981 */ /* 0x000ee4000c1e1b00 */
[----:B---3--:R-:W-:-:S07]  /*06c0*/  DFMA R8, R4, 10, R8 ;  /* 0x402400000408782b */ /* 0x008fce0000000008 */
[----:B------:R0:W-:Y:S04]  /*06d0*/  STG.E.64 desc[UR4][R6.64], R8 ;  /* 0x0000000806007986 */ /* 0x0001e8000c101b04 */
[----:B------:R-:W3:Y:S01]  /*06e0*/  LDG.E.64 R16, desc[UR4][R16.64] ;  /* 0x0000000410107981 */ /* 0x000ee2000c1e1b00 */
[----:B-1----:R-:W2:Y:S01]  /*06f0*/  MUFU.RCP64H R5, UR7 ;  /* 0x0000000700057d08 */ /* 0x002ea20008001800 */
[----:B------:R-:W-:Y:S01]  /*0700*/  IMAD.MOV.U32 R4, RZ, RZ, 0x1 ;  /* 0x00000001ff047424 */ /* 0x000fe200078e00ff */
[----:B------:R-:W-:Y:S05]  /*0710*/  BSSY.RECONVERGENT B0, `(.L_x_142) ;  /* 0x0000014000007945 */ /* 0x000fea0003800200 */
[----:B--2---:R-:W-:-:S08]  /*0720*/  DFMA R10, R4, -R18, 1 ;  /* 0x3ff00000040a742b */ /* 0x004fd00000000812 */
[----:B------:R-:W-:-:S08]  /*0730*/  DFMA R10, R10, R10, R10 ;  /* 0x0000000a0a0a722b */ /* 0x000fd0000000000a */
[----:B------:R-:W-:-:S08]  /*0740*/  DFMA R4, R4, R10, R4 ;  /* 0x0000000a0404722b */ /* 0x000fd00000000004 */
[----:B------:R-:W-:-:S08]  /*0750*/  DFMA R20, R4, -R18, 1 ;  /* 0x3ff000000414742b */ /* 0x000fd00000000812 */
[----:B------:R-:W-:Y:S02]  /*0760*/  DFMA R20, R4, R20, R4 ;  /* 0x000000140414722b */ /* 0x000fe40000000004 */
[----:B---3--:R-:W-:-:S08]  /*0770*/  DMUL R10, R16, R16 ;  /* 0x00000010100a7228 */ /* 0x008fd00000000000 */
[----:B------:R-:W-:Y:S02]  /*0780*/  DMUL R4, R20, R10 ;  /* 0x0000000a14047228 */ /* 0x000fe40000000000 */
[----:B------:R-:W-:-:S06]  /*0790*/  FSETP.GEU.AND P1, PT, |R11|, 6.5827683646048100446e-37, PT ;  /* 0x036000000b00780b */ /* 0x000fcc0003f2e200 */
[----:B0-----:R-:W-:-:S08]  /*07a0*/  DFMA R6, R4, -R18, R10 ;  /* 0x800000120406722b */ /* 0x001fd0000000000a */
[----:B------:R-:W-:-:S10]  /*07b0*/  DFMA R4, R20, R6, R4 ;  /* 0x000000061404722b */ /* 0x000fd40000000004 */
[----:B------:R-:W-:-:S05]  /*07c0*/  FFMA R0, RZ, UR7, R5 ;  /* 0x00000007ff007c23 */ /* 0x000fca0008000005 */
[----:B------:R-:W-:-:S13]  /*07d0*/  FSETP.GT.AND P0, PT, |R0|, 1.469367938527859385e-39, PT ;  /* 0x001000000000780b */ /* 0x000fda0003f04200 */
[----:B------:R-:W-:Y:S05]  /*07e0*/  @P0 BRA P1, `(.L_x_143) ;  /* 0x0000000000180947 */ /* 0x000fea0000800000 */
[----:B------:R-:W-:Y:S01]  /*07f0*/  IMAD.MOV.U32 R6, RZ, RZ, R10 ;  /* 0x000000ffff067224 */ /* 0x000fe200078e000a */
[----:B------:R-:W-:Y:S01]  /*0800*/  MOV R0, 0x830 ;  /* 0x0000083000007802 */ /* 0x000fe20000000f00 */
[----:B------:R-:W-:-:S07]  /*0810*/  IMAD.MOV.U32 R7, RZ, RZ, R11 ;  /* 0x000000ffff077224 */ /* 0x000fce00078e000b */
[----:B------:R-:W-:Y:S05]  /*0820*/  CALL.REL.NOINC `($__internal_5_$__cuda_sm20_div_rn_f64_full) ;  /* 0x0000000400287944 */ /* 0x000fea0003c00000 */
[----:B------:R-:W-:Y:S01]  /*0830*/  MOV R4, R6 ;  /* 0x0000000600047202 */ /* 0x000fe20000000f00 */
[----:B------:R-:W-:-:S07]  /*0840*/  IMAD.MOV.U32 R5, RZ, RZ, R7 ;  /* 0x000000ffff057224 */ /* 0x000fce00078e0007 */
.L_x_143:
[----:B------:R-:W-:Y:S05]  /*0850*/  BSYNC.RECONVERGENT B0 ;  /* 0x0000000000007941 */ /* 0x000fea0003800200 */
.L_x_142:
[----:B------:R-:W0:Y:S01]  /*0860*/  LDC.64 R6, c[0x0][0x3c0] ;  /* 0x0000f000ff067b82 */ /* 0x000e220000000a00 */
[----:B------:R-:W-:Y:S01]  /*0870*/  DMUL R4, R4, 10 ;  /* 0x4024000004047828 */ /* 0x000fe20000000000 */
[----:B------:R-:W1:Y:S06]  /*0880*/  LDCU UR7, c[0x0][0x3dc] ;  /* 0x00007b80ff0777ac */ /* 0x000e6c0008000800 */
        /* <DEDUP_REMOVED lines=15> */
[----:B0-----:R-:W-:Y:S02]  /*0980*/  DMUL R4, R18, R8 ;  /* 0x0000000812047228 */ /* 0x001fe40000000000 */
[----:B------:R-:W-:-:S06]  /*0990*/  FSETP.GEU.AND P1, PT, |R9|, 6.5827683646048100446e-37, PT ;  /* 0x036000000900780b */ /* 0x000fcc0003f2e200 */
[----:B------:R-:W-:-:S08]  /*09a0*/  DFMA R6, R4, -R10, R8 ;  /* 0x8000000a0406722b */ /* 0x000fd00000000008 */
        /* <DEDUP_REMOVED lines=8> */
[----:B------:R-:W-:Y:S02]  /*0a30*/  IMAD.MOV.U32 R4, RZ, RZ, R6 ;  /* 0x000000ffff047224 */ /* 0x000fe400078e0006 */
[----:B------:R-:W-:-:S07]  /*0a40*/  IMAD.MOV.U32 R5, RZ, RZ, R7 ;  /* 0x000000ffff057224 */ /* 0x000fce00078e0007 */
.L_x_145:
[----:B------:R-:W-:Y:S05]  /*0a50*/  BSYNC.RECONVERGENT B0 ;  /* 0x0000000000007941 */ /* 0x000fea0003800200 */
.L_x_144:
        /* <DEDUP_REMOVED lines=10> */
[----:B------:R-:W-:Y:S01]  /*0b00*/  MOV R8, 0x1 ;  /* 0x0000000100087802 */ /* 0x000fe20000000f00 */
        /* <DEDUP_REMOVED lines=20> */
.L_x_147:
[----:B------:R-:W-:Y:S05]  /*0c50*/  BSYNC.RECONVERGENT B0 ;  /* 0x0000000000007941 */ /* 0x000fea0003800200 */
.L_x_146:
[----:B------:R-:W0:Y:S02]  /*0c60*/  LDC.64 R6, c[0x0][0x3d0] ;  /* 0x0000f400ff067b82 */ /* 0x000e240000000a00 */
[----:B0-----:R-:W-:-:S05]  /*0c70*/  IMAD.WIDE R2, R2, 0x8, R6 ;  /* 0x0000000802027825 */ /* 0x001fca00078e0206 */
[----:B------:R-:W2:Y:S01]  /*0c80*/  LDG.E.64 R6, desc[UR4][R2.64] ;  /* 0x0000000402067981 */ /* 0x000ea2000c1e1b00 */
[----:B------:R-:W-:-:S08]  /*0c90*/  DMUL R4, R4, 10 ;  /* 0x4024000004047828 */ /* 0x000fd00000000000 */
[----:B--2---:R-:W-:-:S07]  /*0ca0*/  DFMA R4, R4, 10, R6 ;  /* 0x402400000404782b */ /* 0x004fce0000000006 */
[----:B------:R-:W-:Y:S01]  /*0cb0*/  STG.E.64 desc[UR4][R2.64], R4 ;  /* 0x0000000402007986 */ /* 0x000fe2000c101b04 */
[----:B------:R-:W-:Y:S05]  /*0cc0*/  EXIT ;  /* 0x000000000000794d */ /* 0x000fea0003800000 */
        .weak           $__internal_5_$__cuda_sm20_div_rn_f64_full
        .type           $__internal_5_$__cuda_sm20_div_rn_f64_full,@function
        .size           $__internal_5_$__cuda_sm20_div_rn_f64_full,(.L_x_161 - $__internal_5_$__cuda_sm20_div_rn_f64_full)
$__internal_5_$__cuda_sm20_div_rn_f64_full:
[C---:B------:R-:W-:Y:S01]  /*0cd0*/  FSETP.GEU.AND P0, PT, |R3|.reuse, 1.469367938527859385e-39, PT ;  /* 0x001000000300780b */ /* 0x040fe20003f0e200 */
[----:B------:R-:W-:Y:S01]  /*0ce0*/  IMAD.U32 R8, RZ, RZ, UR6 ;  /* 0x00000006ff087e24 */ /* 0x000fe2000f8e00ff */
[----:B------:R-:W-:Y:S01]  /*0cf0*/  MOV R9, R3 ;  /* 0x0000000300097202 */ /* 0x000fe20000000f00 */
        /* <DEDUP_REMOVED lines=31> */
[----:B------:R-:W-:Y:S01]  /*0ef0*/  IMAD.MOV.U32 R20, RZ, RZ, R4 ;  /* 0x000000ffff147224 */ /* 0x000fe200078e0004 */
[----:B------:R-:W-:Y:S02]  /*0f00*/  @!P2 LOP3.LUT R20, R19, 0x7ff00000, RZ, 0xc0, !PT ;  /* 0x7ff000001314a812 */ /* 0x000fe400078ec0ff */
[----:B------:R-:W-:-:S03]  /*0f10*/  IADD3 R22, PT, PT, R27, -0x1, RZ ;  /* 0xffffffff1b167810 */ /* 0x000fc60007ffe0ff */
        /* <DEDUP_REMOVED lines=31> */
.L_x_149:
        /* <DEDUP_REMOVED lines=11> */
[----:B------:R-:W-:Y:S01]  /*11c0*/  @P0 LOP3.LUT R6, R5, 0x7ff00000, RZ, 0xfc, !PT ;  /* 0x7ff0000005060812 */ /* 0x000fe200078efcff */
[----:B------:R-:W-:Y:S02]  /*11d0*/  @!P0 IMAD.MOV.U32 R4, RZ, RZ, RZ ;  /* 0x000000ffff048224 */ /* 0x000fe400078e00ff */
[----:B------:R-:W-:Y:S02]  /*11e0*/  @P0 IMAD.MOV.U32 R4, RZ, RZ, RZ ;  /* 0x000000ffff040224 */ /* 0x000fe400078e00ff */
[----:B------:R-:W-:Y:S01]  /*11f0*/  @P0 IMAD.MOV.U32 R5, RZ, RZ, R6 ;  /* 0x000000ffff050224 */ /* 0x000fe200078e0006 */
[----:B------:R-:W-:Y:S06]  /*1200*/  BRA `(.L_x_150) ;  /* 0x0000000000147947 */ /* 0x000fec0003800000 */
.L_x_152:
[----:B------:R-:W-:Y:S01]  /*1210*/  LOP3.LUT R5, R9, 0x80000, RZ, 0xfc, !PT ;  /* 0x0008000009057812 */ /* 0x000fe200078efcff */
[----:B------:R-:W-:Y:S01]  /*1220*/  IMAD.MOV.U32 R4, RZ, RZ, R8 ;  /* 0x000000ffff047224 */ /* 0x000fe200078e0008 */
[----:B------:R-:W-:Y:S06]  /*1230*/  BRA `(.L_x_150) ;  /* 0x0000000000087947 */ /* 0x000fec0003800000 */
.L_x_151:
[----:B------:R-:W-:Y:S02]  /*1240*/  LOP3.LUT R5, R7, 0x80000, RZ, 0xfc, !PT ;  /* 0x0008000007057812 */ /* 0x000fe400078efcff */
[----:B------:R-:W-:-:S07]  /*1250*/  MOV R4, R6 ;  /* 0x0000000600047202 */ /* 0x000fce0000000f00 */
.L_x_150:
[----:B------:R-:W-:Y:S05]  /*1260*/  BSYNC.RECONVERGENT B1 ;  /* 0x0000000000017941 */ /* 0x000fea0003800200 */
.L_x_148:
[----:B------:R-:W-:Y:S02]  /*1270*/  IMAD.MOV.U32 R6, RZ, RZ, R4 ;  /* 0x000000ffff067224 */ /* 0x000fe400078e0004 */
[----:B------:R-:W-:Y:S02]  /*1280*/  IMAD.MOV.U32 R7, RZ, RZ, R5 ;  /* 0x000000ffff077224 */ /* 0x000fe400078e0005 */
[----:B------:R-:W-:Y:S02]  /*1290*/  IMAD.MOV.U32 R4, RZ, RZ, R0 ;  /* 0x000000ffff047224 */ /* 0x000fe400078e0000 */
[----:B------:R-:W-:-:S04]  /*12a0*/  IMAD.MOV.U32 R5, RZ, RZ, 0x0 ;  /* 0x00000000ff057424 */ /* 0x000fc800078e00ff */
[----:B------:R-:W-:Y:S05]  /*12b0*/  RET.REL.NODEC R4 `(_Z23kernel_avaraged_and_RMSiiiPdS_S_S_S_S_S_S_S_d) ;  /* 0xffffffec04507950 */ /* 0x000fea0003c3ffff */
.L_x_153:
        /* <DEDUP_REMOVED lines=12> */
.L_x_161:


//--------------------- .text._Z20kernel_points_outputiiiiPdiS_S_S_S_ --------------------------
	.section	.text._Z20kernel_points_outputiiiiPdiS_S_S_S_,"ax",@progbits
	.align	128
        .global         _Z20kernel_points_outputiiiiPdiS_S_S_S_
        .type           _Z20kernel_points_outputiiiiPdiS_S_S_S_,@function
        .size           _Z20kernel_points_outputiiiiPdiS_S_S_S_,(.L_x_174 - _Z20kernel_points_outputiiiiPdiS_S_S_S_)
        .other          _Z20kernel_points_outputiiiiPdiS_S_S_S_,@"STO_CUDA_ENTRY STV_DEFAULT"
_Z20kernel_points_outputiiiiPdiS_S_S_S_:
.text._Z20kernel_points_outputiiiiPdiS_S_S_S_:
[----:B------:R-:W-:Y:S01]  /*0000*/  LDC R1, c[0x0][0x37c] ;  /* 0x0000df00ff017b82 */ /* 0x000fe20000000800 */
[----:B------:R-:W0:Y:S01]  /*0010*/  S2R R13, SR_TID.X ;  /* 0x00000000000d7919 */ /* 0x000e220000002100 */
[----:B------:R-:W0:Y:S02]  /*0020*/  LDCU UR6, c[0x0][0x398] ;  /* 0x00007300ff0677ac */ /* 0x000e240008000800 */
[----:B0-----:R-:W-:-:S13]  /*0030*/  ISETP.GE.AND P0, PT, R13, UR6, PT ;  /* 0x000000060d007c0c */ /* 0x001fda000bf06270 */
[----:B------:R-:W-:Y:S05]  /*0040*/  @P0 EXIT ;  /* 0x000000000000094d */ /* 0x000fea0003800000 */
[----:B------:R-:W0:Y:S01]  /*0050*/  LDC.64 R2, c[0x0][0x3a0] ;  /* 0x0000e800ff027b82 */ /* 0x000e220000000a00 */
[----:B------:R-:W1:Y:S01]  /*0060*/  LDCU.64 UR4, c[0x0][0x358] ;  /* 0x00006b00ff0477ac */ /* 0x000e620008000a00 */
[----:B------:R-:W-:Y:S01]  /*0070*/  LEA R13, R13, R13, 0x1 ;  /* 0x0000000d0d0d7211 */ /* 0x000fe200078e08ff */
[----:B------:R-:W2:Y:S05]  /*0080*/  LDCU.64 UR8, c[0x0][0x388] ;  /* 0x00007100ff0877ac */ /* 0x000eaa0008000a00 */
[----:B------:R-:W3:Y:S08]  /*0090*/  LDC.64 R10, c[0x0][0x3a8] ;  /* 0x0000ea00ff0a7b82 */ /* 0x000ef00000000a00 */
[----:B------:R-:W4:Y:S01]  /*00a0*/  LDC R0, c[0x0][0x380] ;  /* 0x0000e000ff007b82 */ /* 0x000f220000000800 */
[----:B0-----:R-:W-:-:S05]  /*00b0*/  IMAD.WIDE.U32 R2, R13, 0x8, R2 ;  /* 0x000000080d027825 */ /* 0x001fca00078e0002 */
[----:B-1----:R-:W5:Y:S04]  /*00c0*/  LDG.E.64 R4, desc[UR4][R2.64] ;  /* 0x0000000402047981 */ /* 0x002f68000c1e1b00 */
[----:B------:R-:W2:Y:S04]  /*00d0*/  LDG.E.64 R6, desc[UR4][R2.64+0x8] ;  /* 0x0000080402067981 */ /* 0x000ea8000c1e1b00 */
[----:B------:R0:W3:Y:S02]  /*00e0*/  LDG.E.64 R8, desc[UR4][R2.64+0x10] ;  /* 0x0000100402087981 */ /* 0x0000e4000c1e1b00 */
[----:B0-----:R-:W0:Y:S01]  /*00f0*/  LDC.64 R2, c[0x0][0x390] ;  /* 0x0000e400ff027b82 */ /* 0x001e220000000a00 */
[----:B-----5:R-:W-:Y:S08]  /*0100*/  F2I.F64.TRUNC R4, R4 ;  /* 0x0000000400047311 */ /* 0x020ff0000030d100 */
[----:B--2---:R-:W1:Y:S08]  /*0110*/  F2I.F64.TRUNC R7, R6 ;  /* 0x0000000600077311 */ /* 0x004e70000030d100 */
[----:B---3--:R-:W2:Y:S01]  /*0120*/  F2I.F64.TRUNC R8, R8 ;  /* 0x0000000800087311 */ /* 0x008ea2000030d100 */
[----:B-1----:R-:W-:-:S02]  /*0130*/  IMAD R15, R4, UR8, R7 ;  /* 0x00000008040f7c24 */ /* 0x002fc4000f8e0207 */
[----:B------:R-:W1:Y:S02]  /*0140*/  LDC.64 R4, c[0x0][0x3b0] ;  /* 0x0000ec00ff047b82 */ /* 0x000e640000000a00 */
[----:B--2---:R-:W-:Y:S02]  /*0150*/  IMAD R15, R15, UR9, R8 ;  /* 0x000000090f0f7c24 */ /* 0x004fe4000f8e0208 */
[----:B----4-:R-:W-:-:S04]  /*0160*/  IMAD R0, R0, UR6, RZ ;  /* 0x0000000600007c24 */ /* 0x010fc8000f8e02ff */
[----:B------:R-:W2:Y:S01]  /*0170*/  LDC.64 R6, c[0x0][0x3b8] ;  /* 0x0000ee00ff067b82 */ /* 0x000ea20000000a00 */
[----:B------:R-:W-:-:S06]  /*0180*/  IMAD.WIDE R10, R15, 0x8, R10 ;  /* 0x000000080f0a7825 */ /* 0x000fcc00078e020a */
[----:B------:R-:W3:Y:S01]  /*0190*/  LDG.E.64 R10, desc[UR4][R10.64] ;  /* 0x000000040a0a7981 */ /* 0x000ee2000c1e1b00 */
[----:B------:R-:W-:-:S04]  /*01a0*/  IMAD R13, R0, 0x3, R13 ;  /* 0x00000003000d7824 */ /* 0x000fc800078e020d */
[----:B0-----:R-:W-:-:S04]  /*01b0*/  IMAD.WIDE R2, R13, 0x8, R2 ;  /* 0x000000080d027825 */ /* 0x001fc800078e0202 */
[C---:B-1----:R-:W-:Y:S01]  /*01c0*/  IMAD.WIDE R4, R15.reuse, 0x8, R4 ;  /* 0x000000080f047825 */ /* 0x042fe200078e0204 */
[----:B---3--:R-:W-:Y:S05]  /*01d0*/  STG.E.64 desc[UR4][R2.64], R10 ;  /* 0x0000000a02007986 */ /* 0x008fea000c101b04 */
[----:B------:R-:W3:Y:S01]  /*01e0*/  LDG.E.64 R4, desc[UR4][R4.64] ;  /* 0x0000000404047981 */ /* 0x000ee2000c1e1b00 */
[----:B--2---:R-:W-:-:S03]  /*01f0*/  IMAD.WIDE R6, R15, 0x8, R6 ;  /* 0x000000080f067825 */ /* 0x004fc600078e0206 */
[----:B---3--:R-:W-:Y:S04]  /*0200*/  STG.E.64 desc[UR4][R2.64+0x8], R4 ;  /* 0x0000080402007986 */ /* 0x008fe8000c101b04 */
[----:B------:R-:W2:Y:S04]  /*0210*/  LDG.E.64 R6, desc[UR4][R6.64] ;  /* 0x0000000406067981 */ /* 0x000ea8000c1e1b00 */
[----:B--2---:R-:W-:Y:S01]  /*0220*/  STG.E.64 desc[UR4][R2.64+0x10], R6 ;  /* 0x0000100602007986 */ /* 0x004fe2000c101b04 */
[----:B------:R-:W-:Y:S05]  /*0230*/  EXIT ;  /* 0x000000000000794d */ /* 0x000fea0003800000 */
.L_x_154:
        /* <DEDUP_REMOVED lines=12> */
.L_x_174:


//--------------------- .nv.shared.reserved.0     --------------------------
	.section	.nv.shared.reserved.0,"aw",@nobits
	.weak		__nv_reservedSMEM_offset_0_alias
	.size		__nv_reservedSMEM_offset_0_alias, 0, 64
	.other		__nv_reservedSMEM_offset_0_alias,@"STO_CUDA_RESERVED_SHARED STV_DEFAULT"
__nv_reservedSMEM_offset_0_alias:
	.zero		0
	.zero		64


//--------------------- .nv.constant0._Z16kernel_init_instiiiPdS_S_S_S_S_S_S_S_S_S_S_ --------------------------
	.section	.nv.constant0._Z16kernel_init_instiiiPdS_S_S_S_S_S_S_S_S_S_S_,"a",@progbits
	.sectionflags	@""
	.align	4
.nv.constant0._Z16kernel_init_instiiiPdS_S_S_S_S_S_S_S_S_S_S_:
	.zero		1008


//--------------------- .nv.constant0._Z22kernel_correction_0_18PdS_iiiS_S_S_S_PiS_S_S_S_S_S_S_S_S_S_S_S_S_S_S_S_S_S_S_ --------------------------
	.section	.nv.constant0._Z22kernel_correction_0_18PdS_iiiS_S_S_S_PiS_S_S_S_S_S_S_S_S_S_S_S_S_S_S_S_S_S_S_,"a",@progbits
	.sectionflags	@""
	.align	4
.nv.constant0._Z22kernel_correction_0_18PdS_iiiS_S_S_S_PiS_S_S_S_S_S_S_S_S_S_S_S_S_S_S_S_S_S_S_:
	.zero		1120


//--------------------- .nv.constant0._Z19kernel_collide_0_18dPddddiiidS_S_S_S_PiS_S_S_S_S_S_S_S_S_S_S_S_S_S_S_S_S_S_S_S_S_S_S_S_S_S_S_S_S_S_S_S_S_S_S_S_S_S_ --------------------------
	.section	.nv.constant0._Z19kernel_collide_0_18dPddddiiidS_S_S_S_PiS_S_S_S_S_S_S_S_S_S_S_S_S_S_S_S_S_S_S_S_S_S_S_S_S_S_S_S_S_S_S_S_S_S_S_S_S_S_,"a",@progbits
	.sectionflags	@""
	.align	4
.nv.constant0._Z19kernel_collide_0_18dPddddiiidS_S_S_S_PiS_S_S_S_S_S_S_S_S_S_S_S_S_S_S_S_S_S_S_S_S_S_S_S_S_S_S_S_S_S_S_S_S_S_S_S_S_S_:
	.zero		1304


//--------------------- .nv.constant0._Z17kernel_macro_0_18PdiiiS_S_S_S_PiS_S_S_S_S_S_S_S_S_S_S_S_S_S_S_S_S_S_S_ --------------------------
	.section	.nv.constant0._Z17kernel_macro_0_18PdiiiS_S_S_S_PiS_S_S_S_S_S_S_S_S_S_S_S_S_S_S_S_S_S_S_,"a",@progbits
	.sectionflags	@""
	.align	4
.nv.constant0._Z17kernel_macro_0_18PdiiiS_S_S_S_PiS_S_S_S_S_S_S_S_S_S_S_S_S_S_S_S_S_S_S_:
	.zero		1112


//--------------------- .nv.constant0._Z18kernel_wall3D_0_18iiiPiPdS0_S0_S0_S0_S0_S0_S0_S0_S0_S0_S0_S0_S0_S0_S0_S0_S0_S0_S0_S0_S0_S0_S0_S0_S0_S0_S0_S0_S0_S0_S0_S0_S0_S0_S0_S0_S0_ --------------------------
	.section	.nv.constant0._Z18kernel_wall3D_0_18iiiPiPdS0_S0_S0_S0_S0_S0_S0_S0_S0_S0_S0_S0_S0_S0_S0_S0_S0_S0_S0_S0_S0_S0_S0_S0_S0_S0_S0_S0_S0_S0_S0_S0_S0_S0_S0_S0_S0_,"a",@progbits
	.sectionflags	@""
	.align	4
.nv.constant0._Z18kernel_wall3D_0_18iiiPiPdS0_S0_S0_S0_S0_S0_S0_S0_S0_S0_S0_S0_S0_S0_S0_S0_S0_S0_S0_S0_S0_S0_S0_S0_S0_S0_S0_S0_S0_S0_S0_S0_S0_S0_S0_S0_S0_:
	.zero		1224


//--------------------- .nv.constant0._Z28kernel_stream3D_0_18_forwardiiiPiPdS0_S0_S0_S0_S0_S0_S0_S0_S0_S0_S0_S0_S0_S0_S0_S0_S0_S0_S0_S0_S0_S0_S0_S0_S0_S0_S0_S0_S0_S0_S0_S0_S0_S0_S0_S0_S0_ --------------------------
	.section	.nv.constant0._Z28kernel_stream3D_0_18_forwardiiiPiPdS0_S0_S0_S0_S0_S0_S0_S0_S0_S0_S0_S0_S0_S0_S0_S0_S0_S0_S0_S0_S0_S0_S0_S0_S0_S0_S0_S0_S0_S0_S0_S0_S0_S0_S0_S0_S0_,"a",@progbits
	.sectionflags	@""
	.align	4
.nv.constant0._Z28kernel_stream3D_0_18_forwardiiiPiPdS0_S0_S0_S0_S0_S0_S0_S0_S0_S0_S0_S0_S0_S0_S0_S0_S0_S0_S0_S0_S0_S0_S0_S0_S0_S0_S0_S0_S0_S0_S0_S0_S0_S0_S0_S0_S0_:
	.zero		1224


//--------------------- .nv.constant0._Z16kernel_copy_0_18iiiPdS_S_S_S_S_S_S_S_S_S_S_S_S_S_S_S_S_S_S_S_S_S_S_S_S_S_S_S_S_S_S_S_S_S_S_S_S_ --------------------------
	.section	.nv.constant0._Z16kernel_copy_0_18iiiPdS_S_S_S_S_S_S_S_S_S_S_S_S_S_S_S_S_S_S_S_S_S_S_S_S_S_S_S_S_S_S_S_S_S_S_S_S_,"a",@progbits
	.sectionflags	@""
	.align	4
.nv.constant0._Z16kernel_copy_0_18iiiPdS_S_S_S_S_S_S_S_S_S_S_S_S_S_S_S_S_S_S_S_S_S_S_S_S_S_S_S_S_S_S_S_S_S_S_S_S_:
	.zero		1216


//--------------------- .nv.constant0._Z14kernel_lk_calcidiiiPdS_S_S_ --------------------------
	.section	.nv.constant0._Z14kernel_lk_calcidiiiPdS_S_S_,"a",@progbits
	.sectionflags	@""
	.align	4
.nv.constant0._Z14kernel_lk_calcidiiiPdS_S_S_:
	.zero		960


//--------------------- .nv.constant0._Z9kernel_lkiiiPdS_S_S_S_S_S_S_S_S_S_S_d --------------------------
	.section	.nv.constant0._Z9kernel_lkiiiPdS_S_S_S_S_S_S_S_S_S_S_d,"a",@progbits
	.sectionflags	@""
	.align	4
.nv.constant0._Z9kernel_lkiiiPdS_S_S_S_S_S_S_S_S_S_S_d:
	.zero		1016


//--------------------- .nv.constant0._Z19kernel_stat_to_zeroiiiPdS_S_S_S_S_S_S_S_S_S_S_S_S_S_S_S_S_S_S_S_d --------------------------
	.section	.nv.constant0._Z19kernel_stat_to_zeroiiiPdS_S_S_S_S_S_S_S_S_S_S_S_S_S_S_S_S_S_S_S_d,"a",@progbits
	.sectionflags	@""
	.align	4
.nv.constant0._Z19kernel_stat_to_zeroiiiPdS_S_S_S_S_S_S_S_S_S_S_S_S_S_S_S_S_S_S_S_d:
	.zero		1088


//--------------------- .nv.constant0._Z35kernel_instant_and_turbulent_energyiiiPdS_S_S_S_S_S_S_S_S_S_S_d --------------------------
	.section	.nv.constant0._Z35kernel_instant_and_turbulent_energyiiiPdS_S_S_S_S_S_S_S_S_S_S_d,"a",@progbits
	.sectionflags	@""
	.align	4
.nv.constant0._Z35kernel_instant_and_turbulent_energyiiiPdS_S_S_S_S_S_S_S_S_S_S_d:
	.zero		1016


//--------------------- .nv.constant0._Z23kernel_avaraged_and_RMSiiiPdS_S_S_S_S_S_S_S_d --------------------------
	.section	.nv.constant0._Z23kernel_avaraged_and_RMSiiiPdS_S_S_S_S_S_S_S_d,"a",@progbits
	.sectionflags	@""
	.align	4
.nv.constant0._Z23kernel_avaraged_and_RMSiiiPdS_S_S_S_S_S_S_S_d:
	.zero		992


//--------------------- .nv.constant0._Z20kernel_points_outputiiiiPdiS_S_S_S_ --------------------------
	.section	.nv.constant0._Z20kernel_points_outputiiiiPdiS_S_S_S_,"a",@progbits
	.sectionflags	@""
	.align	4
.nv.constant0._Z20kernel_points_outputiiiiPdiS_S_S_S_:
	.zero		960


//--------------------- SYMBOLS --------------------------

	.type		.nv.reservedSmem.offset0,@object
	.size		.nv.reservedSmem.offset0,0x4
